	.target	sm_80

	.elftype	@"ET_EXEC"


//--------------------- .note.nv.tkinfo           --------------------------
	.section	.note.nv.tkinfo,"",@"SHT_NOTE"
	.sectionflags	@"SHF_NOTE_NV_TKINFO"
	.tkinfo
        /*0018*/ 	.word	0x00000002
        /*0030*/ 	.string	""
        /*0030*/ 	.string	"ptxas"
        /*0030*/ 	.string	"Cuda compilation tools, release 13.0, V13.0.88"
        /*0030*/ 	.string	"Build cuda_13.0.r13.0/compiler.36424714_0"
        /*0030*/ 	.string	"-v  -suppress-debug-info  -lineinfo  -arch sm_80 "



//--------------------- .note.nv.cuinfo           --------------------------
	.section	.note.nv.cuinfo,"",@"SHT_NOTE"
	.sectionflags	@"SHF_NOTE_NV_CUINFO"
        /*0018*/ 	.short	0x0002
        /*001a*/ 	.short	0x0050
        /*001c*/ 	.short	0x0082
	.zero		2


//--------------------- .nv.info                  --------------------------
	.section	.nv.info,"",@"SHT_CUDA_INFO"
	.align	4


	//----- nvinfo : EIATTR_REGCOUNT
	.align		4
        /*0000*/ 	.byte	0x04, 0x2f
        /*0002*/ 	.short	(.L_1 - .L_0)
	.align		4
.L_0:
        /*0004*/ 	.word	index@(matmul_kernel)
        /*0008*/ 	.word	0x000000ff


	//----- nvinfo : EIATTR_FRAME_SIZE
	.align		4
.L_1:
        /*000c*/ 	.byte	0x04, 0x11
        /*000e*/ 	.short	(.L_3 - .L_2)
	.align		4
.L_2:
        /*0010*/ 	.word	index@(matmul_kernel)
        /*0014*/ 	.word	0x00000bc0


	//----- nvinfo : EIATTR_MIN_STACK_SIZE
	.align		4
.L_3:
        /*0018*/ 	.byte	0x04, 0x12
        /*001a*/ 	.short	(.L_5 - .L_4)
	.align		4
.L_4:
        /*001c*/ 	.word	index@(matmul_kernel)
        /*0020*/ 	.word	0x00000bc0
.L_5:


//--------------------- .nv.info.matmul_kernel    --------------------------
	.section	.nv.info.matmul_kernel,"",@"SHT_CUDA_INFO"
	.sectionflags	@""
	.align	4


	//----- nvinfo : EIATTR_CUDA_API_VERSION
	.align		4
        /*0000*/ 	.byte	0x04, 0x37
        /*0002*/ 	.short	(.L_7 - .L_6)
.L_6:
        /*0004*/ 	.word	0x00000082


	//----- nvinfo : EIATTR_SW2861232_WAR
	.align		4
.L_7:
        /*0008*/ 	.byte	0x01, 0x35
	.zero		2


	//----- nvinfo : EIATTR_PARAM_CBANK
	.align		4
        /*000c*/ 	.byte	0x04, 0x0a
        /*000e*/ 	.short	(.L_9 - .L_8)
	.align		4
.L_8:
        /*0010*/ 	.word	index@(.nv.constant0.matmul_kernel)
        /*0014*/ 	.short	0x0160
        /*0016*/ 	.short	0x0050


	//----- nvinfo : EIATTR_CBANK_PARAM_SIZE
	.align		4
.L_9:
        /*0018*/ 	.byte	0x03, 0x19
        /*001a*/ 	.short	0x0050


	//----- nvinfo : EIATTR_KPARAM_INFO
	.align		4
        /*001c*/ 	.byte	0x04, 0x17
        /*001e*/ 	.short	(.L_11 - .L_10)
.L_10:
        /*0020*/ 	.word	0x00000000
        /*0024*/ 	.short	0x000d
        /*0026*/ 	.short	0x0048
        /*0028*/ 	.byte	0x00, 0xf4, 0x21, 0x00


	//----- nvinfo : EIATTR_KPARAM_INFO
	.align		4
.L_11:
        /*002c*/ 	.byte	0x04, 0x17
        /*002e*/ 	.short	(.L_13 - .L_12)
.L_12:
        /*0030*/ 	.word	0x00000000
        /*0034*/ 	.short	0x000c
        /*0036*/ 	.short	0x0040
        /*0038*/ 	.byte	0x00, 0xf4, 0x21, 0x00


	//----- nvinfo : EIATTR_KPARAM_INFO
	.align		4
.L_13:
        /*003c*/ 	.byte	0x04, 0x17
        /*003e*/ 	.short	(.L_15 - .L_14)
.L_14:
        /*0040*/ 	.word	0x00000000
        /*0044*/ 	.short	0x000b
        /*0046*/ 	.short	0x0038
        /*0048*/ 	.byte	0x00, 0xf0, 0x11, 0x00


	//----- nvinfo : EIATTR_KPARAM_INFO
	.align		4
.L_15:
        /*004c*/ 	.byte	0x04, 0x17
        /*004e*/ 	.short	(.L_17 - .L_16)
.L_16:
        /*0050*/ 	.word	0x00000000
        /*0054*/ 	.short	0x000a
        /*0056*/ 	.short	0x0034
        /*0058*/ 	.byte	0x00, 0xf0, 0x11, 0x00


	//----- nvinfo : EIATTR_KPARAM_INFO
	.align		4
.L_17:
        /*005c*/ 	.byte	0x04, 0x17
        /*005e*/ 	.short	(.L_19 - .L_18)
.L_18:
        /*0060*/ 	.word	0x00000000
        /*0064*/ 	.short	0x0009
        /*0066*/ 	.short	0x0030
        /*0068*/ 	.byte	0x00, 0xf0, 0x11, 0x00


	//----- nvinfo : EIATTR_KPARAM_INFO
	.align		4
.L_19:
        /*006c*/ 	.byte	0x04, 0x17
        /*006e*/ 	.short	(.L_21 - .L_20)
.L_20:
        /*0070*/ 	.word	0x00000000
        /*0074*/ 	.short	0x0008
        /*0076*/ 	.short	0x002c
        /*0078*/ 	.byte	0x00, 0xf0, 0x11, 0x00


	//----- nvinfo : EIATTR_KPARAM_INFO
	.align		4
.L_21:
        /*007c*/ 	.byte	0x04, 0x17
        /*007e*/ 	.short	(.L_23 - .L_22)
.L_22:
        /*0080*/ 	.word	0x00000000
        /*0084*/ 	.short	0x0007
        /*0086*/ 	.short	0x0028
        /*0088*/ 	.byte	0x00, 0xf0, 0x11, 0x00


	//----- nvinfo : EIATTR_KPARAM_INFO
	.align		4
.L_23:
        /*008c*/ 	.byte	0x04, 0x17
        /*008e*/ 	.short	(.L_25 - .L_24)
.L_24:
        /*0090*/ 	.word	0x00000000
        /*0094*/ 	.short	0x0006
        /*0096*/ 	.short	0x0024
        /*0098*/ 	.byte	0x00, 0xf0, 0x11, 0x00


	//----- nvinfo : EIATTR_KPARAM_INFO
	.align		4
.L_25:
        /*009c*/ 	.byte	0x04, 0x17
        /*009e*/ 	.short	(.L_27 - .L_26)
.L_26:
        /*00a0*/ 	.word	0x00000000
        /*00a4*/ 	.short	0x0005
        /*00a6*/ 	.short	0x0020
        /*00a8*/ 	.byte	0x00, 0xf0, 0x11, 0x00


	//----- nvinfo : EIATTR_KPARAM_INFO
	.align		4
.L_27:
        /*00ac*/ 	.byte	0x04, 0x17
        /*00ae*/ 	.short	(.L_29 - .L_28)
.L_28:
        /*00b0*/ 	.word	0x00000000
        /*00b4*/ 	.short	0x0004
        /*00b6*/ 	.short	0x001c
        /*00b8*/ 	.byte	0x00, 0xf0, 0x11, 0x00


	//----- nvinfo : EIATTR_KPARAM_INFO
	.align		4
.L_29:
        /*00bc*/ 	.byte	0x04, 0x17
        /*00be*/ 	.short	(.L_31 - .L_30)
.L_30:
        /*00c0*/ 	.word	0x00000000
        /*00c4*/ 	.short	0x0003
        /*00c6*/ 	.short	0x0018
        /*00c8*/ 	.byte	0x00, 0xf0, 0x11, 0x00


	//----- nvinfo : EIATTR_KPARAM_INFO
	.align		4
.L_31:
        /*00cc*/ 	.byte	0x04, 0x17
        /*00ce*/ 	.short	(.L_33 - .L_32)
.L_32:
        /*00d0*/ 	.word	0x00000000
        /*00d4*/ 	.short	0x0002
        /*00d6*/ 	.short	0x0010
        /*00d8*/ 	.byte	0x00, 0xf4, 0x21, 0x00


	//----- nvinfo : EIATTR_KPARAM_INFO
	.align		4
.L_33:
        /*00dc*/ 	.byte	0x04, 0x17
        /*00de*/ 	.short	(.L_35 - .L_34)
.L_34:
        /*00e0*/ 	.word	0x00000000
        /*00e4*/ 	.short	0x0001
        /*00e6*/ 	.short	0x0008
        /*00e8*/ 	.byte	0x00, 0xf4, 0x21, 0x00


	//----- nvinfo : EIATTR_KPARAM_INFO
	.align		4
.L_35:
        /*00ec*/ 	.byte	0x04, 0x17
        /*00ee*/ 	.short	(.L_37 - .L_36)
.L_36:
        /*00f0*/ 	.word	0x00000000
        /*00f4*/ 	.short	0x0000
        /*00f6*/ 	.short	0x0000
        /*00f8*/ 	.byte	0x00, 0xf4, 0x21, 0x00


	//----- nvinfo : EIATTR_MAXREG_COUNT
	.align		4
.L_37:
        /*00fc*/ 	.byte	0x03, 0x1b
        /*00fe*/ 	.short	0x00ff


	//----- nvinfo : EIATTR_NUM_BARRIERS
	.align		4
        /*0100*/ 	.byte	0x02, 0x4c
        /*0102*/ 	.byte	0x01
	.zero		1


	//----- nvinfo : EIATTR_ANNOTATIONS
	.align		4
        /*0104*/ 	.byte	0x04, 0x55
        /*0106*/ 	.short	(.L_39 - .L_38)


	//   ....[0]....
.L_38:
        /*0108*/ 	.word	0x00000001
        /*010c*/ 	.byte	0xf0, 0x09, 0x00, 0x00, 0x01, 0x00, 0x00, 0x00, 0x20, 0x0c, 0x00, 0x00, 0x01, 0x00, 0x00, 0x00
        /* <DEDUP_REMOVED lines=779> */
        /*31cc*/ 	.byte	0x10, 0x1f, 0x01, 0x00, 0x01, 0x00, 0x00, 0x00, 0x40, 0x1f, 0x01, 0x00


	//----- nvinfo : EIATTR_MERCURY_ISA_VERSION
	.align		4
.L_39:
        /*31d8*/ 	.byte	0x03, 0x5f
        /*31da*/ 	.short	0x0000


	//----- nvinfo : EIATTR_EXIT_INSTR_OFFSETS
	.align		4
        /*31dc*/ 	.byte	0x04, 0x1c
        /*31de*/ 	.short	(.L_41 - .L_40)


	//   ....[0]....
.L_40:
        /*31e0*/ 	.word	0x000150d0


	//   ....[1]....
        /*31e4*/ 	.word	0x000150f0


	//----- nvinfo : EIATTR_REQNTID
	.align		4
.L_41:
        /*31e8*/ 	.byte	0x04, 0x10
        /*31ea*/ 	.short	(.L_43 - .L_42)
.L_42:
        /*31ec*/ 	.word	0x00000080
        /*31f0*/ 	.word	0x00000001
        /*31f4*/ 	.word	0x00000001
.L_43:


//--------------------- .nv.callgraph             --------------------------
	.section	.nv.callgraph,"",@"SHT_CUDA_CALLGRAPH"
	.align	4
	.sectionentsize	8
	.align		4
        /*0000*/ 	.word	0x00000000
	.align		4
        /*0004*/ 	.word	0xffffffff
	.align		4
        /*0008*/ 	.word	0x00000000
	.align		4
        /*000c*/ 	.word	0xfffffffe
	.align		4
        /*0010*/ 	.word	0x00000000
	.align		4
        /*0014*/ 	.word	0xfffffffd
	.align		4
        /*0018*/ 	.word	0x00000000
	.align		4
        /*001c*/ 	.word	0xfffffffc


//--------------------- .nv.rel.action            --------------------------
	.section	.nv.rel.action,"",@"SHT_CUDA_RELOCINFO"
	.align	8
	.sectionentsize	8
        /*0000*/ 	.byte	0x73, 0x00, 0x00, 0x00, 0x00, 0x00, 0x00, 0x00, 0x00, 0x00, 0x00, 0x11, 0x25, 0x00, 0x05, 0x36


//--------------------- .nv.constant0.matmul_kernel --------------------------
	.section	.nv.constant0.matmul_kernel,"a",@progbits
	.sectionflags	@""
	.align	4
.nv.constant0.matmul_kernel:
	.zero		432


//--------------------- .text.matmul_kernel       --------------------------
	.section	.text.matmul_kernel,"ax",@progbits
	.sectioninfo	@"SHI_REGISTERS=255"
	.align	128
        .global         matmul_kernel
        .type           matmul_kernel,@function
        .size           matmul_kernel,(.L_x_3 - matmul_kernel)
        .other          matmul_kernel,@"STO_CUDA_ENTRY STV_DEFAULT"
matmul_kernel:
.text.matmul_kernel:
[----:B------:R-:W-:Y:S02]  /*0000*/  IMAD.MOV.U32 R1, RZ, RZ, c[0x0][0x28] ;  /* 0x00000a00ff017624 */ /* 0x000fe400078e00ff */
[----:B------:R-:W-:Y:S01]  /*0010*/  IMAD.MOV.U32 R0, RZ, RZ, c[0x0][0x17c] ;  /* 0x00005f00ff007624 */ /* 0x000fe200078e00ff */
[----:B------:R-:W1:Y:S01]  /*0020*/  S2R R5, SR_CTAID.X ;  /* 0x0000000000057919 */ /* 0x000e620000002500 */
[----:B------:R-:W-:Y:S01]  /*0030*/  IABS R28, c[0x0][0x17c] ;  /* 0x00005f00001c7a13 */ /* 0x000fe20000000000 */
[----:B------:R-:W-:Y:S01]  /*0040*/  IMAD.MOV.U32 R200, RZ, RZ, c[0x0][0x188] ;  /* 0x00006200ffc87624 */ /* 0x000fe200078e00ff */
[----:B------:R-:W-:Y:S01]  /*0050*/  IABS R23, c[0x0][0x178] ;  /* 0x00005e0000177a13 */ /* 0x000fe20000000000 */
[----:B------:R-:W2:Y:S01]  /*0060*/  S2R R198, SR_TID.X ;  /* 0x0000000000c67919 */ /* 0x000ea20000002100 */
[----:B------:R-:W-:Y:S01]  /*0070*/  IADD3 R0, R0, 0x3f, RZ ;  /* 0x0000003f00007810 */ /* 0x000fe20007ffe0ff */
[C---:B------:R-:W-:Y:S01]  /*0080*/  IMAD.SHL.U32 R193, R200.reuse, 0x4, RZ ;  /* 0x00000004c8c17824 */ /* 0x040fe200078e00ff */
[----:B------:R-:W-:Y:S01]  /*0090*/  IADD3 R1, R1, -0xbc0, RZ ;  /* 0xfffff44001017810 */ /* 0x000fe20007ffe0ff */
[----:B------:R-:W-:Y:S01]  /*00a0*/  ULDC.64 UR4, c[0x0][0x118] ;  /* 0x0000460000047ab9 */ /* 0x000fe20000000a00 */
[----:B------:R-:W-:Y:S01]  /*00b0*/  SHF.R.S32.HI R3, RZ, 0x1f, R0 ;  /* 0x0000001fff037819 */ /* 0x000fe20000011400 */
[C---:B------:R-:W-:Y:S01]  /*00c0*/  IMAD R209, R200.reuse, 0x5, RZ ;  /* 0x00000005c8d17824 */ /* 0x040fe200078e02ff */
[----:B------:R-:W-:Y:S01]  /*00d0*/  CS2R R124, SRZ ;  /* 0x00000000007c7805 */ /* 0x000fe2000001ff00 */
[C---:B------:R-:W-:Y:S01]  /*00e0*/  IMAD.SHL.U32 R173, R200.reuse, 0x2, RZ ;  /* 0x00000002c8ad7824 */ /* 0x040fe200078e00ff */
[----:B------:R-:W-:Y:S01]  /*00f0*/  LEA.HI R3, R3, R0, RZ, 0x6 ;  /* 0x0000000003037211 */ /* 0x000fe200078f30ff */
[C---:B------:R-:W-:Y:S01]  /*0100*/  IMAD R217, R200.reuse, 0x6, RZ ;  /* 0x00000006c8d97824 */ /* 0x040fe200078e02ff */
[----:B------:R-:W-:Y:S01]  /*0110*/  CS2R R126, SRZ ;  /* 0x00000000007e7805 */ /* 0x000fe2000001ff00 */
[C---:B------:R-:W-:Y:S01]  /*0120*/  IMAD R181, R200.reuse, 0x3, RZ ;  /* 0x00000003c8b57824 */ /* 0x040fe200078e02ff */
[----:B------:R-:W-:Y:S01]  /*0130*/  SHF.R.S32.HI R3, RZ, 0x6, R3 ;  /* 0x00000006ff037819 */ /* 0x000fe20000011403 */
[C---:B------:R-:W-:Y:S01]  /*0140*/  IMAD R228, R200.reuse, 0x7, RZ ;  /* 0x00000007c8e47824 */ /* 0x040fe200078e02ff */
[----:B------:R-:W-:Y:S01]  /*0150*/  CS2R R116, SRZ ;  /* 0x0000000000747805 */ /* 0x000fe2000001ff00 */
[C---:B------:R-:W-:Y:S01]  /*0160*/  IMAD R196, R200.reuse, 0xf, RZ ;  /* 0x0000000fc8c47824 */ /* 0x040fe200078e02ff */
[----:B------:R-:W-:Y:S01]  /*0170*/  CS2R R118, SRZ ;  /* 0x0000000000767805 */ /* 0x000fe2000001ff00 */
[----:B------:R-:W-:Y:S01]  /*0180*/  IMAD.SHL.U32 R4, R3, 0x8, RZ ;  /* 0x0000000803047824 */ /* 0x000fe200078e00ff */
[----:B------:R-:W-:Y:S01]  /*0190*/  CS2R R112, SRZ ;  /* 0x0000000000707805 */ /* 0x000fe2000001ff00 */
[----:B-1----:R-:W-:Y:S01]  /*01a0*/  IABS R8, R5 ;  /* 0x0000000500087213 */ /* 0x002fe20000000000 */
[C---:B------:R-:W-:Y:S01]  /*01b0*/  IMAD R197, R200.reuse, 0x13, RZ ;  /* 0x00000013c8c57824 */ /* 0x040fe200078e02ff */
[----:B------:R-:W-:Y:S01]  /*01c0*/  CS2R R114, SRZ ;  /* 0x0000000000727805 */ /* 0x000fe2000001ff00 */
[-C--:B------:R-:W-:Y:S01]  /*01d0*/  IABS R7, R4.reuse ;  /* 0x0000000400077213 */ /* 0x080fe20000000000 */
[----:B------:R-:W-:Y:S01]  /*01e0*/  IMAD R199, R200, 0x1b, RZ ;  /* 0x0000001bc8c77824 */ /* 0x000fe200078e02ff */
[----:B------:R-:W-:Y:S01]  /*01f0*/  IABS R10, R4 ;  /* 0x00000004000a7213 */ /* 0x000fe20000000000 */
[----:B------:R-:W-:Y:S01]  /*0200*/  CS2R R120, SRZ ;  /* 0x0000000000787805 */ /* 0x000fe2000001ff00 */
[----:B------:R-:W1:Y:S01]  /*0210*/  I2F.RP R0, R7 ;  /* 0x0000000700007306 */ /* 0x000e620000209400 */
[C---:B--2---:R-:W-:Y:S01]  /*0220*/  LOP3.LUT R24, R198.reuse, 0x7f, RZ, 0xc0, !PT ;  /* 0x0000007fc6187812 */ /* 0x044fe200078ec0ff */
[----:B------:R-:W-:Y:S01]  /*0230*/  CS2R R122, SRZ ;  /* 0x00000000007a7805 */ /* 0x000fe2000001ff00 */
[----:B------:R-:W-:Y:S01]  /*0240*/  LOP3.LUT R46, R198, 0x1f, RZ, 0xc0, !PT ;  /* 0x0000001fc62e7812 */ /* 0x000fe200078ec0ff */
[----:B------:R-:W-:Y:S01]  /*0250*/  CS2R R50, SRZ ;  /* 0x0000000000327805 */ /* 0x000fe2000001ff00 */
        /* <DEDUP_REMOVED lines=11> */
[----:B-1----:R-:W1:Y:S01]  /*0310*/  MUFU.RCP R0, R0 ;  /* 0x0000000000007308 */ /* 0x002e620000001000 */
        /* <DEDUP_REMOVED lines=15> */
[----:B-1----:R-:W-:Y:S01]  /*0410*/  IADD3 R2, R0, 0xffffffe, RZ ;  /* 0x0ffffffe00027810 */ /* 0x002fe20007ffe0ff */
[----:B------:R-:W-:Y:S01]  /*0420*/  IMAD.MOV R0, RZ, RZ, -R10 ;  /* 0x000000ffff007224 */ /* 0x000fe200078e0a0a */
[----:B------:R-:W-:Y:S01]  /*0430*/  CS2R R104, SRZ ;  /* 0x0000000000687805 */ /* 0x000fe2000001ff00 */
[----:B------:R-:W-:Y:S01]  /*0440*/  CS2R R106, SRZ ;  /* 0x00000000006a7805 */ /* 0x000fe2000001ff00 */
[----:B------:R1:W2:Y:S01]  /*0450*/  F2I.FTZ.U32.TRUNC.NTZ R3, R2 ;  /* 0x0000000200037305 */ /* 0x0002a2000021f000 */
        /* <DEDUP_REMOVED lines=8> */
[----:B-1----:R-:W-:Y:S01]  /*04e0*/  IMAD.MOV.U32 R2, RZ, RZ, RZ ;  /* 0x000000ffff027224 */ /* 0x002fe200078e00ff */
[----:B------:R-:W-:Y:S01]  /*04f0*/  CS2R R136, SRZ ;  /* 0x0000000000887805 */ /* 0x000fe2000001ff00 */
[----:B------:R-:W-:Y:S01]  /*0500*/  CS2R R138, SRZ ;  /* 0x00000000008a7805 */ /* 0x000fe2000001ff00 */
[----:B------:R-:W-:Y:S01]  /*0510*/  CS2R R144, SRZ ;  /* 0x0000000000907805 */ /* 0x000fe2000001ff00 */
[----:B------:R-:W-:Y:S01]  /*0520*/  CS2R R146, SRZ ;  /* 0x0000000000927805 */ /* 0x000fe2000001ff00 */
[----:B------:R-:W-:Y:S01]  /*0530*/  CS2R R140, SRZ ;  /* 0x00000000008c7805 */ /* 0x000fe2000001ff00 */
[----:B------:R-:W-:Y:S01]  /*0540*/  CS2R R142, SRZ ;  /* 0x00000000008e7805 */ /* 0x000fe2000001ff00 */
[----:B--2---:R-:W-:Y:S01]  /*0550*/  IADD3 R6, RZ, -R3, RZ ;  /* 0x80000003ff067210 */ /* 0x004fe20007ffe0ff */
[----:B------:R-:W-:Y:S01]  /*0560*/  CS2R R248, SRZ ;  /* 0x0000000000f87805 */ /* 0x000fe2000001ff00 */
[----:B------:R-:W-:Y:S01]  /*0570*/  CS2R R250, SRZ ;  /* 0x0000000000fa7805 */ /* 0x000fe2000001ff00 */
[----:B------:R-:W-:Y:S01]  /*0580*/  CS2R R188, SRZ ;  /* 0x0000000000bc7805 */ /* 0x000fe2000001ff00 */
[----:B------:R-:W-:Y:S01]  /*0590*/  CS2R R190, SRZ ;  /* 0x0000000000be7805 */ /* 0x000fe2000001ff00 */
[----:B------:R-:W-:-:S02]  /*05a0*/  IMAD R9, R6, R7, RZ ;  /* 0x0000000706097224 */ /* 0x000fc400078e02ff */
[----:B------:R-:W-:Y:S02]  /*05b0*/  IMAD.MOV.U32 R6, RZ, RZ, R8 ;  /* 0x000000ffff067224 */ /* 0x000fe400078e0008 */
[----:B------:R-:W-:-:S06]  /*05c0*/  IMAD.HI.U32 R3, R3, R9, R2 ;  /* 0x0000000903037227 */ /* 0x000fcc00078e0002 */
[----:B------:R-:W-:-:S04]  /*05d0*/  IMAD.HI.U32 R3, R3, R6, RZ ;  /* 0x0000000603037227 */ /* 0x000fc800078e00ff */
[----:B------:R-:W-:-:S05]  /*05e0*/  IMAD R0, R3, R0, R6 ;  /* 0x0000000003007224 */ /* 0x000fca00078e0206 */
[----:B------:R-:W-:-:S13]  /*05f0*/  ISETP.GT.U32.AND P1, PT, R7, R0, PT ;  /* 0x000000000700720c */ /* 0x000fda0003f24070 */
[-C--:B------:R-:W-:Y:S02]  /*0600*/  @!P1 IADD3 R0, R0, -R7.reuse, RZ ;  /* 0x8000000700009210 */ /* 0x080fe40007ffe0ff */
[----:B------:R-:W-:Y:S02]  /*0610*/  @!P1 IADD3 R3, R3, 0x1, RZ ;  /* 0x0000000103039810 */ /* 0x000fe40007ffe0ff */
[----:B------:R-:W-:Y:S02]  /*0620*/  ISETP.GE.U32.AND P0, PT, R0, R7, PT ;  /* 0x000000070000720c */ /* 0x000fe40003f06070 */
[----:B------:R-:W-:Y:S01]  /*0630*/  LOP3.LUT R0, R5, R4, RZ, 0x3c, !PT ;  /* 0x0000000405007212 */ /* 0x000fe200078e3cff */
[----:B------:R-:W1:Y:S01]  /*0640*/  I2F.RP R7, R28 ;  /* 0x0000001c00077306 */ /* 0x000e620000209400 */
[----:B------:R-:W-:Y:S02]  /*0650*/  ISETP.NE.AND P1, PT, R4, RZ, PT ;  /* 0x000000ff0400720c */ /* 0x000fe40003f25270 */
[----:B------:R-:W-:Y:S01]  /*0660*/  ISETP.GE.AND P2, PT, R0, RZ, PT ;  /* 0x000000ff0000720c */ /* 0x000fe20003f46270 */
[----:B------:R-:W-:-:S05]  /*0670*/  IMAD.MOV.U32 R0, RZ, RZ, c[0x0][0x178] ;  /* 0x00005e00ff007624 */ /* 0x000fca00078e00ff */
[----:B------:R-:W-:Y:S02]  /*0680*/  IADD3 R0, R0, 0x1ff, RZ ;  /* 0x000001ff00007810 */ /* 0x000fe40007ffe0ff */
[----:B------:R-:W-:-:S05]  /*0690*/  @P0 IADD3 R3, R3, 0x1, RZ ;  /* 0x0000000103030810 */ /* 0x000fca0007ffe0ff */
[----:B------:R-:W-:Y:S01]  /*06a0*/  IMAD.MOV.U32 R2, RZ, RZ, R3 ;  /* 0x000000ffff027224 */ /* 0x000fe200078e0003 */
[----:B------:R-:W-:Y:S01]  /*06b0*/  SHF.R.S32.HI R3, RZ, 0x1f, R0 ;  /* 0x0000001fff037819 */ /* 0x000fe20000011400 */
[----:B-1----:R-:W-:Y:S02]  /*06c0*/  MUFU.RCP R7, R7 ;  /* 0x0000000700077308 */ /* 0x002fe40000001000 */
[----:B------:R-:W-:Y:S01]  /*06d0*/  @!P2 IMAD.MOV R2, RZ, RZ, -R2 ;  /* 0x000000ffff02a224 */ /* 0x000fe200078e0a02 */
[----:B------:R-:W-:Y:S02]  /*06e0*/  @!P1 LOP3.LUT R2, RZ, R4, RZ, 0x33, !PT ;  /* 0x00000004ff029212 */ /* 0x000fe400078e33ff */
[----:B------:R-:W-:Y:S02]  /*06f0*/  LEA.HI R3, R3, R0, RZ, 0x9 ;  /* 0x0000000003037211 */ /* 0x000fe400078f48ff */
[----:B------:R-:W-:Y:S01]  /*0700*/  SHF.L.U32 R10, R2, 0x3, RZ ;  /* 0x00000003020a7819 */ /* 0x000fe200000006ff */
[----:B------:R-:W-:-:S03]  /*0710*/  IMAD.MOV R2, RZ, RZ, -R2 ;  /* 0x000000ffff027224 */ /* 0x000fc600078e0a02 */
[----:B------:R-:W-:Y:S01]  /*0720*/  LEA.HI.SX32 R3, R3, -R10, 0x17 ;  /* 0x8000000a03037211 */ /* 0x000fe200078fbaff */
[----:B------:R-:W-:Y:S02]  /*0730*/  IMAD R8, R4, R2, R5 ;  /* 0x0000000204087224 */ /* 0x000fe400078e0205 */
[----:B------:R-:W-:Y:S01]  /*0740*/  IMAD.MOV.U32 R2, RZ, RZ, RZ ;  /* 0x000000ffff027224 */ /* 0x000fe200078e00ff */
[----:B------:R-:W-:-:S04]  /*0750*/  IMNMX R11, R3, 0x8, PT ;  /* 0x00000008030b7817 */ /* 0x000fc80003800200 */
[-C--:B------:R-:W-:Y:S02]  /*0760*/  IABS R9, R11.reuse ;  /* 0x0000000b00097213 */ /* 0x080fe40000000000 */
[----:B------:R-:W-:Y:S02]  /*0770*/  IABS R4, R11 ;  /* 0x0000000b00047213 */ /* 0x000fe40000000000 */
[----:B------:R-:W1:Y:S08]  /*0780*/  I2F.RP R0, R9 ;  /* 0x0000000900007306 */ /* 0x000e700000209400 */
[----:B-1----:R-:W1:Y:S02]  /*0790*/  MUFU.RCP R0, R0 ;  /* 0x0000000000007308 */ /* 0x002e640000001000 */
[----:B-1----:R-:W-:-:S02]  /*07a0*/  IADD3 R3, R0, 0xffffffe, RZ ;  /* 0x0ffffffe00037810 */ /* 0x002fc40007ffe0ff */
[----:B------:R-:W-:-:S04]  /*07b0*/  IABS R0, R8 ;  /* 0x0000000800007213 */ /* 0x000fc80000000000 */
[----:B------:R-:W1:Y:S02]  /*07c0*/  F2I.FTZ.U32.TRUNC.NTZ R3, R3 ;  /* 0x0000000300037305 */ /* 0x000e64000021f000 */
[----:B-1----:R-:W-:-:S04]  /*07d0*/  IMAD.MOV R6, RZ, RZ, -R3 ;  /* 0x000000ffff067224 */ /* 0x002fc800078e0a03 */
[----:B------:R-:W-:Y:S02]  /*07e0*/  IMAD R5, R6, R9, RZ ;  /* 0x0000000906057224 */ /* 0x000fe400078e02ff */
[----:B------:R-:W1:Y:S02]  /*07f0*/  I2F.RP R6, R23 ;  /* 0x0000001700067306 */ /* 0x000e640000209400 */
[----:B------:R-:W-:Y:S01]  /*0800*/  IMAD.HI.U32 R2, R3, R5, R2 ;  /* 0x0000000503027227 */ /* 0x000fe200078e0002 */
[----:B------:R-:W-:-:S03]  /*0810*/  MOV R3, R0 ;  /* 0x0000000000037202 */ /* 0x000fc60000000f00 */
[----:B------:R-:W-:Y:S01]  /*0820*/  IMAD.MOV R0, RZ, RZ, -R4 ;  /* 0x000000ffff007224 */ /* 0x000fe200078e0a04 */
[----:B------:R-:W-:Y:S01]  /*0830*/  IADD3 R4, R7, 0xffffffe, RZ ;  /* 0x0ffffffe07047810 */ /* 0x000fe20007ffe0ff */
[----:B------:R-:W-:-:S03]  /*0840*/  IMAD.HI.U32 R2, R2, R3, RZ ;  /* 0x0000000302027227 */ /* 0x000fc600078e00ff */
[----:B------:R2:W3:Y:S01]  /*0850*/  F2I.FTZ.U32.TRUNC.NTZ R5, R4 ;  /* 0x0000000400057305 */ /* 0x0004e2000021f000 */
[----:B------:R-:W-:-:S05]  /*0860*/  IMAD R0, R2, R0, R3 ;  /* 0x0000000002007224 */ /* 0x000fca00078e0203 */
[----:B------:R-:W-:Y:S02]  /*0870*/  ISETP.GT.U32.AND P1, PT, R9, R0, PT ;  /* 0x000000000900720c */ /* 0x000fe40003f24070 */
[----:B-1----:R-:W1:Y:S01]  /*0880*/  MUFU.RCP R6, R6 ;  /* 0x0000000600067308 */ /* 0x002e620000001000 */
[----:B--2---:R-:W-:Y:S01]  /*0890*/  MOV R4, RZ ;  /* 0x000000ff00047202 */ /* 0x004fe20000000f00 */
[----:B---3--:R-:W-:-:S09]  /*08a0*/  IMAD.MOV R7, RZ, RZ, -R5 ;  /* 0x000000ffff077224 */ /* 0x008fd200078e0a05 */
[----:B------:R-:W-:Y:S01]  /*08b0*/  @!P1 IMAD.IADD R0, R0, 0x1, -R9 ;  /* 0x0000000100009824 */ /* 0x000fe200078e0a09 */
[----:B------:R-:W-:Y:S01]  /*08c0*/  @!P1 IADD3 R2, R2, 0x1, RZ ;  /* 0x0000000102029810 */ /* 0x000fe20007ffe0ff */
[----:B------:R-:W-:Y:S01]  /*08d0*/  IMAD R7, R7, R28, RZ ;  /* 0x0000001c07077224 */ /* 0x000fe200078e02ff */
[----:B------:R-:W-:Y:S02]  /*08e0*/  ISETP.NE.AND P1, PT, R11, RZ, PT ;  /* 0x000000ff0b00720c */ /* 0x000fe40003f25270 */
[----:B------:R-:W-:Y:S01]  /*08f0*/  ISETP.GE.U32.AND P0, PT, R0, R9, PT ;  /* 0x000000090000720c */ /* 0x000fe20003f06070 */
[----:B------:R-:W-:Y:S01]  /*0900*/  IMAD.HI.U32 R5, R5, R7, R4 ;  /* 0x0000000705057227 */ /* 0x000fe200078e0004 */
[----:B------:R-:W-:Y:S02]  /*0910*/  LOP3.LUT R0, R8, R11, RZ, 0x3c, !PT ;  /* 0x0000000b08007212 */ /* 0x000fe400078e3cff */
[----:B-1----:R-:W-:Y:S02]  /*0920*/  IADD3 R3, R6, 0xffffffe, RZ ;  /* 0x0ffffffe06037810 */ /* 0x002fe40007ffe0ff */
[----:B------:R-:W-:-:S02]  /*0930*/  ISETP.GE.AND P2, PT, R0, RZ, PT ;  /* 0x000000ff0000720c */ /* 0x000fc40003f46270 */
[----:B------:R-:W-:Y:S02]  /*0940*/  SHF.R.U32.HI R0, RZ, 0x5, R198 ;  /* 0x00000005ff007819 */ /* 0x000fe400000116c6 */
[----:B------:R-:W1:Y:S02]  /*0950*/  F2I.FTZ.U32.TRUNC.NTZ R3, R3 ;  /* 0x0000000300037305 */ /* 0x000e64000021f000 */
[----:B------:R-:W-:Y:S02]  /*0960*/  SGXT.U32 R0, R0, 0x2 ;  /* 0x000000020000781a */ /* 0x000fe40000000000 */
[----:B------:R-:W-:-:S05]  /*0970*/  @P0 IADD3 R2, R2, 0x1, RZ ;  /* 0x0000000102020810 */ /* 0x000fca0007ffe0ff */
[----:B------:R-:W-:Y:S02]  /*0980*/  @!P2 IADD3 R2, -R2, RZ, RZ ;  /* 0x000000ff0202a210 */ /* 0x000fe40007ffe1ff */
[----:B------:R-:W-:-:S05]  /*0990*/  @!P1 LOP3.LUT R2, RZ, R11, RZ, 0x33, !PT ;  /* 0x0000000bff029212 */ /* 0x000fca00078e33ff */
[----:B------:R-:W-:Y:S02]  /*09a0*/  IMAD.SHL.U32 R12, R2, 0x40, RZ ;  /* 0x00000040020c7824 */ /* 0x000fe400078e00ff */
[----:B------:R-:W-:Y:S02]  /*09b0*/  IMAD.MOV R2, RZ, RZ, -R2 ;  /* 0x000000ffff027224 */ /* 0x000fe400078e0a02 */
[--C-:B-1----:R-:W-:Y:S01]  /*09c0*/  IMAD.MOV R6, RZ, RZ, -R3.reuse ;  /* 0x000000ffff067224 */ /* 0x102fe200078e0a03 */
[----:B------:R-:W-:Y:S01]  /*09d0*/  LOP3.LUT R4, R12, R0, RZ, 0xfc, !PT ;  /* 0x000000000c047212 */ /* 0x000fe200078efcff */
[----:B------:R-:W-:Y:S01]  /*09e0*/  IMAD R0, R11, R2, R8 ;  /* 0x000000020b007224 */ /* 0x000fe200078e0208 */
[----:B------:R1:W-:Y:S01]  /*09f0*/  STL [R1+0x67c], R12 ;  /* 0x00067c0c01007387 */ /* 0x0003e20000100800 */
[----:B------:R-:W-:Y:S01]  /*0a00*/  IMAD.MOV.U32 R2, RZ, RZ, RZ ;  /* 0x000000ffff027224 */ /* 0x000fe200078e00ff */
[----:B------:R-:W-:Y:S01]  /*0a10*/  LOP3.LUT R19, R4, 0x3c, RZ, 0xfc, !PT ;  /* 0x0000003c04137812 */ /* 0x000fe200078efcff */
[----:B------:R-:W-:Y:S01]  /*0a20*/  IMAD R7, R6, R23, RZ ;  /* 0x0000001706077224 */ /* 0x000fe200078e02ff */
[----:B------:R-:W-:Y:S01]  /*0a30*/  LOP3.LUT R11, R4, 0x4, RZ, 0xfc, !PT ;  /* 0x00000004040b7812 */ /* 0x000fe200078efcff */
[----:B------:R-:W-:Y:S01]  /*0a40*/  IMAD.IADD R0, R10, 0x1, R0 ;  /* 0x000000010a007824 */ /* 0x000fe200078e0200 */
[----:B------:R-:W-:Y:S01]  /*0a50*/  IABS R13, R19 ;  /* 0x00000013000d7213 */ /* 0x000fe20000000000 */
[----:B------:R-:W-:Y:S01]  /*0a60*/  IMAD.HI.U32 R2, R3, R7, R2 ;  /* 0x0000000703027227 */ /* 0x000fe200078e0002 */
[----:B------:R-:W-:-:S02]  /*0a70*/  IABS R8, R4 ;  /* 0x0000000400087213 */ /* 0x000fc40000000000 */
[----:B------:R-:W-:Y:S01]  /*0a80*/  IABS R9, R11 ;  /* 0x0000000b00097213 */ /* 0x000fe20000000000 */
[----:B------:R-:W-:Y:S01]  /*0a90*/  IMAD.HI.U32 R7, R5, R13, RZ ;  /* 0x0000000d05077227 */ /* 0x000fe200078e00ff */
[----:B------:R-:W-:Y:S02]  /*0aa0*/  ISETP.GE.AND P1, PT, R11, RZ, PT ;  /* 0x000000ff0b00720c */ /* 0x000fe40003f26270 */
[C---:B------:R-:W-:Y:S01]  /*0ab0*/  LOP3.LUT R15, R4.reuse, 0x8, RZ, 0xfc, !PT ;  /* 0x00000008040f7812 */ /* 0x040fe200078efcff */
[----:B------:R-:W-:Y:S01]  /*0ac0*/  IMAD.MOV R11, RZ, RZ, -R7 ;  /* 0x000000ffff0b7224 */ /* 0x000fe200078e0a07 */
[C---:B------:R-:W-:Y:S01]  /*0ad0*/  LOP3.LUT R16, R4.reuse, 0xc, RZ, 0xfc, !PT ;  /* 0x0000000c04107812 */ /* 0x040fe200078efcff */
[C---:B------:R-:W-:Y:S01]  /*0ae0*/  IMAD.HI.U32 R3, R5.reuse, R8, RZ ;  /* 0x0000000805037227 */ /* 0x040fe200078e00ff */
[----:B------:R-:W-:Y:S02]  /*0af0*/  IABS R10, R15 ;  /* 0x0000000f000a7213 */ /* 0x000fe40000000000 */
[C---:B------:R-:W-:Y:S01]  /*0b00*/  LOP3.LUT R17, R4.reuse, 0x10, RZ, 0xfc, !PT ;  /* 0x0000001004117812 */ /* 0x040fe200078efcff */
[----:B------:R-:W-:Y:S01]  /*0b10*/  IMAD.HI.U32 R6, R5, R9, RZ ;  /* 0x0000000905067227 */ /* 0x000fe200078e00ff */
[----:B------:R-:W-:-:S02]  /*0b20*/  LOP3.LUT R18, R4, 0x14, RZ, 0xfc, !PT ;  /* 0x0000001404127812 */ /* 0x000fc400078efcff */
[----:B-1----:R-:W-:Y:S01]  /*0b30*/  IABS R12, R17 ;  /* 0x00000011000c7213 */ /* 0x002fe20000000000 */
[----:B------:R-:W-:Y:S01]  /*0b40*/  IMAD R13, R28, R11, R13 ;  /* 0x0000000b1c0d7224 */ /* 0x000fe200078e020d */
[----:B------:R-:W-:Y:S01]  /*0b50*/  IADD3 R6, -R6, RZ, RZ ;  /* 0x000000ff06067210 */ /* 0x000fe20007ffe1ff */
[----:B------:R-:W-:Y:S01]  /*0b60*/  IMAD.MOV R3, RZ, RZ, -R3 ;  /* 0x000000ffff037224 */ /* 0x000fe200078e0a03 */
[----:B------:R-:W-:Y:S01]  /*0b70*/  IABS R14, R18 ;  /* 0x00000012000e7213 */ /* 0x000fe20000000000 */
[----:B------:R-:W-:Y:S01]  /*0b80*/  IMAD R35, R0, 0x200, R24 ;  /* 0x0000020000237824 */ /* 0x000fe200078e0218 */
[C---:B------:R-:W-:Y:S01]  /*0b90*/  ISETP.GT.U32.AND P4, PT, R28.reuse, R13, PT ;  /* 0x0000000d1c00720c */ /* 0x040fe20003f84070 */
[C---:B------:R-:W-:Y:S01]  /*0ba0*/  IMAD R3, R28.reuse, R3, R8 ;  /* 0x000000031c037224 */ /* 0x040fe200078e0208 */
[----:B------:R-:W-:Y:S01]  /*0bb0*/  ISETP.GE.AND P2, PT, R15, RZ, PT ;  /* 0x000000ff0f00720c */ /* 0x000fe20003f46270 */
[----:B------:R-:W-:Y:S01]  /*0bc0*/  IMAD.MOV.U32 R8, RZ, RZ, R10 ;  /* 0x000000ffff087224 */ /* 0x000fe200078e000a */
[----:B------:R-:W-:Y:S01]  /*0bd0*/  IABS R10, R16 ;  /* 0x00000010000a7213 */ /* 0x000fe20000000000 */
[C---:B------:R-:W-:Y:S01]  /*0be0*/  IMAD R7, R28.reuse, R6, R9 ;  /* 0x000000061c077224 */ /* 0x040fe200078e0209 */
[----:B------:R-:W-:Y:S01]  /*0bf0*/  ISETP.GT.U32.AND P0, PT, R28, R3, PT ;  /* 0x000000031c00720c */ /* 0x000fe20003f04070 */
[C---:B------:R-:W-:Y:S01]  /*0c00*/  IMAD.HI.U32 R6, R5.reuse, R8, RZ ;  /* 0x0000000805067227 */ /* 0x040fe200078e00ff */
[----:B------:R-:W-:Y:S01]  /*0c10*/  LOP3.LUT R21, R4, 0x28, RZ, 0xfc, !PT ;  /* 0x0000002804157812 */ /* 0x000fe200078efcff */
[----:B------:R1:W-:Y:S01]  /*0c20*/  STL [R1+0x678], R35 ;  /* 0x0006782301007387 */ /* 0x0003e20000100800 */
[----:B------:R-:W-:Y:S01]  /*0c30*/  ISETP.GT.U32.AND P3, PT, R28, R7, PT ;  /* 0x000000071c00720c */ /* 0x000fe20003f64070 */
[----:B------:R-:W-:Y:S01]  /*0c40*/  IMAD.MOV R9, RZ, RZ, -R6 ;  /* 0x000000ffff097224 */ /* 0x000fe200078e0a06 */
[C---:B------:R-:W-:Y:S01]  /*0c50*/  LOP3.LUT R29, R4.reuse, 0x2c, RZ, 0xfc, !PT ;  /* 0x0000002c041d7812 */ /* 0x040fe200078efcff */
[----:B------:R-:W-:Y:S01]  /*0c60*/  IMAD.HI.U32 R6, R5, R10, RZ ;  /* 0x0000000a05067227 */ /* 0x000fe200078e00ff */
[----:B------:R-:W-:-:S02]  /*0c70*/  LOP3.LUT R30, R4, 0x30, RZ, 0xfc, !PT ;  /* 0x00000030041e7812 */ /* 0x000fc400078efcff */
[----:B------:R-:W-:Y:S01]  /*0c80*/  IABS R20, R29 ;  /* 0x0000001d00147213 */ /* 0x000fe20000000000 */
[----:B------:R-:W-:Y:S01]  /*0c90*/  @!P4 IMAD.IADD R13, R13, 0x1, -R28 ;  /* 0x000000010d0dc824 */ /* 0x000fe200078e0a1c */
[----:B------:R-:W-:Y:S01]  /*0ca0*/  IADD3 R11, -R6, RZ, RZ ;  /* 0x000000ff060b7210 */ /* 0x000fe20007ffe1ff */
[----:B------:R-:W-:Y:S01]  /*0cb0*/  IMAD R9, R28, R9, R8 ;  /* 0x000000091c097224 */ /* 0x000fe200078e0208 */
[----:B------:R-:W-:Y:S01]  /*0cc0*/  LOP3.LUT R31, R4, 0x34, RZ, 0xfc, !PT ;  /* 0x00000034041f7812 */ /* 0x000fe200078efcff */
[----:B------:R-:W-:Y:S01]  /*0cd0*/  @!P0 IMAD.IADD R3, R3, 0x1, -R28 ;  /* 0x0000000103038824 */ /* 0x000fe200078e0a1c */
[C---:B------:R-:W-:Y:S01]  /*0ce0*/  ISETP.GT.U32.AND P6, PT, R28.reuse, R13, PT ;  /* 0x0000000d1c00720c */ /* 0x040fe20003fc4070 */
[C---:B------:R-:W-:Y:S01]  /*0cf0*/  IMAD R10, R28.reuse, R11, R10 ;  /* 0x0000000b1c0a7224 */ /* 0x040fe200078e020a */
[C---:B------:R-:W-:Y:S01]  /*0d00*/  ISETP.GT.U32.AND P5, PT, R28.reuse, R9, PT ;  /* 0x000000091c00720c */ /* 0x040fe20003fa4070 */
[----:B------:R-:W-:Y:S01]  /*0d10*/  @!P3 IMAD.IADD R7, R7, 0x1, -R28 ;  /* 0x000000010707b824 */ /* 0x000fe200078e0a1c */
[C---:B------:R-:W-:Y:S01]  /*0d20*/  ISETP.GT.U32.AND P0, PT, R28.reuse, R3, PT ;  /* 0x000000031c00720c */ /* 0x040fe20003f04070 */
[----:B------:R-:W-:Y:S01]  /*0d30*/  IMAD.HI.U32 R6, R5, R12, RZ ;  /* 0x0000000c05067227 */ /* 0x000fe200078e00ff */
[----:B------:R-:W-:-:S02]  /*0d40*/  ISETP.GT.U32.AND P4, PT, R28, R10, PT ;  /* 0x0000000a1c00720c */ /* 0x000fc40003f84070 */
[----:B------:R-:W-:Y:S01]  /*0d50*/  ISETP.GE.AND P3, PT, R19, RZ, PT ;  /* 0x000000ff1300720c */ /* 0x000fe20003f66270 */
[----:B------:R-:W-:Y:S01]  /*0d60*/  IMAD.MOV R11, RZ, RZ, -R6 ;  /* 0x000000ffff0b7224 */ /* 0x000fe200078e0a06 */
[C---:B------:R-:W-:Y:S01]  /*0d70*/  LOP3.LUT R19, R4.reuse, 0x1c, RZ, 0xfc, !PT ;  /* 0x0000001c04137812 */ /* 0x040fe200078efcff */
[----:B------:R-:W-:Y:S01]  /*0d80*/  IMAD.HI.U32 R8, R5, R14, RZ ;  /* 0x0000000e05087227 */ /* 0x000fe200078e00ff */
[C---:B------:R-:W-:Y:S02]  /*0d90*/  LOP3.LUT R27, R4.reuse, 0x38, RZ, 0xfc, !PT ;  /* 0x00000038041b7812 */ /* 0x040fe400078efcff */
[----:B------:R-:W-:Y:S01]  /*0da0*/  @!P6 IADD3 R13, R13, -R28, RZ ;  /* 0x8000001c0d0de210 */ /* 0x000fe20007ffe0ff */
[----:B------:R-:W-:Y:S01]  /*0db0*/  @!P5 IMAD.IADD R9, R9, 0x1, -R28 ;  /* 0x000000010909d824 */ /* 0x000fe200078e0a1c */
[----:B------:R-:W-:Y:S01]  /*0dc0*/  ISETP.GE.AND P5, PT, R4, RZ, PT ;  /* 0x000000ff0400720c */ /* 0x000fe20003fa6270 */
[----:B------:R-:W-:Y:S01]  /*0dd0*/  IMAD R11, R28, R11, R12 ;  /* 0x0000000b1c0b7224 */ /* 0x000fe200078e020c */
[----:B------:R-:W-:Y:S01]  /*0de0*/  IADD3 R15, -R8, RZ, RZ ;  /* 0x000000ff080f7210 */ /* 0x000fe20007ffe1ff */
[----:B------:R-:W-:Y:S01]  /*0df0*/  IMAD.MOV.U32 R22, RZ, RZ, R13 ;  /* 0x000000ffff167224 */ /* 0x000fe200078e000d */
[----:B------:R-:W-:Y:S01]  /*0e00*/  LOP3.LUT R8, R4, 0x18, RZ, 0xfc, !PT ;  /* 0x0000001804087812 */ /* 0x000fe200078efcff */
[--C-:B------:R-:W-:Y:S01]  /*0e10*/  @!P4 IMAD.IADD R10, R10, 0x1, -R28.reuse ;  /* 0x000000010a0ac824 */ /* 0x100fe200078e0a1c */
[----:B------:R-:W-:Y:S01]  /*0e20*/  ISETP.GT.U32.AND P4, PT, R28, R7, PT ;  /* 0x000000071c00720c */ /* 0x000fe20003f84070 */
[----:B------:R-:W-:Y:S01]  /*0e30*/  @!P0 IMAD.IADD R3, R3, 0x1, -R28 ;  /* 0x0000000103038824 */ /* 0x000fe200078e0a1c */
[----:B------:R-:W-:Y:S01]  /*0e40*/  @!P3 IADD3 R22, -R22, RZ, RZ ;  /* 0x000000ff1616b210 */ /* 0x000fe20007ffe1ff */
[C---:B------:R-:W-:Y:S01]  /*0e50*/  IMAD R12, R28.reuse, R15, R14 ;  /* 0x0000000f1c0c7224 */ /* 0x040fe200078e020e */
[----:B------:R-:W-:Y:S01]  /*0e60*/  ISETP.GT.U32.AND P3, PT, R28, R11, PT ;  /* 0x0000000b1c00720c */ /* 0x000fe20003f64070 */
[----:B------:R-:W-:Y:S01]  /*0e70*/  IMAD.MOV.U32 R6, RZ, RZ, R3 ;  /* 0x000000ffff067224 */ /* 0x000fe200078e0003 */
[----:B------:R-:W-:-:S02]  /*0e80*/  IABS R14, R8 ;  /* 0x00000008000e7213 */ /* 0x000fc40000000000 */
[----:B------:R-:W-:Y:S01]  /*0e90*/  ISETP.GT.U32.AND P0, PT, R28, R10, PT ;  /* 0x0000000a1c00720c */ /* 0x000fe20003f04070 */
[----:B------:R-:W-:Y:S01]  /*0ea0*/  @!P5 IMAD.MOV R6, RZ, RZ, -R6 ;  /* 0x000000ffff06d224 */ /* 0x000fe200078e0a06 */
[----:B------:R-:W-:Y:S01]  /*0eb0*/  ISETP.GE.AND P5, PT, R16, RZ, PT ;  /* 0x000000ff1000720c */ /* 0x000fe20003fa6270 */
[----:B------:R-:W-:Y:S01]  /*0ec0*/  IMAD.HI.U32 R3, R5, R14, RZ ;  /* 0x0000000e05037227 */ /* 0x000fe200078e00ff */
[----:B------:R-:W-:Y:S02]  /*0ed0*/  IABS R15, R19 ;  /* 0x00000013000f7213 */ /* 0x000fe40000000000 */
[C---:B------:R-:W-:Y:S01]  /*0ee0*/  ISETP.GT.U32.AND P6, PT, R28.reuse, R9, PT ;  /* 0x000000091c00720c */ /* 0x040fe20003fc4070 */
[--C-:B------:R-:W-:Y:S01]  /*0ef0*/  @!P4 IMAD.IADD R7, R7, 0x1, -R28.reuse ;  /* 0x000000010707c824 */ /* 0x100fe200078e0a1c */
[----:B------:R-:W-:Y:S01]  /*0f00*/  ISETP.GT.U32.AND P4, PT, R28, R12, PT ;  /* 0x0000000c1c00720c */ /* 0x000fe20003f84070 */
[----:B------:R-:W-:Y:S01]  /*0f10*/  IMAD.MOV R3, RZ, RZ, -R3 ;  /* 0x000000ffff037224 */ /* 0x000fe200078e0a03 */
[----:B------:R-:W-:Y:S01]  /*0f20*/  IABS R0, R27 ;  /* 0x0000001b00007213 */ /* 0x000fe20000000000 */
[----:B------:R-:W-:Y:S01]  /*0f30*/  @!P3 IMAD.IADD R11, R11, 0x1, -R28 ;  /* 0x000000010b0bb824 */ /* 0x000fe200078e0a1c */
[----:B------:R-:W-:Y:S01]  /*0f40*/  ISETP.GE.AND P3, PT, R8, RZ, PT ;  /* 0x000000ff0800720c */ /* 0x000fe20003f66270 */
[----:B------:R-:W-:Y:S01]  /*0f50*/  IMAD.MOV.U32 R8, RZ, RZ, R7 ;  /* 0x000000ffff087224 */ /* 0x000fe200078e0007 */
[----:B------:R-:W-:Y:S01]  /*0f60*/  @!P0 IADD3 R10, R10, -R28, RZ ;  /* 0x8000001c0a0a8210 */ /* 0x000fe20007ffe0ff */
[----:B------:R-:W-:Y:S01]  /*0f70*/  IMAD R7, R28, R3, R14 ;  /* 0x000000031c077224 */ /* 0x000fe200078e020e */
[----:B------:R-:W-:Y:S01]  /*0f80*/  LOP3.LUT R3, R4, 0x20, RZ, 0xfc, !PT ;  /* 0x0000002004037812 */ /* 0x000fe200078efcff */
[----:B------:R-:W-:Y:S01]  /*0f90*/  IMAD.HI.U32 R13, R5, R15, RZ ;  /* 0x0000000f050d7227 */ /* 0x000fe200078e00ff */
[----:B------:R-:W-:-:S02]  /*0fa0*/  @!P5 IADD3 R10, -R10, RZ, RZ ;  /* 0x000000ff0a0ad210 */ /* 0x000fc40007ffe1ff */
[C---:B------:R-:W-:Y:S01]  /*0fb0*/  ISETP.GT.U32.AND P5, PT, R28.reuse, R7, PT ;  /* 0x000000071c00720c */ /* 0x040fe20003fa4070 */
[----:B------:R-:W-:Y:S01]  /*0fc0*/  @!P1 IMAD.MOV R8, RZ, RZ, -R8 ;  /* 0x000000ffff089224 */ /* 0x000fe200078e0a08 */
[----:B------:R-:W-:Y:S01]  /*0fd0*/  ISETP.GT.U32.AND P1, PT, R28, R11, PT ;  /* 0x0000000b1c00720c */ /* 0x000fe20003f24070 */
[--C-:B------:R-:W-:Y:S01]  /*0fe0*/  @!P6 IMAD.IADD R9, R9, 0x1, -R28.reuse ;  /* 0x000000010909e824 */ /* 0x100fe200078e0a1c */
[----:B------:R-:W-:Y:S01]  /*0ff0*/  IADD3 R13, -R13, RZ, RZ ;  /* 0x000000ff0d0d7210 */ /* 0x000fe20007ffe1ff */
[----:B------:R-:W-:Y:S01]  /*1000*/  @!P4 IMAD.IADD R12, R12, 0x1, -R28 ;  /* 0x000000010c0cc824 */ /* 0x000fe200078e0a1c */
[----:B------:R-:W-:Y:S01]  /*1010*/  ISETP.GE.AND P6, PT, R17, RZ, PT ;  /* 0x000000ff1100720c */ /* 0x000fe20003fc6270 */
[----:B------:R-:W-:Y:S01]  /*1020*/  @!P2 IMAD.MOV R9, RZ, RZ, -R9 ;  /* 0x000000ffff09a224 */ /* 0x000fe200078e0a09 */
[----:B------:R-:W-:Y:S01]  /*1030*/  LOP3.LUT R14, R4, 0x24, RZ, 0xfc, !PT ;  /* 0x00000024040e7812 */ /* 0x000fe200078efcff */
[----:B------:R-:W-:Y:S01]  /*1040*/  IMAD R13, R28, R13, R15 ;  /* 0x0000000d1c0d7224 */ /* 0x000fe200078e020f */
[----:B------:R-:W-:-:S02]  /*1050*/  IABS R15, R3 ;  /* 0x00000003000f7213 */ /* 0x000fc40000000000 */
[----:B------:R-:W-:Y:S01]  /*1060*/  ISETP.GT.U32.AND P2, PT, R28, R12, PT ;  /* 0x0000000c1c00720c */ /* 0x000fe20003f44070 */
[--C-:B------:R-:W-:Y:S01]  /*1070*/  @!P5 IMAD.IADD R7, R7, 0x1, -R28.reuse ;  /* 0x000000010707d824 */ /* 0x100fe200078e0a1c */
[----:B------:R-:W-:Y:S01]  /*1080*/  ISETP.GE.AND P0, PT, R18, RZ, PT ;  /* 0x000000ff1200720c */ /* 0x000fe20003f06270 */
[----:B------:R-:W-:Y:S01]  /*1090*/  @!P1 IMAD.IADD R11, R11, 0x1, -R28 ;  /* 0x000000010b0b9824 */ /* 0x000fe200078e0a1c */
[----:B------:R-:W-:Y:S01]  /*10a0*/  ISETP.GE.AND P1, PT, R3, RZ, PT ;  /* 0x000000ff0300720c */ /* 0x000fe20003f26270 */
[----:B------:R-:W-:Y:S01]  /*10b0*/  IMAD.HI.U32 R3, R5, R15, RZ ;  /* 0x0000000f05037227 */ /* 0x000fe200078e00ff */
[----:B------:R-:W-:Y:S02]  /*10c0*/  ISETP.GT.U32.AND P5, PT, R28, R7, PT ;  /* 0x000000071c00720c */ /* 0x000fe40003fa4070 */
[----:B------:R-:W-:Y:S01]  /*10d0*/  IABS R16, R14 ;  /* 0x0000000e00107213 */ /* 0x000fe20000000000 */
[----:B------:R-:W-:Y:S01]  /*10e0*/  @!P6 IMAD.MOV R11, RZ, RZ, -R11 ;  /* 0x000000ffff0be224 */ /* 0x000fe200078e0a0b */
[----:B------:R-:W-:-:S02]  /*10f0*/  IADD3 R3, -R3, RZ, RZ ;  /* 0x000000ff03037210 */ /* 0x000fc40007ffe1ff */
[----:B------:R-:W-:Y:S01]  /*1100*/  ISETP.GT.U32.AND P6, PT, R28, R13, PT ;  /* 0x0000000d1c00720c */ /* 0x000fe20003fc4070 */
[--C-:B------:R-:W-:Y:S01]  /*1110*/  @!P2 IMAD.IADD R12, R12, 0x1, -R28.reuse ;  /* 0x000000010c0ca824 */ /* 0x100fe200078e0a1c */
[----:B------:R-:W-:Y:S01]  /*1120*/  IABS R18, R21 ;  /* 0x0000001500127213 */ /* 0x000fe20000000000 */
[----:B------:R-:W-:Y:S01]  /*1130*/  IMAD R15, R28, R3, R15 ;  /* 0x000000031c0f7224 */ /* 0x000fe200078e020f */
[----:B------:R-:W-:Y:S01]  /*1140*/  ISETP.GE.AND P2, PT, R14, RZ, PT ;  /* 0x000000ff0e00720c */ /* 0x000fe20003f46270 */
[----:B------:R-:W-:Y:S01]  /*1150*/  IMAD.HI.U32 R14, R5, R16, RZ ;  /* 0x00000010050e7227 */ /* 0x000fe200078e00ff */
[----:B------:R-:W-:Y:S02]  /*1160*/  ISETP.GE.AND P4, PT, R19, RZ, PT ;  /* 0x000000ff1300720c */ /* 0x000fe40003f86270 */
[----:B------:R-:W-:Y:S01]  /*1170*/  IADD3 R34, R35, 0x80, RZ ;  /* 0x0000008023227810 */ /* 0x000fe20007ffe0ff */
[--C-:B------:R-:W-:Y:S01]  /*1180*/  @!P5 IMAD.IADD R7, R7, 0x1, -R28.reuse ;  /* 0x000000010707d824 */ /* 0x100fe200078e0a1c */
[C---:B------:R-:W-:Y:S01]  /*1190*/  ISETP.GT.U32.AND P5, PT, R28.reuse, R15, PT ;  /* 0x0000000f1c00720c */ /* 0x040fe20003fa4070 */
[----:B------:R-:W-:Y:S01]  /*11a0*/  IMAD.HI.U32 R17, R5, R18, RZ ;  /* 0x0000001205117227 */ /* 0x000fe200078e00ff */
[C---:B------:R-:W-:Y:S01]  /*11b0*/  IADD3 R32, R35.reuse, 0x180, RZ ;  /* 0x0000018023207810 */ /* 0x040fe20007ffe0ff */
[----:B------:R-:W-:Y:S01]  /*11c0*/  STL [R1+0x684], R34 ;  /* 0x0006842201007387 */ /* 0x000fe20000100800 */
[----:B------:R-:W-:Y:S01]  /*11d0*/  IADD3 R33, R35, 0x100, RZ ;  /* 0x0000010023217810 */ /* 0x000fe20007ffe0ff */
[----:B------:R-:W-:Y:S01]  /*11e0*/  @!P6 IMAD.IADD R13, R13, 0x1, -R28 ;  /* 0x000000010d0de824 */ /* 0x000fe200078e0a1c */
[----:B------:R-:W-:Y:S01]  /*11f0*/  IADD3 R17, -R17, RZ, RZ ;  /* 0x000000ff11117210 */ /* 0x000fe20007ffe1ff */
[----:B------:R-:W-:Y:S01]  /*1200*/  IMAD.MOV R19, RZ, RZ, -R14 ;  /* 0x000000ffff137224 */ /* 0x000fe200078e0a0e */
[----:B------:R-:W-:Y:S01]  /*1210*/  IABS R14, R31 ;  /* 0x0000001f000e7213 */ /* 0x000fe20000000000 */
[----:B------:R-:W-:Y:S01]  /*1220*/  IMAD.HI.U32 R3, R5, R20, RZ ;  /* 0x0000001405037227 */ /* 0x000fe200078e00ff */
[C---:B------:R-:W-:Y:S01]  /*1230*/  ISETP.GT.U32.AND P6, PT, R28.reuse, R13, PT ;  /* 0x0000000d1c00720c */ /* 0x040fe20003fc4070 */
[----:B------:R-:W-:Y:S01]  /*1240*/  STL [R1+0x68c], R33 ;  /* 0x00068c2101007387 */ /* 0x000fe20000100800 */
[----:B------:R-:W-:Y:S01]  /*1250*/  IABS R24, R34 ;  /* 0x0000002200187213 */ /* 0x000fe20000000000 */
[----:B------:R-:W-:Y:S01]  /*1260*/  @!P5 IMAD.IADD R15, R15, 0x1, -R28 ;  /* 0x000000010f0fd824 */ /* 0x000fe200078e0a1c */
[----:B------:R-:W-:Y:S01]  /*1270*/  IABS R26, R32 ;  /* 0x00000020001a7213 */ /* 0x000fe20000000000 */
[C---:B------:R-:W-:Y:S01]  /*1280*/  IMAD R16, R28.reuse, R19, R16 ;  /* 0x000000131c107224 */ /* 0x040fe200078e0210 */
[----:B------:R-:W-:Y:S01]  /*1290*/  IABS R19, R30 ;  /* 0x0000001e00137213 */ /* 0x000fe20000000000 */
[C---:B------:R-:W-:Y:S01]  /*12a0*/  IMAD R17, R28.reuse, R17, R18 ;  /* 0x000000111c117224 */ /* 0x040fe200078e0212 */
[C---:B------:R-:W-:Y:S01]  /*12b0*/  ISETP.GT.U32.AND P5, PT, R28.reuse, R15, PT ;  /* 0x0000000f1c00720c */ /* 0x040fe20003fa4070 */
[----:B------:R-:W-:Y:S01]  /*12c0*/  IMAD.MOV R3, RZ, RZ, -R3 ;  /* 0x000000ffff037224 */ /* 0x000fe200078e0a03 */
[----:B------:R-:W-:Y:S01]  /*12d0*/  IABS R25, R33 ;  /* 0x0000002100197213 */ /* 0x000fe20000000000 */
[----:B------:R-:W-:Y:S01]  /*12e0*/  @!P0 IMAD.MOV R12, RZ, RZ, -R12 ;  /* 0x000000ffff0c8224 */ /* 0x000fe200078e0a0c */
[----:B------:R-:W-:Y:S01]  /*12f0*/  ISETP.GE.AND P0, PT, R21, RZ, PT ;  /* 0x000000ff1500720c */ /* 0x000fe20003f06270 */
[----:B------:R-:W-:Y:S01]  /*1300*/  @!P6 IMAD.IADD R13, R13, 0x1, -R28 ;  /* 0x000000010d0de824 */ /* 0x000fe200078e0a1c */
[C---:B------:R-:W-:Y:S01]  /*1310*/  ISETP.GT.U32.AND P6, PT, R28.reuse, R16, PT ;  /* 0x000000101c00720c */ /* 0x040fe20003fc4070 */
[C---:B------:R-:W-:Y:S01]  /*1320*/  IMAD R18, R28.reuse, R3, R20 ;  /* 0x000000031c127224 */ /* 0x040fe200078e0214 */
[----:B------:R-:W-:Y:S01]  /*1330*/  MOV R20, R14 ;  /* 0x0000000e00147202 */ /* 0x000fe20000000f00 */
[----:B------:R-:W-:Y:S01]  /*1340*/  IMAD.HI.U32 R3, R5, R19, RZ ;  /* 0x0000001305037227 */ /* 0x000fe200078e00ff */
[----:B------:R2:W-:Y:S03]  /*1350*/  STL [R1+0x688], R32 ;  /* 0x0006882001007387 */ /* 0x0005e60000100800 */
[----:B------:R-:W-:Y:S01]  /*1360*/  @!P5 IMAD.IADD R15, R15, 0x1, -R28 ;  /* 0x000000010f0fd824 */ /* 0x000fe200078e0a1c */
[----:B------:R-:W-:Y:S01]  /*1370*/  ISETP.GT.U32.AND P5, PT, R28, R17, PT ;  /* 0x000000111c00720c */ /* 0x000fe20003fa4070 */
[----:B------:R-:W-:-:S02]  /*1380*/  IMAD.MOV R3, RZ, RZ, -R3 ;  /* 0x000000ffff037224 */ /* 0x000fc400078e0a03 */
[----:B------:R-:W-:Y:S01]  /*1390*/  IMAD.HI.U32 R4, R5, R20, RZ ;  /* 0x0000001405047227 */ /* 0x000fe200078e00ff */
[----:B------:R-:W-:-:S03]  /*13a0*/  @!P1 IADD3 R15, -R15, RZ, RZ ;  /* 0x000000ff0f0f9210 */ /* 0x000fc60007ffe1ff */
[----:B------:R-:W-:Y:S01]  /*13b0*/  IMAD R19, R28, R3, R19 ;  /* 0x000000031c137224 */ /* 0x000fe200078e0213 */
[----:B------:R-:W-:Y:S01]  /*13c0*/  IADD3 R21, -R4, RZ, RZ ;  /* 0x000000ff04157210 */ /* 0x000fe20007ffe1ff */
[----:B------:R-:W-:Y:S01]  /*13d0*/  @!P6 IMAD.IADD R16, R16, 0x1, -R28 ;  /* 0x000000011010e824 */ /* 0x000fe200078e0a1c */
[----:B------:R-:W-:Y:S01]  /*13e0*/  ISETP.GT.U32.AND P6, PT, R28, R18, PT ;  /* 0x000000121c00720c */ /* 0x000fe20003fc4070 */
[----:B------:R-:W-:Y:S01]  /*13f0*/  IMAD.HI.U32 R5, R5, R0, RZ ;  /* 0x0000000005057227 */ /* 0x000fe200078e00ff */
[----:B------:R-:W-:-:S03]  /*1400*/  IABS R3, R35 ;  /* 0x0000002300037213 */ /* 0x000fc60000000000 */
[----:B------:R-:W-:Y:S01]  /*1410*/  @!P5 IMAD.IADD R17, R17, 0x1, -R28 ;  /* 0x000000011111d824 */ /* 0x000fe200078e0a1c */
[C---:B------:R-:W-:Y:S01]  /*1420*/  ISETP.GT.U32.AND P5, PT, R28.reuse, R19, PT ;  /* 0x000000131c00720c */ /* 0x040fe20003fa4070 */
[----:B------:R-:W-:Y:S02]  /*1430*/  IMAD R20, R28, R21, R20 ;  /* 0x000000151c147224 */ /* 0x000fe400078e0214 */
[----:B------:R-:W-:Y:S02]  /*1440*/  IMAD.MOV.U32 R14, RZ, RZ, R7 ;  /* 0x000000ffff0e7224 */ /* 0x000fe400078e0007 */
[----:B------:R-:W-:Y:S01]  /*1450*/  IMAD.MOV R21, RZ, RZ, -R5 ;  /* 0x000000ffff157224 */ /* 0x000fe200078e0a05 */
[----:B------:R-:W-:Y:S01]  /*1460*/  MOV R5, R3 ;  /* 0x0000000300057202 */ /* 0x000fe20000000f00 */
[----:B------:R-:W-:Y:S01]  /*1470*/  @!P3 IMAD.MOV R14, RZ, RZ, -R14 ;  /* 0x000000ffff0eb224 */ /* 0x000fe200078e0a0e */
[----:B------:R-:W-:Y:S01]  /*1480*/  @!P6 IADD3 R18, R18, -R28, RZ ;  /* 0x8000001c1212e210 */ /* 0x000fe20007ffe0ff */
[C---:B------:R-:W-:Y:S01]  /*1490*/  IMAD R21, R28.reuse, R21, R0 ;  /* 0x000000151c157224 */ /* 0x040fe200078e0200 */
[----:B------:R-:W-:Y:S01]  /*14a0*/  ISETP.GT.U32.AND P6, PT, R28, R20, PT ;  /* 0x000000141c00720c */ /* 0x000fe20003fc4070 */
[----:B------:R-:W-:Y:S01]  /*14b0*/  IMAD.HI.U32 R0, R2, R5, RZ ;  /* 0x0000000502007227 */ /* 0x000fe200078e00ff */
[----:B------:R-:W-:-:S02]  /*14c0*/  ISETP.GT.U32.AND P3, PT, R28, R16, PT ;  /* 0x000000101c00720c */ /* 0x000fc40003f64070 */
[----:B------:R-:W-:Y:S01]  /*14d0*/  @!P5 IADD3 R19, R19, -R28, RZ ;  /* 0x8000001c1313d210 */ /* 0x000fe20007ffe0ff */
[----:B------:R-:W-:Y:S01]  /*14e0*/  IMAD.MOV R0, RZ, RZ, -R0 ;  /* 0x000000ffff007224 */ /* 0x000fe200078e0a00 */
[C---:B------:R-:W-:Y:S01]  /*14f0*/  ISETP.GT.U32.AND P5, PT, R28.reuse, R17, PT ;  /* 0x000000111c00720c */ /* 0x040fe20003fa4070 */
[----:B------:R-:W-:Y:S01]  /*1500*/  @!P4 IMAD.MOV R13, RZ, RZ, -R13 ;  /* 0x000000ffff0dc224 */ /* 0x000fe200078e0a0d */
[C---:B------:R-:W-:Y:S01]  /*1510*/  ISETP.GT.U32.AND P4, PT, R28.reuse, R18, PT ;  /* 0x000000121c00720c */ /* 0x040fe20003f84070 */
[----:B------:R-:W-:Y:S01]  /*1520*/  IMAD R0, R23, R0, R5 ;  /* 0x0000000017007224 */ /* 0x000fe200078e0205 */
[----:B------:R-:W-:Y:S01]  /*1530*/  ISETP.GT.U32.AND P1, PT, R28, R19, PT ;  /* 0x000000131c00720c */ /* 0x000fe20003f24070 */
[----:B------:R-:W-:-:S04]  /*1540*/  IMAD.HI.U32 R3, R2, R24, RZ ;  /* 0x0000001802037227 */ /* 0x000fc800078e00ff */
[--C-:B------:R-:W-:Y:S02]  /*1550*/  @!P6 IMAD.IADD R20, R20, 0x1, -R28.reuse ;  /* 0x000000011414e824 */ /* 0x100fe400078e0a1c */
[--C-:B------:R-:W-:Y:S01]  /*1560*/  @!P3 IMAD.IADD R16, R16, 0x1, -R28.reuse ;  /* 0x000000011010b824 */ /* 0x100fe200078e0a1c */
[----:B------:R-:W-:Y:S01]  /*1570*/  ISETP.GT.U32.AND P3, PT, R28, R21, PT ;  /* 0x000000151c00720c */ /* 0x000fe20003f64070 */
[----:B------:R-:W-:Y:S01]  /*1580*/  @!P5 IMAD.IADD R17, R17, 0x1, -R28 ;  /* 0x000000011111d824 */ /* 0x000fe200078e0a1c */
[----:B------:R-:W-:Y:S01]  /*1590*/  ISETP.GT.U32.AND P5, PT, R23, R0, PT ;  /* 0x000000001700720c */ /* 0x000fe20003fa4070 */
[----:B------:R-:W-:Y:S01]  /*15a0*/  IMAD.HI.U32 R5, R2, R26, RZ ;  /* 0x0000001a02057227 */ /* 0x000fe200078e00ff */
[----:B------:R-:W-:-:S03]  /*15b0*/  ISETP.GT.U32.AND P6, PT, R28, R20, PT ;  /* 0x000000141c00720c */ /* 0x000fc60003fc4070 */
[----:B------:R-:W-:-:S04]  /*15c0*/  IMAD.HI.U32 R4, R2, R25, RZ ;  /* 0x0000001902047227 */ /* 0x000fc800078e00ff */
[----:B------:R-:W-:Y:S02]  /*15d0*/  IMAD.MOV R3, RZ, RZ, -R3 ;  /* 0x000000ffff037224 */ /* 0x000fe400078e0a03 */
[----:B------:R-:W-:Y:S01]  /*15e0*/  IMAD.MOV R5, RZ, RZ, -R5 ;  /* 0x000000ffff057224 */ /* 0x000fe200078e0a05 */
[----:B------:R-:W-:Y:S01]  /*15f0*/  @!P3 IADD3 R21, R21, -R28, RZ ;  /* 0x8000001c1515b210 */ /* 0x000fe20007ffe0ff */
[----:B------:R-:W-:Y:S01]  /*1600*/  IMAD.MOV R4, RZ, RZ, -R4 ;  /* 0x000000ffff047224 */ /* 0x000fe200078e0a04 */
[----:B------:R-:W-:Y:S01]  /*1610*/  ISETP.GE.AND P3, PT, R29, RZ, PT ;  /* 0x000000ff1d00720c */ /* 0x000fe20003f66270 */
[C---:B------:R-:W-:Y:S02]  /*1620*/  IMAD R2, R23.reuse, R3, R24 ;  /* 0x0000000317027224 */ /* 0x040fe400078e0218 */
[C---:B------:R-:W-:Y:S02]  /*1630*/  IMAD R5, R23.reuse, R5, R26 ;  /* 0x0000000517057224 */ /* 0x040fe400078e021a */
[C---:B------:R-:W-:Y:S01]  /*1640*/  IMAD R3, R23.reuse, R4, R25 ;  /* 0x0000000417037224 */ /* 0x040fe200078e0219 */
[----:B------:R-:W-:Y:S01]  /*1650*/  MOV R4, c[0x0][0x180] ;  /* 0x0000600000047a02 */ /* 0x000fe20000000f00 */
[--C-:B------:R-:W-:Y:S01]  /*1660*/  @!P4 IMAD.IADD R18, R18, 0x1, -R28.reuse ;  /* 0x000000011212c824 */ /* 0x100fe200078e0a1c */
[C---:B------:R-:W-:Y:S01]  /*1670*/  ISETP.GT.U32.AND P4, PT, R23.reuse, R2, PT ;  /* 0x000000021700720c */ /* 0x040fe20003f84070 */
[----:B------:R-:W-:Y:S01]  /*1680*/  @!P5 IMAD.IADD R0, R0, 0x1, -R23 ;  /* 0x000000010000d824 */ /* 0x000fe200078e0a17 */
[----:B------:R-:W-:Y:S01]  /*1690*/  ISETP.GT.U32.AND P5, PT, R28, R21, PT ;  /* 0x000000151c00720c */ /* 0x000fe20003fa4070 */
[--C-:B------:R-:W-:Y:S01]  /*16a0*/  @!P6 IMAD.IADD R20, R20, 0x1, -R28.reuse ;  /* 0x000000011414e824 */ /* 0x100fe200078e0a1c */
[----:B------:R-:W-:Y:S01]  /*16b0*/  ISETP.GT.U32.AND P6, PT, R23, R5, PT ;  /* 0x000000051700720c */ /* 0x000fe20003fc4070 */
[----:B------:R-:W-:Y:S01]  /*16c0*/  @!P1 IMAD.IADD R19, R19, 0x1, -R28 ;  /* 0x0000000113139824 */ /* 0x000fe200078e0a1c */
[----:B------:R-:W-:Y:S01]  /*16d0*/  ISETP.GT.U32.AND P1, PT, R23, R3, PT ;  /* 0x000000031700720c */ /* 0x000fe20003f24070 */
[----:B------:R-:W-:Y:S01]  /*16e0*/  @!P3 IMAD.MOV R18, RZ, RZ, -R18 ;  /* 0x000000ffff12b224 */ /* 0x000fe200078e0a12 */
[C---:B------:R-:W-:Y:S01]  /*16f0*/  IADD3 R7, R4.reuse, -0x1f, RZ ;  /* 0xffffffe104077810 */ /* 0x040fe20007ffe0ff */
[----:B------:R-:W-:Y:S01]  /*1700*/  @!P0 IMAD.MOV R17, RZ, RZ, -R17 ;  /* 0x000000ffff118224 */ /* 0x000fe200078e0a11 */
[----:B------:R-:W-:Y:S01]  /*1710*/  IADD3 R24, R4, -0x1e, RZ ;  /* 0xffffffe204187810 */ /* 0x000fe20007ffe0ff */
[----:B------:R-:W-:Y:S01]  /*1720*/  @!P2 IMAD.MOV R16, RZ, RZ, -R16 ;  /* 0x000000ffff10a224 */ /* 0x000fe200078e0a10 */
[----:B------:R-:W-:Y:S01]  /*1730*/  ISETP.GE.U32.AND P2, PT, R7, 0x7fffffc2, PT ;  /* 0x7fffffc20700780c */ /* 0x000fe20003f46070 */
[----:B------:R-:W-:Y:S01]  /*1740*/  @!P4 IMAD.IADD R2, R2, 0x1, -R23 ;  /* 0x000000010202c824 */ /* 0x000fe200078e0a17 */
[----:B------:R-:W-:-:S02]  /*1750*/  ISETP.GT.U32.AND P4, PT, R23, R0, PT ;  /* 0x000000001700720c */ /* 0x000fc40003f84070 */
[----:B------:R-:W-:Y:S01]  /*1760*/  @!P5 IADD3 R21, R21, -R28, RZ ;  /* 0x8000001c1515d210 */ /* 0x000fe20007ffe0ff */
[--C-:B------:R-:W-:Y:S01]  /*1770*/  @!P6 IMAD.IADD R5, R5, 0x1, -R23.reuse ;  /* 0x000000010505e824 */ /* 0x100fe200078e0a17 */
[----:B------:R-:W-:Y:S02]  /*1780*/  ISETP.GE.AND P5, PT, R31, RZ, PT ;  /* 0x000000ff1f00720c */ /* 0x000fe40003fa6270 */
[----:B------:R-:W-:Y:S02]  /*1790*/  @!P1 IADD3 R3, R3, -R23, RZ ;  /* 0x8000001703039210 */ /* 0x000fe40007ffe0ff */
[C---:B------:R-:W-:Y:S02]  /*17a0*/  ISETP.GT.U32.AND P1, PT, R23.reuse, R2, PT ;  /* 0x000000021700720c */ /* 0x040fe40003f24070 */
[C---:B------:R-:W-:Y:S02]  /*17b0*/  ISETP.GT.U32.AND P3, PT, R23.reuse, R5, PT ;  /* 0x000000051700720c */ /* 0x040fe40003f64070 */
[----:B------:R-:W-:Y:S01]  /*17c0*/  ISETP.GE.AND P6, PT, R30, RZ, PT ;  /* 0x000000ff1e00720c */ /* 0x000fe20003fc6270 */
[----:B------:R-:W-:Y:S01]  /*17d0*/  @!P4 IMAD.IADD R0, R0, 0x1, -R23 ;  /* 0x000000010000c824 */ /* 0x000fe200078e0a17 */
[----:B------:R-:W-:-:S02]  /*17e0*/  ISETP.GT.U32.AND P0, PT, R23, R3, PT ;  /* 0x000000031700720c */ /* 0x000fc40003f04070 */
[----:B------:R-:W-:Y:S01]  /*17f0*/  IADD3 R7, R4, -0x1d, RZ ;  /* 0xffffffe304077810 */ /* 0x000fe20007ffe0ff */
[----:B------:R-:W-:Y:S01]  /*1800*/  @!P5 IMAD.MOV R20, RZ, RZ, -R20 ;  /* 0x000000ffff14d224 */ /* 0x000fe200078e0a14 */
[----:B------:R-:W-:Y:S02]  /*1810*/  ISETP.GE.AND P4, PT, R27, RZ, PT ;  /* 0x000000ff1b00720c */ /* 0x000fe40003f86270 */
[----:B------:R-:W-:Y:S01]  /*1820*/  ISETP.GE.AND P5, PT, R35, RZ, PT ;  /* 0x000000ff2300720c */ /* 0x000fe20003fa6270 */
[----:B------:R-:W-:Y:S01]  /*1830*/  @!P1 IMAD.IADD R2, R2, 0x1, -R23 ;  /* 0x0000000102029824 */ /* 0x000fe200078e0a17 */
[----:B------:R-:W-:Y:S02]  /*1840*/  ISETP.GE.U32.AND P1, PT, R7, 0x7fffffc4, PT ;  /* 0x7fffffc40700780c */ /* 0x000fe40003f26070 */
[----:B------:R-:W-:Y:S01]  /*1850*/  @!P3 IADD3 R5, R5, -R23, RZ ;  /* 0x800000170505b210 */ /* 0x000fe20007ffe0ff */
[----:B------:R-:W-:Y:S01]  /*1860*/  @!P6 IMAD.MOV R19, RZ, RZ, -R19 ;  /* 0x000000ffff13e224 */ /* 0x000fe200078e0a13 */
[----:B------:R-:W-:Y:S01]  /*1870*/  ISETP.NE.AND P3, PT, RZ, c[0x0][0x17c], PT ;  /* 0x00005f00ff007a0c */ /* 0x000fe20003f65270 */
[----:B------:R-:W-:Y:S01]  /*1880*/  @!P0 IMAD.IADD R3, R3, 0x1, -R23 ;  /* 0x0000000103038824 */ /* 0x000fe200078e0a17 */
[----:B------:R-:W-:-:S02]  /*1890*/  LOP3.LUT R7, RZ, c[0x0][0x17c], RZ, 0x33, !PT ;  /* 0x00005f00ff077a12 */ /* 0x000fc400078e33ff */
[----:B------:R-:W-:Y:S01]  /*18a0*/  ISETP.GE.AND P6, PT, R33, RZ, PT ;  /* 0x000000ff2100720c */ /* 0x000fe20003fc6270 */
[----:B------:R-:W-:Y:S01]  /*18b0*/  @!P4 IMAD.MOV R21, RZ, RZ, -R21 ;  /* 0x000000ffff15c224 */ /* 0x000fe200078e0a15 */
[----:B-1----:R-:W-:Y:S02]  /*18c0*/  SEL R35, R7, R6, !P3 ;  /* 0x0000000607237207 */ /* 0x002fe40005800000 */
[----:B------:R-:W-:Y:S02]  /*18d0*/  IADD3 R6, R4, -0x1b, RZ ;  /* 0xffffffe504067810 */ /* 0x000fe40007ffe0ff */
[----:B------:R-:W-:Y:S02]  /*18e0*/  @!P5 IADD3 R0, -R0, RZ, RZ ;  /* 0x000000ff0000d210 */ /* 0x000fe40007ffe1ff */
[----:B------:R-:W-:Y:S01]  /*18f0*/  ISETP.GE.U32.AND P5, PT, R6, 0x7fffffc6, PT ;  /* 0x7fffffc60600780c */ /* 0x000fe20003fa6070 */
[----:B------:R-:W-:Y:S01]  /*1900*/  IMAD.MOV.U32 R6, RZ, RZ, R3 ;  /* 0x000000ffff067224 */ /* 0x000fe200078e0003 */
[----:B------:R-:W-:-:S02]  /*1910*/  ISETP.GE.AND P4, PT, R34, RZ, PT ;  /* 0x000000ff2200720c */ /* 0x000fc40003f86270 */
[C---:B------:R-:W-:Y:S01]  /*1920*/  SEL R8, R7.reuse, R8, !P3 ;  /* 0x0000000807087207 */ /* 0x040fe20005800000 */
[----:B------:R-:W-:Y:S01]  /*1930*/  @!P6 IMAD.MOV R6, RZ, RZ, -R6 ;  /* 0x000000ffff06e224 */ /* 0x000fe200078e0a06 */
[C---:B------:R-:W-:Y:S02]  /*1940*/  SEL R9, R7.reuse, R9, !P3 ;  /* 0x0000000907097207 */ /* 0x040fe40005800000 */
[C---:B------:R-:W-:Y:S02]  /*1950*/  SEL R10, R7.reuse, R10, !P3 ;  /* 0x0000000a070a7207 */ /* 0x040fe40005800000 */
[C---:B------:R-:W-:Y:S02]  /*1960*/  SEL R11, R7.reuse, R11, !P3 ;  /* 0x0000000b070b7207 */ /* 0x040fe40005800000 */
[C---:B------:R-:W-:Y:S02]  /*1970*/  SEL R12, R7.reuse, R12, !P3 ;  /* 0x0000000c070c7207 */ /* 0x040fe40005800000 */
[C---:B------:R-:W-:Y:S01]  /*1980*/  SEL R36, R7.reuse, R14, !P3 ;  /* 0x0000000e07247207 */ /* 0x040fe20005800000 */
[----:B------:R-:W-:Y:S01]  /*1990*/  @!P4 IMAD.MOV R2, RZ, RZ, -R2 ;  /* 0x000000ffff02c224 */ /* 0x000fe200078e0a02 */
[----:B------:R-:W-:-:S02]  /*19a0*/  SEL R37, R7, R13, !P3 ;  /* 0x0000000d07257207 */ /* 0x000fc40005800000 */
[C---:B------:R-:W-:Y:S02]  /*19b0*/  SEL R38, R7.reuse, R15, !P3 ;  /* 0x0000000f07267207 */ /* 0x040fe40005800000 */
[C---:B------:R-:W-:Y:S02]  /*19c0*/  SEL R39, R7.reuse, R16, !P3 ;  /* 0x0000001007277207 */ /* 0x040fe40005800000 */
[C---:B------:R-:W-:Y:S02]  /*19d0*/  SEL R40, R7.reuse, R17, !P3 ;  /* 0x0000001107287207 */ /* 0x040fe40005800000 */
[C---:B------:R-:W-:Y:S02]  /*19e0*/  SEL R41, R7.reuse, R18, !P3 ;  /* 0x0000001207297207 */ /* 0x040fe40005800000 */
[C---:B------:R-:W-:Y:S02]  /*19f0*/  SEL R42, R7.reuse, R19, !P3 ;  /* 0x00000013072a7207 */ /* 0x040fe40005800000 */
[----:B------:R-:W-:-:S02]  /*1a00*/  SEL R43, R7, R20, !P3 ;  /* 0x00000014072b7207 */ /* 0x000fc40005800000 */
[C---:B------:R-:W-:Y:S02]  /*1a10*/  SEL R44, R7.reuse, R21, !P3 ;  /* 0x00000015072c7207 */ /* 0x040fe40005800000 */
[----:B------:R-:W-:Y:S02]  /*1a20*/  SEL R7, R7, R22, !P3 ;  /* 0x0000001607077207 */ /* 0x000fe40005800000 */
[----:B------:R-:W-:Y:S02]  /*1a30*/  ISETP.GE.AND P3, PT, R32, RZ, PT ;  /* 0x000000ff2000720c */ /* 0x000fe40003f66270 */
[----:B------:R-:W-:Y:S01]  /*1a40*/  ISETP.NE.AND P6, PT, RZ, c[0x0][0x178], PT ;  /* 0x00005e00ff007a0c */ /* 0x000fe20003fc5270 */
[----:B------:R-:W-:Y:S01]  /*1a50*/  IMAD R7, R7, c[0x0][0x190], RZ ;  /* 0x0000640007077a24 */ /* 0x000fe200078e02ff */
[----:B------:R-:W-:Y:S02]  /*1a60*/  LOP3.LUT R3, RZ, c[0x0][0x178], RZ, 0x33, !PT ;  /* 0x00005e00ff037a12 */ /* 0x000fe400078e33ff */
[----:B------:R-:W-:-:S02]  /*1a70*/  IADD3 R13, R4, -0x1c, RZ ;  /* 0xffffffe4040d7810 */ /* 0x000fc40007ffe0ff */
[----:B------:R-:W-:Y:S02]  /*1a80*/  SEL R30, R3, R0, !P6 ;  /* 0x00000000031e7207 */ /* 0x000fe40007000000 */
[----:B------:R-:W-:Y:S02]  /*1a90*/  IADD3 R0, R4, -0x17, RZ ;  /* 0xffffffe904007810 */ /* 0x000fe40007ffe0ff */
[----:B------:R-:W-:Y:S02]  /*1aa0*/  SEL R28, RZ, 0x1fffe, P2 ;  /* 0x0001fffeff1c7807 */ /* 0x000fe40001000000 */
[----:B------:R-:W-:Y:S02]  /*1ab0*/  ISETP.GE.U32.AND P0, PT, R24, 0x7fffffc3, PT ;  /* 0x7fffffc31800780c */ /* 0x000fe40003f06070 */
[----:B------:R-:W-:Y:S02]  /*1ac0*/  ISETP.GE.U32.AND P4, PT, R13, 0x7fffffc5, PT ;  /* 0x7fffffc50d00780c */ /* 0x000fe40003f86070 */
[----:B------:R-:W-:-:S02]  /*1ad0*/  ISETP.GE.U32.AND P2, PT, R0, 0x7fffffca, PT ;  /* 0x7fffffca0000780c */ /* 0x000fc40003f46070 */
[C---:B------:R-:W-:Y:S02]  /*1ae0*/  IADD3 R13, R4.reuse, -0x19, RZ ;  /* 0xffffffe7040d7810 */ /* 0x040fe40007ffe0ff */
[----:B------:R-:W-:Y:S02]  /*1af0*/  IADD3 R0, R4, -0x15, RZ ;  /* 0xffffffeb04007810 */ /* 0x000fe40007ffe0ff */
[----:B------:R-:W-:Y:S02]  /*1b00*/  @!P3 IADD3 R5, -R5, RZ, RZ ;  /* 0x000000ff0505b210 */ /* 0x000fe40007ffe1ff */
[----:B------:R-:W-:Y:S02]  /*1b10*/  SEL R25, RZ, 0x4, P0 ;  /* 0x00000004ff197807 */ /* 0x000fe40000000000 */
[----:B------:R-:W-:Y:S02]  /*1b20*/  ISETP.GE.U32.AND P3, PT, R13, 0x7fffffc8, PT ;  /* 0x7fffffc80d00780c */ /* 0x000fe40003f66070 */
[----:B------:R-:W-:-:S02]  /*1b30*/  ISETP.GE.U32.AND P0, PT, R0, 0x7fffffcc, PT ;  /* 0x7fffffcc0000780c */ /* 0x000fc40003f06070 */
[C---:B------:R-:W-:Y:S02]  /*1b40*/  IADD3 R13, R4.reuse, -0x1a, RZ ;  /* 0xffffffe6040d7810 */ /* 0x040fe40007ffe0ff */
[C---:B------:R-:W-:Y:S02]  /*1b50*/  IADD3 R0, R4.reuse, -0x13, RZ ;  /* 0xffffffed04007810 */ /* 0x040fe40007ffe0ff */
[C---:B--2---:R-:W-:Y:S02]  /*1b60*/  SEL R32, R3.reuse, R2, !P6 ;  /* 0x0000000203207207 */ /* 0x044fe40007000000 */
[----:B------:R-:W-:Y:S01]  /*1b70*/  SEL R33, R3, R6, !P6 ;  /* 0x0000000603217207 */ /* 0x000fe20007000000 */
[----:B------:R-:W-:Y:S01]  /*1b80*/  IMAD R6, R11, c[0x0][0x190], RZ ;  /* 0x000064000b067a24 */ /* 0x000fe200078e02ff */
[----:B------:R-:W-:Y:S01]  /*1b90*/  SEL R34, R3, R5, !P6 ;  /* 0x0000000503227207 */ /* 0x000fe20007000000 */
[----:B------:R-:W-:Y:S01]  /*1ba0*/  IMAD R3, R9, c[0x0][0x190], RZ ;  /* 0x0000640009037a24 */ /* 0x000fe200078e02ff */
[----:B------:R-:W-:Y:S01]  /*1bb0*/  IADD3 R2, R4, -0x18, RZ ;  /* 0xffffffe804027810 */ /* 0x000fe20007ffe0ff */
[----:B------:R-:W-:Y:S01]  /*1bc0*/  IMAD R5, R10, c[0x0][0x190], RZ ;  /* 0x000064000a057a24 */ /* 0x000fe200078e02ff */
[----:B------:R-:W-:Y:S01]  /*1bd0*/  SEL R23, RZ, 0x1, P4 ;  /* 0x00000001ff177807 */ /* 0x000fe20002000000 */
[----:B------:R-:W-:Y:S01]  /*1be0*/  IMAD R9, R36, c[0x0][0x190], RZ ;  /* 0x0000640024097a24 */ /* 0x000fe200078e02ff */
[----:B------:R-:W-:Y:S01]  /*1bf0*/  ISETP.GE.U32.AND P6, PT, R13, 0x7fffffc7, PT ;  /* 0x7fffffc70d00780c */ /* 0x000fe20003fc6070 */
[----:B------:R-:W-:Y:S01]  /*1c00*/  IMAD R10, R37, c[0x0][0x190], RZ ;  /* 0x00006400250a7a24 */ /* 0x000fe200078e02ff */
[----:B------:R-:W-:Y:S01]  /*1c10*/  ISETP.GE.U32.AND P4, PT, R0, 0x7fffffce, PT ;  /* 0x7fffffce0000780c */ /* 0x000fe20003f86070 */
[----:B------:R-:W-:Y:S01]  /*1c20*/  IMAD R11, R38, c[0x0][0x190], RZ ;  /* 0x00006400260b7a24 */ /* 0x000fe200078e02ff */
[----:B------:R-:W-:-:S02]  /*1c30*/  IADD3 R0, R4, -0x1, RZ ;  /* 0xffffffff04007810 */ /* 0x000fc40007ffe0ff */
[----:B------:R-:W-:Y:S02]  /*1c40*/  SEL R26, RZ, 0x7fff8, P1 ;  /* 0x0007fff8ff1a7807 */ /* 0x000fe40000800000 */
[----:B------:R-:W-:Y:S02]  /*1c50*/  ISETP.GE.U32.AND P1, PT, R2, 0x7fffffc9, PT ;  /* 0x7fffffc90200780c */ /* 0x000fe40003f26070 */
[----:B------:R-:W-:Y:S02]  /*1c60*/  IADD3 R2, R4, -0x16, RZ ;  /* 0xffffffea04027810 */ /* 0x000fe40007ffe0ff */
[----:B------:R-:W-:Y:S02]  /*1c70*/  SEL R21, RZ, 0x4, P6 ;  /* 0x00000004ff157807 */ /* 0x000fe40003000000 */
[----:B------:R-:W-:Y:S02]  /*1c80*/  ISETP.GE.U32.AND P6, PT, R0, 0x7fffffe0, PT ;  /* 0x7fffffe00000780c */ /* 0x000fe40003fc6070 */
[----:B------:R-:W-:-:S02]  /*1c90*/  IADD3 R0, R4, -0x9, RZ ;  /* 0xfffffff704007810 */ /* 0x000fc40007ffe0ff */
[----:B------:R-:W-:Y:S02]  /*1ca0*/  SEL R24, RZ, 0x1fffe, P5 ;  /* 0x0001fffeff187807 */ /* 0x000fe40002800000 */
[----:B------:R-:W-:Y:S02]  /*1cb0*/  ISETP.GE.U32.AND P5, PT, R2, 0x7fffffcb, PT ;  /* 0x7fffffcb0200780c */ /* 0x000fe40003fa6070 */
[----:B------:R-:W-:Y:S01]  /*1cc0*/  IADD3 R2, R4, -0x14, RZ ;  /* 0xffffffec04027810 */ /* 0x000fe20007ffe0ff */
[----:B------:R-:W-:Y:S01]  /*1cd0*/  IMAD.IADD R23, R23, 0x1, R24 ;  /* 0x0000000117177824 */ /* 0x000fe200078e0218 */
[----:B------:R-:W-:Y:S02]  /*1ce0*/  SEL R19, RZ, 0x1, P1 ;  /* 0x00000001ff137807 */ /* 0x000fe40000800000 */
[----:B------:R-:W-:Y:S02]  /*1cf0*/  ISETP.GE.U32.AND P1, PT, R0, 0x7fffffd8, PT ;  /* 0x7fffffd80000780c */ /* 0x000fe40003f26070 */
[----:B------:R-:W-:-:S02]  /*1d00*/  IADD3 R0, R4, -0x12, RZ ;  /* 0xffffffee04007810 */ /* 0x000fc40007ffe0ff */
[----:B------:R-:W-:Y:S02]  /*1d10*/  SEL R22, RZ, 0x7fff8, P3 ;  /* 0x0007fff8ff167807 */ /* 0x000fe40001800000 */
[----:B------:R-:W-:Y:S02]  /*1d20*/  ISETP.GE.U32.AND P3, PT, R2, 0x7fffffcd, PT ;  /* 0x7fffffcd0200780c */ /* 0x000fe40003f66070 */
[----:B------:R-:W-:Y:S02]  /*1d30*/  IADD3 R2, R4, -0x5, RZ ;  /* 0xfffffffb04027810 */ /* 0x000fe40007ffe0ff */
[----:B------:R-:W-:Y:S02]  /*1d40*/  SEL R17, RZ, 0x4, P5 ;  /* 0x00000004ff117807 */ /* 0x000fe40002800000 */
[----:B------:R-:W-:Y:S01]  /*1d50*/  ISETP.GE.U32.AND P5, PT, R0, 0x7fffffcf, PT ;  /* 0x7fffffcf0000780c */ /* 0x000fe20003fa6070 */
[----:B------:R-:W-:Y:S01]  /*1d60*/  IMAD R0, R46, c[0x0][0x18c], RZ ;  /* 0x000063002e007a24 */ /* 0x000fe200078e02ff */
[----:B------:R-:W-:-:S02]  /*1d70*/  SEL R20, RZ, 0x1fffe, P2 ;  /* 0x0001fffeff147807 */ /* 0x000fc40001000000 */
[----:B------:R-:W-:Y:S02]  /*1d80*/  ISETP.GE.U32.AND P2, PT, R2, 0x7fffffdc, PT ;  /* 0x7fffffdc0200780c */ /* 0x000fe40003f46070 */
[----:B------:R-:W-:Y:S01]  /*1d90*/  IADD3 R2, R4, -0xd, RZ ;  /* 0xfffffff304027810 */ /* 0x000fe20007ffe0ff */
[----:B------:R-:W-:Y:S01]  /*1da0*/  IMAD.IADD R19, R19, 0x1, R20 ;  /* 0x0000000113137824 */ /* 0x000fe200078e0214 */
[----:B------:R-:W-:Y:S02]  /*1db0*/  SEL R13, RZ, 0x4, P5 ;  /* 0x00000004ff0d7807 */ /* 0x000fe40002800000 */
[----:B------:R-:W-:Y:S02]  /*1dc0*/  LEA R29, P5, R0, c[0x0][0x168], 0x2 ;  /* 0x00005a00001d7a11 */ /* 0x000fe400078a10ff */
[----:B------:R-:W-:Y:S02]  /*1dd0*/  SEL R18, RZ, 0x7fff8, P0 ;  /* 0x0007fff8ff127807 */ /* 0x000fe40000000000 */
[----:B------:R-:W-:-:S02]  /*1de0*/  ISETP.GE.U32.AND P0, PT, R2, 0x7fffffd4, PT ;  /* 0x7fffffd40200780c */ /* 0x000fc40003f06070 */
[----:B------:R-:W-:Y:S02]  /*1df0*/  IADD3 R2, R4, -0x11, RZ ;  /* 0xffffffef04027810 */ /* 0x000fe40007ffe0ff */
[----:B------:R-:W-:Y:S01]  /*1e00*/  LEA.HI.X.SX32 R31, R0, c[0x0][0x16c], 0x2, P5 ;  /* 0x00005b00001f7a11 */ /* 0x000fe200028f16ff */
[----:B------:R-:W-:Y:S01]  /*1e10*/  IMAD R0, R35, c[0x0][0x190], RZ ;  /* 0x0000640023007a24 */ /* 0x000fe200078e02ff */
[----:B------:R-:W-:Y:S02]  /*1e20*/  SEL R16, RZ, 0x1fffe, P4 ;  /* 0x0001fffeff107807 */ /* 0x000fe40002000000 */
[----:B------:R-:W-:Y:S02]  /*1e30*/  IADD3 R14, R4, -0x20, RZ ;  /* 0xffffffe0040e7810 */ /* 0x000fe40007ffe0ff */
[----:B------:R-:W-:Y:S01]  /*1e40*/  ISETP.GE.U32.AND P4, PT, R2, 0x7fffffd0, PT ;  /* 0x7fffffd00200780c */ /* 0x000fe20003f86070 */
[----:B------:R-:W-:Y:S01]  /*1e50*/  IMAD R2, R8, c[0x0][0x190], RZ ;  /* 0x0000640008027a24 */ /* 0x000fe200078e02ff */
[----:B------:R-:W-:Y:S01]  /*1e60*/  SEL R15, RZ, 0x1, P3 ;  /* 0x00000001ff0f7807 */ /* 0x000fe20001800000 */
[----:B------:R-:W-:Y:S01]  /*1e70*/  IMAD R8, R12, c[0x0][0x190], RZ ;  /* 0x000064000c087a24 */ /* 0x000fe200078e02ff */
[----:B------:R-:W-:Y:S01]  /*1e80*/  LEA R48, P5, R0, R29, 0x2 ;  /* 0x0000001d00307211 */ /* 0x000fe200078a10ff */
[----:B------:R-:W-:Y:S01]  /*1e90*/  IMAD R12, R39, c[0x0][0x190], RZ ;  /* 0x00006400270c7a24 */ /* 0x000fe200078e02ff */
[----:B------:R-:W-:Y:S01]  /*1ea0*/  ISETP.GE.U32.AND P3, PT, R14, 0x7fffffc1, PT ;  /* 0x7fffffc10e00780c */ /* 0x000fe20003f66070 */
[----:B------:R-:W-:Y:S01]  /*1eb0*/  CS2R R38, SRZ ;  /* 0x0000000000267805 */ /* 0x000fe2000001ff00 */
[----:B------:R-:W-:-:S02]  /*1ec0*/  SEL R14, RZ, 0x7fff8, P4 ;  /* 0x0007fff8ff0e7807 */ /* 0x000fc40002000000 */
[----:B------:R-:W-:Y:S02]  /*1ed0*/  LEA R242, P4, R2, R29, 0x2 ;  /* 0x0000001d02f27211 */ /* 0x000fe400078810ff */
[----:B------:R-:W-:Y:S01]  /*1ee0*/  LEA.HI.X.SX32 R49, R0, R31, 0x2, P5 ;  /* 0x0000001f00317211 */ /* 0x000fe200028f16ff */
[----:B------:R-:W-:Y:S01]  /*1ef0*/  IMAD R0, R40, c[0x0][0x190], RZ ;  /* 0x0000640028007a24 */ /* 0x000fe200078e02ff */
[----:B------:R-:W-:Y:S02]  /*1f00*/  LEA R36, P5, R3, R29, 0x2 ;  /* 0x0000001d03247211 */ /* 0x000fe400078a10ff */
[----:B------:R-:W-:Y:S01]  /*1f10*/  LEA.HI.X.SX32 R243, R2, R31, 0x2, P4 ;  /* 0x0000001f02f37211 */ /* 0x000fe200020f16ff */
[----:B------:R1:W-:Y:S01]  /*1f20*/  STL.64 [R1+0x1a0], R48 ;  /* 0x0001a03001007387 */ /* 0x0003e20000100a00 */
[----:B------:R-:W-:Y:S01]  /*1f30*/  LEA R240, P4, R5, R29, 0x2 ;  /* 0x0000001d05f07211 */ /* 0x000fe200078810ff */
[----:B------:R-:W-:Y:S01]  /*1f40*/  IMAD R2, R41, c[0x0][0x190], RZ ;  /* 0x0000640029027a24 */ /* 0x000fe200078e02ff */
[-C--:B------:R-:W-:Y:S01]  /*1f50*/  LEA.HI.X.SX32 R37, R3, R31.reuse, 0x2, P5 ;  /* 0x0000001f03257211 */ /* 0x080fe200028f16ff */
[----:B------:R-:W-:Y:S01]  /*1f60*/  STL.64 [R1+0x1b0], R242 ;  /* 0x0001b0f201007387 */ /* 0x000fe20000100a00 */
[----:B------:R-:W-:Y:S01]  /*1f70*/  LEA.HI.X.SX32 R241, R5, R31, 0x2, P4 ;  /* 0x0000001f05f17211 */ /* 0x000fe200020f16ff */
[----:B------:R-:W-:Y:S01]  /*1f80*/  IMAD R3, R42, c[0x0][0x190], RZ ;  /* 0x000064002a037a24 */ /* 0x000fe200078e02ff */
[C---:B------:R-:W-:Y:S01]  /*1f90*/  LEA R238, P4, R8.reuse, R29, 0x2 ;  /* 0x0000001d08ee7211 */ /* 0x040fe200078810ff */
[----:B------:R-:W-:Y:S01]  /*1fa0*/  STL.64 [R1+0x7d0], R242 ;  /* 0x0007d0f201007387 */ /* 0x000fe20000100a00 */
[----:B------:R-:W-:Y:S01]  /*1fb0*/  SEL R27, RZ, 0x1, P3 ;  /* 0x00000001ff1b7807 */ /* 0x000fe20001800000 */
[----:B------:R-:W-:Y:S01]  /*1fc0*/  IMAD R5, R43, c[0x0][0x190], RZ ;  /* 0x000064002b057a24 */ /* 0x000fe200078e02ff */
[----:B------:R-:W-:Y:S01]  /*1fd0*/  LEA.HI.X.SX32 R239, R8, R31, 0x2, P4 ;  /* 0x0000001f08ef7211 */ /* 0x000fe200020f16ff */
[----:B------:R2:W-:Y:S01]  /*1fe0*/  STL.64 [R1+0x1b8], R36 ;  /* 0x0001b82401007387 */ /* 0x0005e20000100a00 */
[C---:B------:R-:W-:Y:S01]  /*1ff0*/  LEA R234, P4, R10.reuse, R29, 0x2 ;  /* 0x0000001d0aea7211 */ /* 0x040fe200078810ff */
[----:B------:R-:W-:Y:S01]  /*2000*/  IMAD.IADD R27, R27, 0x1, R28 ;  /* 0x000000011b1b7824 */ /* 0x000fe200078e021c */
[----:B------:R-:W-:Y:S01]  /*2010*/  LOP3.LUT R19, R19, 0x3, RZ, 0xc0, !PT ;  /* 0x0000000313137812 */ /* 0x000fe200078ec0ff */
[----:B------:R-:W-:Y:S01]  /*2020*/  STL.64 [R1+0x1c8], R240 ;  /* 0x0001c8f001007387 */ /* 0x000fe20000100a00 */
[----:B------:R-:W-:Y:S01]  /*2030*/  LEA.HI.X.SX32 R235, R10, R31, 0x2, P4 ;  /* 0x0000001f0aeb7211 */ /* 0x000fe200020f16ff */
[----:B------:R-:W-:Y:S01]  /*2040*/  CS2R R40, SRZ ;  /* 0x0000000000287805 */ /* 0x000fe2000001ff00 */
[C---:B------:R-:W-:Y:S01]  /*2050*/  LEA R232, P4, R12.reuse, R29, 0x2 ;  /* 0x0000001d0ce87211 */ /* 0x040fe200078810ff */
[----:B------:R3:W-:Y:S01]  /*2060*/  STL.64 [R1+0x7d8], R240 ;  /* 0x0007d8f001007387 */ /* 0x0007e20000100a00 */
[----:B------:R-:W-:Y:S01]  /*2070*/  LOP3.LUT R27, R27, 0x3, RZ, 0xc0, !PT ;  /* 0x000000031b1b7812 */ /* 0x000fe200078ec0ff */
[----:B------:R-:W-:Y:S01]  /*2080*/  CS2R R42, SRZ ;  /* 0x00000000002a7805 */ /* 0x000fe2000001ff00 */
[----:B------:R-:W-:Y:S01]  /*2090*/  LEA.HI.X.SX32 R233, R12, R31, 0x2, P4 ;  /* 0x0000001f0ce97211 */ /* 0x000fe200020f16ff */
[----:B-1----:R-:W-:Y:S01]  /*20a0*/  CS2R R48, SRZ ;  /* 0x0000000000307805 */ /* 0x002fe2000001ff00 */
[----:B--2---:R-:W-:-:S02]  /*20b0*/  LEA R36, P5, R6, R29, 0x2 ;  /* 0x0000001d06247211 */ /* 0x004fc400078a10ff */
[----:B------:R-:W-:Y:S02]  /*20c0*/  LEA R226, P4, R2, R29, 0x2 ;  /* 0x0000001d02e27211 */ /* 0x000fe400078810ff */
[-C--:B------:R-:W-:Y:S01]  /*20d0*/  LEA.HI.X.SX32 R37, R6, R31.reuse, 0x2, P5 ;  /* 0x0000001f06257211 */ /* 0x080fe200028f16ff */
[----:B------:R-:W-:Y:S01]  /*20e0*/  IMAD R6, R44, c[0x0][0x190], RZ ;  /* 0x000064002c067a24 */ /* 0x000fe200078e02ff */
[----:B------:R-:W-:Y:S01]  /*20f0*/  LEA.HI.X.SX32 R227, R2, R31, 0x2, P4 ;  /* 0x0000001f02e37211 */ /* 0x000fe200020f16ff */
[----:B------:R-:W-:Y:S01]  /*2100*/  IMAD R2, R32, c[0x0][0x184], RZ ;  /* 0x0000610020027a24 */ /* 0x000fe200078e02ff */
[-C--:B---3--:R-:W-:Y:S01]  /*2110*/  LEA R240, P5, R9, R29.reuse, 0x2 ;  /* 0x0000001d09f07211 */ /* 0x088fe200078a10ff */
[----:B------:R1:W-:Y:S01]  /*2120*/  STL.64 [R1+0x1d0], R36 ;  /* 0x0001d02401007387 */ /* 0x0003e20000100a00 */
[----:B------:R-:W-:Y:S02]  /*2130*/  LEA R224, P4, R5, R29, 0x2 ;  /* 0x0000001d05e07211 */ /* 0x000fe400078810ff */
[----:B------:R-:W-:Y:S01]  /*2140*/  LEA.HI.X.SX32 R241, R9, R31, 0x2, P5 ;  /* 0x0000001f09f17211 */ /* 0x000fe200028f16ff */
[----:B------:R-:W-:Y:S01]  /*2150*/  STL.64 [R1+0x1d8], R238 ;  /* 0x0001d8ee01007387 */ /* 0x000fe20000100a00 */
[----:B------:R-:W-:-:S02]  /*2160*/  LEA R242, P5, R11, R29, 0x2 ;  /* 0x0000001d0bf27211 */ /* 0x000fc400078a10ff */
[-C--:B------:R-:W-:Y:S01]  /*2170*/  LEA.HI.X.SX32 R225, R5, R31.reuse, 0x2, P4 ;  /* 0x0000001f05e17211 */ /* 0x080fe200020f16ff */
[----:B------:R2:W-:Y:S01]  /*2180*/  STL.64 [R1+0x7e0], R238 ;  /* 0x0007e0ee01007387 */ /* 0x0005e20000100a00 */
[----:B------:R-:W-:Y:S02]  /*2190*/  LEA.HI.X.SX32 R243, R11, R31, 0x2, P5 ;  /* 0x0000001f0bf37211 */ /* 0x000fe400028f16ff */
[----:B------:R-:W-:Y:S01]  /*21a0*/  IADD3 R25, R27, R26, R25 ;  /* 0x0000001a1b197210 */ /* 0x000fe20007ffe019 */
[----:B------:R-:W-:Y:S01]  /*21b0*/  STL.64 [R1+0x1e0], R240 ;  /* 0x0001e0f001007387 */ /* 0x000fe20000100a00 */
[C---:B-1----:R-:W-:Y:S01]  /*21c0*/  LEA R36, P5, R0.reuse, R29, 0x2 ;  /* 0x0000001d00247211 */ /* 0x042fe200078a10ff */
[----:B------:R-:W-:Y:S01]  /*21d0*/  CS2R R26, SRZ ;  /* 0x00000000001a7805 */ /* 0x000fe2000001ff00 */
[----:B------:R-:W-:Y:S01]  /*21e0*/  IADD3 R17, R19, R18, R17 ;  /* 0x0000001213117210 */ /* 0x000fe20007ffe011 */
[----:B------:R-:W-:Y:S01]  /*21f0*/  STL.64 [R1+0x7e8], R240 ;  /* 0x0007e8f001007387 */ /* 0x000fe20000100a00 */
[----:B------:R-:W-:Y:S01]  /*2200*/  LEA.HI.X.SX32 R37, R0, R31, 0x2, P5 ;  /* 0x0000001f00257211 */ /* 0x000fe200028f16ff */
[----:B------:R-:W-:Y:S01]  /*2210*/  IMAD R0, R30, c[0x0][0x184], RZ ;  /* 0x000061001e007a24 */ /* 0x000fe200078e02ff */
[----:B------:R-:W-:Y:S01]  /*2220*/  LEA R8, P5, R3, R29, 0x2 ;  /* 0x0000001d03087211 */ /* 0x000fe200078a10ff */
[----:B------:R-:W-:Y:S01]  /*2230*/  STL.64 [R1+0x1f8], R234 ;  /* 0x0001f8ea01007387 */ /* 0x000fe20000100a00 */
[----:B------:R-:W-:Y:S01]  /*2240*/  LOP3.LUT R23, R23, 0x3, RZ, 0xc0, !PT ;  /* 0x0000000317177812 */ /* 0x000fe200078ec0ff */
[----:B------:R-:W-:Y:S01]  /*2250*/  CS2R R18, SRZ ;  /* 0x0000000000127805 */ /* 0x000fe2000001ff00 */
[----:B------:R-:W-:Y:S01]  /*2260*/  LEA.HI.X.SX32 R9, R3, R31, 0x2, P5 ;  /* 0x0000001f03097211 */ /* 0x000fe200028f16ff */
[----:B------:R-:W-:Y:S01]  /*2270*/  STL.64 [R1+0x7f0], R234 ;  /* 0x0007f0ea01007387 */ /* 0x000fe20000100a00 */
[----:B------:R-:W-:Y:S01]  /*2280*/  IMAD R3, R33, c[0x0][0x184], RZ ;  /* 0x0000610021037a24 */ /* 0x000fe200078e02ff */
[----:B------:R-:W-:Y:S01]  /*2290*/  IADD3 R15, R15, R16, RZ ;  /* 0x000000100f0f7210 */ /* 0x000fe20007ffe0ff */
[----:B------:R-:W-:Y:S01]  /*22a0*/  CS2R R32, SRZ ;  /* 0x0000000000207805 */ /* 0x000fe2000001ff00 */
[----:B------:R-:W-:Y:S01]  /*22b0*/  STL.64 [R1+0x200], R242 ;  /* 0x000200f201007387 */ /* 0x000fe20000100a00 */
[----:B------:R-:W-:-:S02]  /*22c0*/  IADD3 R21, R23, R22, R21 ;  /* 0x0000001617157210 */ /* 0x000fc40007ffe015 */
[----:B------:R-:W-:Y:S01]  /*22d0*/  LOP3.LUT R15, R15, 0x3, RZ, 0xc0, !PT ;  /* 0x000000030f0f7812 */ /* 0x000fe200078ec0ff */
[----:B------:R-:W-:Y:S01]  /*22e0*/  STL.64 [R1+0x7f8], R242 ;  /* 0x0007f8f201007387 */ /* 0x000fe20000100a00 */
[----:B--2---:R-:W-:Y:S01]  /*22f0*/  LOP3.LUT R239, R198, 0x7f, RZ, 0xc0, !PT ;  /* 0x0000007fc6ef7812 */ /* 0x004fe200078ec0ff */
[----:B------:R-:W-:Y:S01]  /*2300*/  CS2R R22, SRZ ;  /* 0x0000000000167805 */ /* 0x000fe2000001ff00 */
[C---:B------:R-:W-:Y:S01]  /*2310*/  IADD3 R5, R4.reuse, -0x6, RZ ;  /* 0xfffffffa04057810 */ /* 0x040fe20007ffe0ff */
[----:B------:R-:W-:Y:S01]  /*2320*/  STL.64 [R1+0x210], R232 ;  /* 0x000210e801007387 */ /* 0x000fe20000100a00 */
[----:B------:R-:W-:Y:S01]  /*2330*/  IADD3 R13, R15, R14, R13 ;  /* 0x0000000e0f0d7210 */ /* 0x000fe20007ffe00d */
[----:B------:R-:W-:Y:S01]  /*2340*/  IMAD.SHL.U32 R252, R239, 0x4, RZ ;  /* 0x00000004effc7824 */ /* 0x000fe200078e00ff */
[----:B------:R-:W-:Y:S01]  /*2350*/  IADD3 R45, R4, -0x2, RZ ;  /* 0xfffffffe042d7810 */ /* 0x000fe20007ffe0ff */
[----:B------:R-:W-:Y:S03]  /*2360*/  STL.64 [R1+0x800], R232 ;  /* 0x000800e801007387 */ /* 0x000fe60000100a00 */
[----:B------:R-:W-:Y:S01]  /*2370*/  ISETP.GE.U32.AND P4, PT, R45, 0x7fffffdf, PT ;  /* 0x7fffffdf2d00780c */ /* 0x000fe20003f86070 */
[----:B------:R1:W-:Y:S01]  /*2380*/  STL.64 [R1+0x218], R36 ;  /* 0x0002182401007387 */ /* 0x0003e20000100a00 */
[----:B------:R-:W-:-:S03]  /*2390*/  CS2R R44, SRZ ;  /* 0x00000000002c7805 */ /* 0x000fc6000001ff00 */
[----:B------:R-:W-:Y:S04]  /*23a0*/  STL.64 [R1+0x698], R226 ;  /* 0x000698e201007387 */ /* 0x000fe80000100a00 */
[----:B------:R-:W-:Y:S04]  /*23b0*/  STL.64 [R1+0x808], R226 ;  /* 0x000808e201007387 */ /* 0x000fe80000100a00 */
[----:B------:R2:W-:Y:S01]  /*23c0*/  STL.64 [R1+0x6a0], R8 ;  /* 0x0006a00801007387 */ /* 0x0005e20000100a00 */
[----:B-1----:R-:W-:-:S03]  /*23d0*/  CS2R R36, SRZ ;  /* 0x0000000000247805 */ /* 0x002fc6000001ff00 */
[----:B------:R-:W-:Y:S04]  /*23e0*/  STL.64 [R1+0x6a8], R224 ;  /* 0x0006a8e001007387 */ /* 0x000fe80000100a00 */
[----:B------:R-:W-:Y:S01]  /*23f0*/  STL.64 [R1+0x810], R224 ;  /* 0x000810e001007387 */ /* 0x000fe20000100a00 */
[----:B--2---:R-:W-:-:S04]  /*2400*/  LEA R8, P5, R6, R29, 0x2 ;  /* 0x0000001d06087211 */ /* 0x004fc800078a10ff */
[----:B------:R-:W-:Y:S01]  /*2410*/  LEA.HI.X.SX32 R9, R6, R31, 0x2, P5 ;  /* 0x0000001f06097211 */ /* 0x000fe200028f16ff */
[----:B------:R-:W-:Y:S01]  /*2420*/  IMAD.SHL.U32 R6, R17, 0x100, RZ ;  /* 0x0000010011067824 */ /* 0x000fe200078e00ff */
[C---:B------:R-:W-:Y:S02]  /*2430*/  LEA R202, P5, R7.reuse, R29, 0x2 ;  /* 0x0000001d07ca7211 */ /* 0x040fe400078a10ff */
[----:B------:R-:W-:Y:S01]  /*2440*/  CS2R R28, SRZ ;  /* 0x00000000001c7805 */ /* 0x000fe2000001ff00 */
[----:B------:R1:W-:Y:S01]  /*2450*/  STL.64 [R1+0x6b0], R8 ;  /* 0x0006b00801007387 */ /* 0x0003e20000100a00 */
[----:B------:R-:W-:Y:S01]  /*2460*/  LEA.HI.X.SX32 R203, R7, R31, 0x2, P5 ;  /* 0x0000001f07cb7211 */ /* 0x000fe200028f16ff */
[----:B------:R-:W-:Y:S01]  /*2470*/  IMAD R7, R200, 0xc, RZ ;  /* 0x0000000cc8077824 */ /* 0x000fe200078e02ff */
[----:B------:R-:W-:Y:S01]  /*2480*/  LEA R156, P5, R0, c[0x0][0x160], 0x2 ;  /* 0x00005800009c7a11 */ /* 0x000fe200078a10ff */
[----:B------:R-:W-:Y:S01]  /*2490*/  CS2R R30, SRZ ;  /* 0x00000000001e7805 */ /* 0x000fe2000001ff00 */
[----:B------:R-:W-:Y:S01]  /*24a0*/  LOP3.LUT R6, R6, 0xf00, RZ, 0xe2, !PT ;  /* 0x00000f0006067812 */ /* 0x000fe200078ee2ff */
[----:B------:R-:W-:Y:S01]  /*24b0*/  STL.64 [R1+0x6b8], R202 ;  /* 0x0006b8ca01007387 */ /* 0x000fe20000100a00 */
[----:B------:R-:W-:Y:S01]  /*24c0*/  LEA.HI.X.SX32 R157, R0, c[0x0][0x164], 0x2, P5 ;  /* 0x00005900009d7a11 */ /* 0x000fe200028f16ff */
[----:B------:R-:W-:Y:S01]  /*24d0*/  IMAD R0, R34, c[0x0][0x184], RZ ;  /* 0x0000610022007a24 */ /* 0x000fe200078e02ff */
[C---:B------:R-:W-:Y:S01]  /*24e0*/  LEA R154, P5, R2.reuse, c[0x0][0x160], 0x2 ;  /* 0x00005800029a7a11 */ /* 0x040fe200078a10ff */
[----:B------:R-:W-:Y:S01]  /*24f0*/  STL.64 [R1+0x818], R202 ;  /* 0x000818ca01007387 */ /* 0x000fe20000100a00 */
[----:B------:R-:W-:Y:S01]  /*2500*/  LEA R6, R13, R6, 0xc ;  /* 0x000000060d067211 */ /* 0x000fe200078e60ff */
[--C-:B------:R-:W-:Y:S01]  /*2510*/  IMAD.WIDE R182, R193, 0x4, R156.reuse ;  /* 0x00000004c1b67825 */ /* 0x100fe200078e029c */
[----:B------:R-:W-:Y:S01]  /*2520*/  LEA.HI.X.SX32 R155, R2, c[0x0][0x164], 0x2, P5 ;  /* 0x00005900029b7a11 */ /* 0x000fe200028f16ff */
[----:B------:R2:W-:Y:S01]  /*2530*/  LDGSTS.E [R252], [R156.64], !P6 ;  /* 0x000000009cfc7fae */ /* 0x0005e2000f121844 */
[----:B------:R-:W-:Y:S01]  /*2540*/  LEA R152, P5, R3, c[0x0][0x160], 0x2 ;  /* 0x0000580003987a11 */ /* 0x000fe200078a10ff */
[----:B------:R-:W-:Y:S01]  /*2550*/  IMAD.WIDE R14, R7, 0x4, R156 ;  /* 0x00000004070e7825 */ /* 0x000fe200078e029c */
[----:B-1----:R-:W-:Y:S01]  /*2560*/  LOP3.LUT R8, R25, 0xf, RZ, 0xc0, !PT ;  /* 0x0000000f19087812 */ /* 0x002fe200078ec0ff */
[----:B------:R2:W-:Y:S01]  /*2570*/  LDGSTS.E [R252+0x200], [R154.64], !P6 ;  /* 0x002000009afc7fae */ /* 0x0005e2000f121844 */
[----:B------:R-:W-:Y:S01]  /*2580*/  LEA.HI.X.SX32 R153, R3, c[0x0][0x164], 0x2, P5 ;  /* 0x0000590003997a11 */ /* 0x000fe200028f16ff */
[----:B------:R-:W-:Y:S01]  /*2590*/  IMAD.WIDE R184, R193, 0x4, R154 ;  /* 0x00000004c1b87825 */ /* 0x000fe200078e029a */
[C---:B------:R-:W-:Y:S01]  /*25a0*/  LEA R2, P5, R0.reuse, c[0x0][0x160], 0x2 ;  /* 0x0000580000027a11 */ /* 0x040fe200078a10ff */
[----:B------:R-:W-:Y:S01]  /*25b0*/  STL.64 [R1+0x820], R182 ;  /* 0x000820b601007387 */ /* 0x000fe20000100a00 */
[----:B------:R-:W-:Y:S01]  /*25c0*/  CS2R R24, SRZ ;  /* 0x0000000000187805 */ /* 0x000fe2000001ff00 */
[----:B------:R-:W-:Y:S01]  /*25d0*/  IMAD R8, R21, 0x10, R8 ;  /* 0x0000001015087824 */ /* 0x000fe200078e0208 */
[----:B------:R-:W-:Y:S01]  /*25e0*/  LEA.HI.X.SX32 R3, R0, c[0x0][0x164], 0x2, P5 ;  /* 0x0000590000037a11 */ /* 0x000fe200028f16ff */
[----:B------:R2:W-:Y:S01]  /*25f0*/  LDGSTS.E [R252+0x400], [R152.64], !P6 ;  /* 0x0040000098fc7fae */ /* 0x0005e2000f121844 */
[----:B------:R-:W-:Y:S01]  /*2600*/  ISETP.GE.U32.AND P5, PT, R5, 0x7fffffdb, PT ;  /* 0x7fffffdb0500780c */ /* 0x000fe20003fa6070 */
[C---:B------:R-:W-:Y:S01]  /*2610*/  IMAD.WIDE R186, R193.reuse, 0x4, R152 ;  /* 0x00000004c1ba7825 */ /* 0x040fe200078e0298 */
[----:B------:R-:W-:Y:S01]  /*2620*/  LOP3.LUT R5, R8, 0xff, RZ, 0xc0, !PT ;  /* 0x000000ff08057812 */ /* 0x000fe200078ec0ff */
[----:B------:R2:W-:Y:S01]  /*2630*/  LDGSTS.E [R252+0x600], [R2.64], !P6 ;  /* 0x0060000002fc7fae */ /* 0x0005e2000f121844 */
[----:B------:R-:W-:Y:S01]  /*2640*/  IADD3 R0, R4, -0xa, RZ ;  /* 0xfffffff604007810 */ /* 0x000fe20007ffe0ff */
[----:B------:R-:W-:Y:S01]  /*2650*/  IMAD.WIDE R192, R193, 0x4, R2 ;  /* 0x00000004c1c07825 */ /* 0x000fe200078e0202 */
[----:B------:R-:W-:Y:S01]  /*2660*/  CS2R R20, SRZ ;  /* 0x0000000000147805 */ /* 0x000fe2000001ff00 */
[----:B------:R2:W-:Y:S01]  /*2670*/  LDGSTS.E [R252+0x2000], [R182.64], !P2 ;  /* 0x02000000b6fc7fae */ /* 0x0005e2000d121844 */
[----:B------:R-:W-:Y:S01]  /*2680*/  ISETP.GE.U32.AND P6, PT, R0, 0x7fffffd7, PT ;  /* 0x7fffffd70000780c */ /* 0x000fe20003fc6070 */
[----:B------:R-:W-:Y:S01]  /*2690*/  IMAD.IADD R6, R6, 0x1, R5 ;  /* 0x0000000106067824 */ /* 0x000fe200078e0205 */
[----:B------:R-:W-:Y:S01]  /*26a0*/  SHF.L.U32 R5, R200, 0x3, RZ ;  /* 0x00000003c8057819 */ /* 0x000fe200000006ff */
[----:B------:R2:W-:Y:S01]  /*26b0*/  LDGSTS.E [R252+0x2200], [R184.64], !P2 ;  /* 0x02200000b8fc7fae */ /* 0x0005e2000d121844 */
[----:B------:R-:W-:Y:S01]  /*26c0*/  IADD3 R0, R4, -0xe, RZ ;  /* 0xfffffff204007810 */ /* 0x000fe20007ffe0ff */
[----:B------:R-:W-:Y:S01]  /*26d0*/  IMAD.WIDE R12, R7, 0x4, R154 ;  /* 0x00000004070c7825 */ /* 0x000fe200078e029a */
[----:B------:R-:W-:Y:S01]  /*26e0*/  CS2R R34, SRZ ;  /* 0x0000000000227805 */ /* 0x000fe2000001ff00 */
[----:B------:R2:W-:Y:S02]  /*26f0*/  LDGSTS.E [R252+0x2400], [R186.64], !P2 ;  /* 0x02400000bafc7fae */ /* 0x0005e4000d121844 */
[----:B------:R-:W-:-:S02]  /*2700*/  IMAD.WIDE R230, R5, 0x4, R156 ;  /* 0x0000000405e67825 */ /* 0x000fc400078e029c */
[----:B------:R2:W-:Y:S01]  /*2710*/  LDGSTS.E [R252+0x2600], [R192.64], !P2 ;  /* 0x02600000c0fc7fae */ /* 0x0005e2000d121844 */
[----:B------:R-:W-:Y:S01]  /*2720*/  ISETP.GE.U32.AND P2, PT, R0, 0x7fffffd3, PT ;  /* 0x7fffffd30000780c */ /* 0x000fe20003f46070 */
[C---:B------:R-:W-:Y:S01]  /*2730*/  IMAD.WIDE R244, R5.reuse, 0x4, R154 ;  /* 0x0000000405f47825 */ /* 0x040fe200078e029a */
[----:B------:R-:W-:Y:S01]  /*2740*/  LOP3.LUT R0, R6, 0xffff, RZ, 0xc0, !PT ;  /* 0x0000ffff06007812 */ /* 0x000fe200078ec0ff */
[----:B------:R-:W-:Y:S02]  /*2750*/  STL.64 [R1+0x828], R184 ;  /* 0x000828b801007387 */ /* 0x000fe40000100a00 */
[C---:B------:R-:W-:Y:S01]  /*2760*/  IMAD.WIDE R246, R5.reuse, 0x4, R152 ;  /* 0x0000000405f67825 */ /* 0x040fe200078e0298 */
[----:B------:R-:W-:Y:S01]  /*2770*/  SHF.R.U32.HI R6, RZ, 0xb, R0 ;  /* 0x0000000bff067819 */ /* 0x000fe20000011600 */
[----:B------:R-:W-:Y:S02]  /*2780*/  STL.64 [R1+0x830], R186 ;  /* 0x000830ba01007387 */ /* 0x000fe40000100a00 */
[----:B------:R-:W-:Y:S01]  /*2790*/  IMAD.WIDE R10, R5, 0x4, R2 ;  /* 0x00000004050a7825 */ /* 0x000fe200078e0202 */
[----:B------:R-:W-:Y:S01]  /*27a0*/  SHF.R.U32.HI R5, RZ, 0xf, R0 ;  /* 0x0000000fff057819 */ /* 0x000fe20000011600 */
[----:B------:R2:W-:Y:S02]  /*27b0*/  LDGSTS.E [R252+0x4000], [R230.64], !P1 ;  /* 0x04000000e6fc7fae */ /* 0x0005e4000c921844 */
[----:B------:R-:W-:-:S02]  /*27c0*/  IMAD.WIDE R8, R7, 0x4, R2 ;  /* 0x0000000407087825 */ /* 0x000fc400078e0202 */
[----:B------:R-:W-:Y:S02]  /*27d0*/  STL.64 [R1+0x838], R192 ;  /* 0x000838c001007387 */ /* 0x000fe40000100a00 */
[C---:B------:R-:W-:Y:S02]  /*27e0*/  IMAD.WIDE R158, R200.reuse, 0x4, R156 ;  /* 0x00000004c89e7825 */ /* 0x040fe400078e029c */
[----:B------:R2:W-:Y:S02]  /*27f0*/  LDGSTS.E [R252+0x4200], [R244.64], !P1 ;  /* 0x04200000f4fc7fae */ /* 0x0005e4000c921844 */
[C---:B------:R-:W-:Y:S02]  /*2800*/  IMAD.WIDE R160, R200.reuse, 0x4, R154 ;  /* 0x00000004c8a07825 */ /* 0x040fe400078e029a */
[----:B------:R-:W-:Y:S02]  /*2810*/  STL.64 [R1+0x840], R230 ;  /* 0x000840e601007387 */ /* 0x000fe40000100a00 */
[----:B------:R-:W-:-:S02]  /*2820*/  IMAD.WIDE R162, R200, 0x4, R152 ;  /* 0x00000004c8a27825 */ /* 0x000fc400078e0298 */
[----:B------:R2:W-:Y:S02]  /*2830*/  LDGSTS.E [R252+0x4400], [R246.64], !P1 ;  /* 0x04400000f6fc7fae */ /* 0x0005e4000c921844 */
[C---:B------:R-:W-:Y:S02]  /*2840*/  IMAD.WIDE R164, R200.reuse, 0x4, R2 ;  /* 0x00000004c8a47825 */ /* 0x040fe400078e0202 */
[----:B------:R1:W-:Y:S02]  /*2850*/  STL.64 [R1+0x60], R10 ;  /* 0x0000600a01007387 */ /* 0x0003e40000100a00 */
[----:B------:R-:W-:Y:S02]  /*2860*/  IMAD.WIDE R194, R209, 0x4, R156 ;  /* 0x00000004d1c27825 */ /* 0x000fe400078e029c */
[----:B------:R1:W-:Y:S01]  /*2870*/  LDGSTS.E [R252+0x4600], [R10.64], !P1 ;  /* 0x046000000afc7fae */ /* 0x0003e2000c921844 */
[----:B------:R-:W-:Y:S01]  /*2880*/  LOP3.LUT P1, RZ, R5, 0x1, RZ, 0xc0, !PT ;  /* 0x0000000105ff7812 */ /* 0x000fe2000782c0ff */
[----:B------:R-:W-:-:S02]  /*2890*/  IMAD.SHL.U32 R5, R200, 0x10, RZ ;  /* 0x00000010c8057824 */ /* 0x000fc400078e00ff */
[----:B------:R3:W-:Y:S01]  /*28a0*/  LDGSTS.E [R252+0x6000], [R14.64], !P0 ;  /* 0x060000000efc7fae */ /* 0x0007e2000c121844 */
[----:B------:R-:W-:-:S03]  /*28b0*/  IMAD.WIDE R204, R209, 0x4, R154 ;  /* 0x00000004d1cc7825 */ /* 0x000fc600078e029a */
[----:B------:R4:W-:Y:S01]  /*28c0*/  LDGSTS.E [R252+0x6200], [R12.64], !P0 ;  /* 0x062000000cfc7fae */ /* 0x0009e2000c121844 */
[----:B------:R-:W-:-:S03]  /*28d0*/  IMAD.WIDE R206, R209, 0x4, R152 ;  /* 0x00000004d1ce7825 */ /* 0x000fc600078e0298 */
[----:B------:R-:W-:Y:S01]  /*28e0*/  STL.64 [R1+0x848], R244 ;  /* 0x000848f401007387 */ /* 0x000fe20000100a00 */
[----:B-1----:R-:W-:-:S03]  /*28f0*/  IMAD.WIDE R10, R7, 0x4, R152 ;  /* 0x00000004070a7825 */ /* 0x002fc600078e0298 */
[----:B------:R-:W-:Y:S01]  /*2900*/  STL.64 [R1+0x850], R246 ;  /* 0x000850f601007387 */ /* 0x000fe20000100a00 */
[----:B------:R-:W-:Y:S02]  /*2910*/  IMAD R7, R200, 0x14, RZ ;  /* 0x00000014c8077824 */ /* 0x000fe400078e02ff */
[----:B------:R-:W-:Y:S01]  /*2920*/  IMAD.WIDE R208, R209, 0x4, R2 ;  /* 0x00000004d1d07825 */ /* 0x000fe200078e0202 */
[----:B------:R1:W-:Y:S03]  /*2930*/  LDGSTS.E [R252+0x6400], [R10.64], !P0 ;  /* 0x064000000afc7fae */ /* 0x0003e6000c121844 */
[C---:B------:R-:W-:Y:S01]  /*2940*/  IMAD.WIDE R166, R173.reuse, 0x4, R156 ;  /* 0x00000004ada67825 */ /* 0x040fe200078e029c */
[----:B------:R1:W-:Y:S01]  /*2950*/  LDGSTS.E [R252+0x6600], [R8.64], !P0 ;  /* 0x0660000008fc7fae */ /* 0x0003e2000c121844 */
[----:B------:R-:W-:Y:S02]  /*2960*/  LOP3.LUT P0, RZ, R6, 0x1, RZ, 0xc0, !PT ;  /* 0x0000000106ff7812 */ /* 0x000fe4000780c0ff */
[----:B------:R-:W-:Y:S01]  /*2970*/  SHF.R.U32.HI R6, RZ, 0x3, R0 ;  /* 0x00000003ff067819 */ /* 0x000fe20000011600 */
[----:B------:R3:W-:Y:S01]  /*2980*/  STL.64 [R1+0x198], R14 ;  /* 0x0001980e01007387 */ /* 0x0007e20000100a00 */
[----:B------:R-:W-:-:S03]  /*2990*/  IMAD.WIDE R168, R173, 0x4, R154 ;  /* 0x00000004ada87825 */ /* 0x000fc600078e029a */
[----:B------:R4:W-:Y:S01]  /*29a0*/  STL.64 [R1+0x1a8], R12 ;  /* 0x0001a80c01007387 */ /* 0x0009e20000100a00 */
[----:B------:R-:W-:-:S03]  /*29b0*/  IMAD.WIDE R170, R173, 0x4, R152 ;  /* 0x00000004adaa7825 */ /* 0x000fc600078e0298 */
[----:B------:R1:W-:Y:S01]  /*29c0*/  STL.64 [R1+0x1c0], R10 ;  /* 0x0001c00a01007387 */ /* 0x0003e20000100a00 */
[----:B------:R-:W-:-:S03]  /*29d0*/  IMAD.WIDE R172, R173, 0x4, R2 ;  /* 0x00000004adac7825 */ /* 0x000fc600078e0202 */
[----:B------:R2:W-:Y:S01]  /*29e0*/  STL.64 [R1+0x1e8], R8 ;  /* 0x0001e80801007387 */ /* 0x0005e20000100a00 */
[----:B---3--:R-:W-:-:S04]  /*29f0*/  IMAD.WIDE R14, R5, 0x4, R156 ;  /* 0x00000004050e7825 */ /* 0x008fc800078e029c */
[C---:B----4-:R-:W-:Y:S01]  /*2a00*/  IMAD.WIDE R12, R5.reuse, 0x4, R154 ;  /* 0x00000004050c7825 */ /* 0x050fe200078e029a */
[----:B------:R3:W-:Y:S03]  /*2a10*/  STL.64 [R1+0x278], R14 ;  /* 0x0002780e01007387 */ /* 0x0007e60000100a00 */
[C---:B-1----:R-:W-:Y:S01]  /*2a20*/  IMAD.WIDE R10, R5.reuse, 0x4, R152 ;  /* 0x00000004050a7825 */ /* 0x042fe200078e0298 */
[----:B------:R3:W-:Y:S03]  /*2a30*/  LDGSTS.E [R252+0x8000], [R14.64], P1 ;  /* 0x080000000efc7fae */ /* 0x0007e60008921844 */
[----:B--2---:R-:W-:Y:S01]  /*2a40*/  IMAD.WIDE R8, R5, 0x4, R2 ;  /* 0x0000000405087825 */ /* 0x004fe200078e0202 */
[----:B------:R-:W-:Y:S01]  /*2a50*/  SHF.R.U32.HI R5, RZ, 0x7, R0 ;  /* 0x00000007ff057819 */ /* 0x000fe20000011600 */
[----:B------:R1:W-:Y:S02]  /*2a60*/  STL.64 [R1+0x280], R12 ;  /* 0x0002800c01007387 */ /* 0x0003e40000100a00 */
[----:B------:R-:W-:-:S02]  /*2a70*/  IMAD.WIDE R210, R217, 0x4, R156 ;  /* 0x00000004d9d27825 */ /* 0x000fc400078e029c */
[----:B------:R1:W-:Y:S02]  /*2a80*/  LDGSTS.E [R252+0x8200], [R12.64], P1 ;  /* 0x082000000cfc7fae */ /* 0x0003e40008921844 */
[----:B------:R-:W-:Y:S02]  /*2a90*/  IMAD.WIDE R212, R217, 0x4, R154 ;  /* 0x00000004d9d47825 */ /* 0x000fe400078e029a */
[----:B------:R2:W-:Y:S02]  /*2aa0*/  STL.64 [R1+0x288], R10 ;  /* 0x0002880a01007387 */ /* 0x0005e40000100a00 */
[----:B---3--:R-:W-:Y:S02]  /*2ab0*/  IMAD.WIDE R14, R7, 0x4, R156 ;  /* 0x00000004070e7825 */ /* 0x008fe400078e029c */
[----:B------:R2:W-:Y:S02]  /*2ac0*/  LDGSTS.E [R252+0x8400], [R10.64], P1 ;  /* 0x084000000afc7fae */ /* 0x0005e40008921844 */
[----:B------:R-:W-:-:S02]  /*2ad0*/  IMAD.WIDE R214, R217, 0x4, R152 ;  /* 0x00000004d9d67825 */ /* 0x000fc400078e0298 */
[----:B------:R3:W-:Y:S02]  /*2ae0*/  STL.64 [R1+0x290], R8 ;  /* 0x0002900801007387 */ /* 0x0007e40000100a00 */
[----:B-1----:R-:W-:Y:S02]  /*2af0*/  IMAD.WIDE R12, R7, 0x4, R154 ;  /* 0x00000004070c7825 */ /* 0x002fe400078e029a */
[----:B------:R3:W-:Y:S01]  /*2b00*/  LDGSTS.E [R252+0x8600], [R8.64], P1 ;  /* 0x0860000008fc7fae */ /* 0x0007e20008921844 */
[----:B------:R-:W-:Y:S01]  /*2b10*/  LOP3.LUT P1, RZ, R5, 0x1, RZ, 0xc0, !PT ;  /* 0x0000000105ff7812 */ /* 0x000fe2000782c0ff */
[C---:B------:R-:W-:Y:S02]  /*2b20*/  IMAD R5, R200.reuse, 0x18, RZ ;  /* 0x00000018c8057824 */ /* 0x040fe400078e02ff */
[----:B--2---:R-:W-:Y:S01]  /*2b30*/  IMAD.WIDE R10, R7, 0x4, R152 ;  /* 0x00000004070a7825 */ /* 0x004fe200078e0298 */
[----:B------:R1:W-:Y:S03]  /*2b40*/  LDGSTS.E [R252+0xa000], [R14.64], P0 ;  /* 0x0a0000000efc7fae */ /* 0x0003e60008121844 */
[--C-:B------:R-:W-:Y:S01]  /*2b50*/  IMAD.WIDE R216, R217, 0x4, R2.reuse ;  /* 0x00000004d9d87825 */ /* 0x100fe200078e0202 */
[----:B------:R2:W-:Y:S03]  /*2b60*/  LDGSTS.E [R252+0xa200], [R12.64], P0 ;  /* 0x0a2000000cfc7fae */ /* 0x0005e60008121844 */
[----:B---3--:R-:W-:Y:S01]  /*2b70*/  IMAD.WIDE R8, R7, 0x4, R2 ;  /* 0x0000000407087825 */ /* 0x008fe200078e0202 */
[----:B------:R3:W-:Y:S03]  /*2b80*/  LDGSTS.E [R252+0xa400], [R10.64], P0 ;  /* 0x0a4000000afc7fae */ /* 0x0007e60008121844 */
[----:B------:R-:W-:Y:S01]  /*2b90*/  IMAD R7, R200, 0xd, RZ ;  /* 0x0000000dc8077824 */ /* 0x000fe200078e02ff */
[----:B------:R1:W-:Y:S01]  /*2ba0*/  STL.64 [R1+0x2f8], R14 ;  /* 0x0002f80e01007387 */ /* 0x0003e20000100a00 */
[----:B------:R-:W-:-:S03]  /*2bb0*/  IMAD.WIDE R174, R181, 0x4, R156 ;  /* 0x00000004b5ae7825 */ /* 0x000fc600078e029c */
[----:B------:R4:W-:Y:S01]  /*2bc0*/  LDGSTS.E [R252+0xa600], [R8.64], P0 ;  /* 0x0a60000008fc7fae */ /* 0x0009e20008121844 */
[----:B------:R-:W-:Y:S01]  /*2bd0*/  LOP3.LUT P0, RZ, R6, 0x1, RZ, 0xc0, !PT ;  /* 0x0000000106ff7812 */ /* 0x000fe2000780c0ff */
[C---:B------:R-:W-:Y:S01]  /*2be0*/  IMAD.WIDE R176, R181.reuse, 0x4, R154 ;  /* 0x00000004b5b07825 */ /* 0x040fe200078e029a */
[----:B------:R-:W-:Y:S01]  /*2bf0*/  IADD3 R6, R4, -0x3, RZ ;  /* 0xfffffffd04067810 */ /* 0x000fe20007ffe0ff */
[----:B------:R2:W-:Y:S02]  /*2c00*/  STL.64 [R1+0x300], R12 ;  /* 0x0003000c01007387 */ /* 0x0005e40000100a00 */
[----:B------:R-:W-:Y:S02]  /*2c10*/  IMAD.WIDE R178, R181, 0x4, R152 ;  /* 0x00000004b5b27825 */ /* 0x000fe400078e0298 */
[----:B------:R3:W-:Y:S02]  /*2c20*/  STL.64 [R1+0x308], R10 ;  /* 0x0003080a01007387 */ /* 0x0007e40000100a00 */
[----:B-1----:R-:W-:-:S02]  /*2c30*/  IMAD.WIDE R14, R5, 0x4, R156 ;  /* 0x00000004050e7825 */ /* 0x002fc400078e029c */
[----:B------:R4:W-:Y:S02]  /*2c40*/  STL.64 [R1+0x310], R8 ;  /* 0x0003100801007387 */ /* 0x0009e40000100a00 */
[----:B------:R-:W-:Y:S02]  /*2c50*/  IMAD.WIDE R180, R181, 0x4, R2 ;  /* 0x00000004b5b47825 */ /* 0x000fe400078e0202 */
[----:B------:R1:W-:Y:S02]  /*2c60*/  STL.64 [R1+0x6c8], R14 ;  /* 0x0006c80e01007387 */ /* 0x0003e40000100a00 */
[C---:B--2---:R-:W-:Y:S02]  /*2c70*/  IMAD.WIDE R12, R5.reuse, 0x4, R154 ;  /* 0x00000004050c7825 */ /* 0x044fe400078e029a */
[----:B------:R1:W-:Y:S02]  /*2c80*/  LDGSTS.E [R252+0xc000], [R14.64], P1 ;  /* 0x0c0000000efc7fae */ /* 0x0003e40008921844 */
[----:B---3--:R-:W-:-:S02]  /*2c90*/  IMAD.WIDE R10, R5, 0x4, R152 ;  /* 0x00000004050a7825 */ /* 0x008fc400078e0298 */
[----:B------:R2:W-:Y:S02]  /*2ca0*/  STL.64 [R1+0x6d0], R12 ;  /* 0x0006d00c01007387 */ /* 0x0005e40000100a00 */
[----:B----4-:R-:W-:Y:S02]  /*2cb0*/  IMAD.WIDE R8, R5, 0x4, R2 ;  /* 0x0000000405087825 */ /* 0x010fe400078e0202 */
[----:B------:R2:W-:Y:S02]  /*2cc0*/  LDGSTS.E [R252+0xc200], [R12.64], P1 ;  /* 0x0c2000000cfc7fae */ /* 0x0005e40008921844 */
[----:B------:R-:W-:Y:S02]  /*2cd0*/  IMAD R5, R200, 0x1c, RZ ;  /* 0x0000001cc8057824 */ /* 0x000fe400078e02ff */
[----:B------:R3:W-:Y:S01]  /*2ce0*/  STL.64 [R1+0x6d8], R10 ;  /* 0x0006d80a01007387 */ /* 0x0007e20000100a00 */
[----:B------:R-:W-:-:S03]  /*2cf0*/  IMAD.WIDE R218, R228, 0x4, R156 ;  /* 0x00000004e4da7825 */ /* 0x000fc600078e029c */
[----:B------:R3:W-:Y:S01]  /*2d00*/  LDGSTS.E [R252+0xc400], [R10.64], P1 ;  /* 0x0c4000000afc7fae */ /* 0x0007e20008921844 */
[----:B-1----:R-:W-:-:S03]  /*2d10*/  IMAD.WIDE R14, R5, 0x4, R156 ;  /* 0x00000004050e7825 */ /* 0x002fc600078e029c */
[----:B------:R1:W-:Y:S01]  /*2d20*/  STL.64 [R1+0x6e0], R8 ;  /* 0x0006e00801007387 */ /* 0x0003e20000100a00 */
[----:B--2---:R-:W-:-:S03]  /*2d30*/  IMAD.WIDE R12, R5, 0x4, R154 ;  /* 0x00000004050c7825 */ /* 0x004fc600078e029a */
[----:B------:R1:W-:Y:S01]  /*2d40*/  LDGSTS.E [R252+0xc600], [R8.64], P1 ;  /* 0x0c60000008fc7fae */ /* 0x0003e20008921844 */
[----:B------:R-:W-:Y:S01]  /*2d50*/  ISETP.GE.U32.AND P1, PT, R6, 0x7fffffde, PT ;  /* 0x7fffffde0600780c */ /* 0x000fe20003f26070 */
[----:B------:R-:W-:Y:S01]  /*2d60*/  IMAD.WIDE R220, R228, 0x4, R154 ;  /* 0x00000004e4dc7825 */ /* 0x000fe200078e029a */
[----:B------:R-:W-:Y:S01]  /*2d70*/  IADD3 R6, R4, -0xf, RZ ;  /* 0xfffffff104067810 */ /* 0x000fe20007ffe0ff */
[----:B------:R-:W-:Y:S02]  /*2d80*/  STL.64 [R1+0x748], R14 ;  /* 0x0007480e01007387 */ /* 0x000fe40000100a00 */
[--C-:B---3--:R-:W-:Y:S02]  /*2d90*/  IMAD.WIDE R10, R5, 0x4, R152.reuse ;  /* 0x00000004050a7825 */ /* 0x108fe400078e0298 */
[----:B------:R2:W-:Y:S02]  /*2da0*/  LDGSTS.E [R252+0xe000], [R14.64], P0 ;  /* 0x0e0000000efc7fae */ /* 0x0005e40008121844 */
[----:B------:R-:W-:-:S02]  /*2db0*/  IMAD.WIDE R222, R228, 0x4, R152 ;  /* 0x00000004e4de7825 */ /* 0x000fc400078e0298 */
[----:B------:R-:W-:Y:S02]  /*2dc0*/  STL.64 [R1+0x750], R12 ;  /* 0x0007500c01007387 */ /* 0x000fe40000100a00 */
[--C-:B-1----:R-:W-:Y:S01]  /*2dd0*/  IMAD.WIDE R8, R5, 0x4, R2.reuse ;  /* 0x0000000405087825 */ /* 0x102fe200078e0202 */
[----:B------:R-:W-:Y:S01]  /*2de0*/  IADD3 R5, R4, -0x7, RZ ;  /* 0xfffffff904057810 */ /* 0x000fe20007ffe0ff */
[----:B------:R1:W-:Y:S02]  /*2df0*/  LDGSTS.E [R252+0xe200], [R12.64], P0 ;  /* 0x0e2000000cfc7fae */ /* 0x0003e40008121844 */
[----:B------:R-:W-:Y:S02]  /*2e00*/  IMAD.WIDE R228, R228, 0x4, R2 ;  /* 0x00000004e4e47825 */ /* 0x000fe400078e0202 */
[----:B------:R-:W-:Y:S04]  /*2e10*/  STL.64 [R1+0x758], R10 ;  /* 0x0007580a01007387 */ /* 0x000fe80000100a00 */
[----:B------:R3:W-:Y:S04]  /*2e20*/  LDGSTS.E [R252+0xe400], [R10.64], P0 ;  /* 0x0e4000000afc7fae */ /* 0x0007e80008121844 */
[----:B------:R4:W-:Y:S04]  /*2e30*/  STL.64 [R1+0x760], R8 ;  /* 0x0007600801007387 */ /* 0x0009e80000100a00 */
[----:B------:R4:W-:Y:S01]  /*2e40*/  LDGSTS.E [R252+0xe600], [R8.64], P0 ;  /* 0x0e60000008fc7fae */ /* 0x0009e20008121844 */
[----:B------:R-:W-:-:S02]  /*2e50*/  ISETP.GE.U32.AND P0, PT, R5, 0x7fffffda, PT ;  /* 0x7fffffda0500780c */ /* 0x000fc40003f06070 */
[----:B------:R-:W-:Y:S01]  /*2e60*/  IADD3 R5, R4, -0xb, RZ ;  /* 0xfffffff504057810 */ /* 0x000fe20007ffe0ff */
[----:B------:R1:W-:Y:S04]  /*2e70*/  STL.64 [R1+0x858], R158 ;  /* 0x0008589e01007387 */ /* 0x0003e80000100a00 */
[----:B------:R-:W-:Y:S01]  /*2e80*/  STL.64 [R1+0x860], R160 ;  /* 0x000860a001007387 */ /* 0x000fe20000100a00 */
[----:B----4-:R-:W-:-:S03]  /*2e90*/  LOP3.LUT R8, R252, 0x20, RZ, 0x3c, !PT ;  /* 0x00000020fc087812 */ /* 0x010fc600078e3cff */
[----:B------:R-:W-:Y:S04]  /*2ea0*/  STL.64 [R1+0x868], R162 ;  /* 0x000868a201007387 */ /* 0x000fe80000100a00 */
[----:B------:R1:W-:Y:S04]  /*2eb0*/  LDGSTS.E [R8+0x800], [R158.64], !P4 ;  /* 0x008000009e087fae */ /* 0x0003e8000e121844 */
[----:B------:R4:W-:Y:S04]  /*2ec0*/  LDGSTS.E [R8+0xa00], [R160.64], !P4 ;  /* 0x00a00000a0087fae */ /* 0x0009e8000e121844 */
[----:B------:R4:W-:Y:S04]  /*2ed0*/  LDGSTS.E [R8+0xc00], [R162.64], !P4 ;  /* 0x00c00000a2087fae */ /* 0x0009e8000e121844 */
[----:B------:R4:W-:Y:S01]  /*2ee0*/  LDGSTS.E [R8+0xe00], [R164.64], !P4 ;  /* 0x00e00000a4087fae */ /* 0x0009e2000e121844 */
[----:B------:R-:W-:Y:S01]  /*2ef0*/  ISETP.GE.U32.AND P4, PT, R5, 0x7fffffd6, PT ;  /* 0x7fffffd60500780c */ /* 0x000fe20003f86070 */
[----:B------:R-:W-:Y:S01]  /*2f00*/  IMAD R5, R200, 0x9, RZ ;  /* 0x00000009c8057824 */ /* 0x000fe200078e02ff */
[----:B-1----:R-:W-:Y:S01]  /*2f10*/  LOP3.LUT R159, R198, 0x60, RZ, 0xc0, !PT ;  /* 0x00000060c69f7812 */ /* 0x002fe200078ec0ff */
[----:B------:R-:W-:Y:S01]  /*2f20*/  STL.64 [R1+0x870], R164 ;  /* 0x000870a401007387 */ /* 0x000fe20000100a00 */
[----:B------:R-:W-:-:S02]  /*2f30*/  IMAD R198, R200, 0x17, RZ ;  /* 0x00000017c8c67824 */ /* 0x000fc400078e02ff */
[C---:B------:R-:W-:Y:S01]  /*2f40*/  IMAD.WIDE R16, R5.reuse, 0x4, R156 ;  /* 0x0000000405107825 */ /* 0x040fe200078e029c */
[----:B------:R4:W-:Y:S01]  /*2f50*/  LDGSTS.E [R8+0x2800], [R194.64], !P5 ;  /* 0x02800000c2087fae */ /* 0x0009e2000e921844 */
[----:B------:R-:W-:Y:S02]  /*2f60*/  SHF.R.U32.HI R201, RZ, 0x1, R159 ;  /* 0x00000001ffc97819 */ /* 0x000fe4000001169f */
[C---:B--2---:R-:W-:Y:S01]  /*2f70*/  IMAD.WIDE R14, R5.reuse, 0x4, R154 ;  /* 0x00000004050e7825 */ /* 0x044fe200078e029a */
[----:B------:R-:W-:Y:S01]  /*2f80*/  STL.64 [R1+0x878], R194 ;  /* 0x000878c201007387 */ /* 0x000fe20000100a00 */
[----:B------:R-:W-:Y:S02]  /*2f90*/  LOP3.LUT R237, R252, R201, RZ, 0x3c, !PT ;  /* 0x000000c9fced7212 */ /* 0x000fe400078e3cff */
[C---:B------:R-:W-:Y:S01]  /*2fa0*/  IMAD.WIDE R12, R5.reuse, 0x4, R152 ;  /* 0x00000004050c7825 */ /* 0x040fe200078e0298 */
[----:B------:R4:W-:Y:S03]  /*2fb0*/  LDGSTS.E [R8+0x2a00], [R204.64], !P5 ;  /* 0x02a00000cc087fae */ /* 0x0009e6000e921844 */
[----:B---3--:R-:W-:Y:S01]  /*2fc0*/  IMAD.WIDE R10, R5, 0x4, R2 ;  /* 0x00000004050a7825 */ /* 0x008fe200078e0202 */
[----:B------:R-:W-:Y:S01]  /*2fd0*/  STL.64 [R1+0x880], R204 ;  /* 0x000880cc01007387 */ /* 0x000fe20000100a00 */
[----:B------:R-:W-:-:S03]  /*2fe0*/  SHF.R.U32.HI R5, RZ, 0xe, R0 ;  /* 0x0000000eff057819 */ /* 0x000fc60000011600 */
[----:B------:R4:W-:Y:S04]  /*2ff0*/  LDGSTS.E [R8+0x2c00], [R206.64], !P5 ;  /* 0x02c00000ce087fae */ /* 0x0009e8000e921844 */
[----:B------:R-:W-:Y:S04]  /*3000*/  STL.64 [R1+0x888], R206 ;  /* 0x000888ce01007387 */ /* 0x000fe80000100a00 */
[----:B------:R4:W-:Y:S01]  /*3010*/  LDGSTS.E [R8+0x2e00], [R208.64], !P5 ;  /* 0x02e00000d0087fae */ /* 0x0009e2000e921844 */
[----:B------:R-:W-:Y:S02]  /*3020*/  ISETP.GE.U32.AND P5, PT, R6, 0x7fffffd2, PT ;  /* 0x7fffffd20600780c */ /* 0x000fe40003fa6070 */
[----:B------:R-:W-:Y:S01]  /*3030*/  SHF.R.U32.HI R6, RZ, 0xa, R0 ;  /* 0x0000000aff067819 */ /* 0x000fe20000011600 */
[----:B------:R-:W-:Y:S04]  /*3040*/  STL.64 [R1+0x890], R208 ;  /* 0x000890d001007387 */ /* 0x000fe80000100a00 */
[----:B------:R1:W-:Y:S04]  /*3050*/  STL.64 [R1+0x68], R16 ;  /* 0x0000681001007387 */ /* 0x0003e80000100a00 */
[----:B------:R1:W-:Y:S04]  /*3060*/  LDGSTS.E [R8+0x4800], [R16.64], !P6 ;  /* 0x0480000010087fae */ /* 0x0003e8000f121844 */
[----:B------:R2:W-:Y:S04]  /*3070*/  STL.64 [R1+0x140], R14 ;  /* 0x0001400e01007387 */ /* 0x0005e80000100a00 */
[----:B------:R2:W-:Y:S01]  /*3080*/  LDGSTS.E [R8+0x4a00], [R14.64], !P6 ;  /* 0x04a000000e087fae */ /* 0x0005e2000f121844 */
[----:B-1----:R-:W-:-:S03]  /*3090*/  IMAD.WIDE R16, R7, 0x4, R156 ;  /* 0x0000000407107825 */ /* 0x002fc600078e029c */
[----:B------:R1:W-:Y:S04]  /*30a0*/  STL.64 [R1+0x148], R12 ;  /* 0x0001480c01007387 */ /* 0x0003e80000100a00 */
[----:B------:R1:W-:Y:S01]  /*30b0*/  LDGSTS.E [R8+0x4c00], [R12.64], !P6 ;  /* 0x04c000000c087fae */ /* 0x0003e2000f121844 */
[----:B--2---:R-:W-:-:S03]  /*30c0*/  IMAD.WIDE R14, R7, 0x4, R154 ;  /* 0x00000004070e7825 */ /* 0x004fc600078e029a */
[----:B------:R2:W-:Y:S04]  /*30d0*/  STL.64 [R1+0x150], R10 ;  /* 0x0001500a01007387 */ /* 0x0005e80000100a00 */
[----:B------:R2:W-:Y:S01]  /*30e0*/  LDGSTS.E [R8+0x4e00], [R10.64], !P6 ;  /* 0x04e000000a087fae */ /* 0x0005e2000f121844 */
[----:B------:R-:W-:Y:S01]  /*30f0*/  LOP3.LUT P6, RZ, R5, 0x1, RZ, 0xc0, !PT ;  /* 0x0000000105ff7812 */ /* 0x000fe200078cc0ff */
[----:B------:R-:W-:Y:S02]  /*3100*/  IMAD R5, R200, 0x11, RZ ;  /* 0x00000011c8057824 */ /* 0x000fe400078e02ff */
[C---:B-1----:R-:W-:Y:S01]  /*3110*/  IMAD.WIDE R12, R7.reuse, 0x4, R152 ;  /* 0x00000004070c7825 */ /* 0x042fe200078e0298 */
[----:B------:R1:W-:Y:S04]  /*3120*/  LDGSTS.E [R8+0x6800], [R16.64], !P2 ;  /* 0x0680000010087fae */ /* 0x0003e8000d121844 */
[----:B------:R3:W-:Y:S01]  /*3130*/  LDGSTS.E [R8+0x6a00], [R14.64], !P2 ;  /* 0x06a000000e087fae */ /* 0x0007e2000d121844 */
[----:B--2---:R-:W-:-:S03]  /*3140*/  IMAD.WIDE R10, R7, 0x4, R2 ;  /* 0x00000004070a7825 */ /* 0x004fc600078e0202 */
[----:B------:R2:W-:Y:S01]  /*3150*/  LDGSTS.E [R8+0x6c00], [R12.64], !P2 ;  /* 0x06c000000c087fae */ /* 0x0005e2000d121844 */
[----:B------:R-:W-:-:S03]  /*3160*/  IMAD R7, R200, 0x15, RZ ;  /* 0x00000015c8077824 */ /* 0x000fc600078e02ff */
[----:B------:R1:W-:Y:S01]  /*3170*/  LDGSTS.E [R8+0x6e00], [R10.64], !P2 ;  /* 0x06e000000a087fae */ /* 0x0003e2000d121844 */
[----:B------:R-:W-:Y:S02]  /*3180*/  LOP3.LUT P2, RZ, R6, 0x1, RZ, 0xc0, !PT ;  /* 0x0000000106ff7812 */ /* 0x000fe4000784c0ff */
[----:B------:R-:W-:Y:S01]  /*3190*/  SHF.R.U32.HI R6, RZ, 0x2, R0 ;  /* 0x00000002ff067819 */ /* 0x000fe20000011600 */
[----:B------:R1:W-:Y:S04]  /*31a0*/  STL.64 [R1+0x208], R16 ;  /* 0x0002081001007387 */ /* 0x0003e80000100a00 */
[----:B------:R3:W-:Y:S04]  /*31b0*/  STL.64 [R1+0x220], R14 ;  /* 0x0002200e01007387 */ /* 0x0007e80000100a00 */
[----:B------:R2:W-:Y:S01]  /*31c0*/  STL.64 [R1+0x228], R12 ;  /* 0x0002280c01007387 */ /* 0x0005e20000100a00 */
[----:B-1----:R-:W-:-:S03]  /*31d0*/  IMAD.WIDE R16, R5, 0x4, R156 ;  /* 0x0000000405107825 */ /* 0x002fc600078e029c */
[----:B------:R1:W-:Y:S01]  /*31e0*/  STL.64 [R1+0x230], R10 ;  /* 0x0002300a01007387 */ /* 0x0003e20000100a00 */
[----:B---3--:R-:W-:-:S03]  /*31f0*/  IMAD.WIDE R14, R5, 0x4, R154 ;  /* 0x00000004050e7825 */ /* 0x008fc600078e029a */
[----:B------:R3:W-:Y:S01]  /*3200*/  STL.64 [R1+0x298], R16 ;  /* 0x0002981001007387 */ /* 0x0007e20000100a00 */
[----:B--2---:R-:W-:-:S03]  /*3210*/  IMAD.WIDE R12, R5, 0x4, R152 ;  /* 0x00000004050c7825 */ /* 0x004fc600078e0298 */
[----:B------:R3:W-:Y:S01]  /*3220*/  LDGSTS.E [R8+0x8800], [R16.64], P6 ;  /* 0x0880000010087fae */ /* 0x0007e2000b121844 */
[----:B-1----:R-:W-:Y:S01]  /*3230*/  IMAD.WIDE R10, R5, 0x4, R2 ;  /* 0x00000004050a7825 */ /* 0x002fe200078e0202 */
[----:B------:R-:W-:Y:S02]  /*3240*/  SHF.R.U32.HI R5, RZ, 0x6, R0 ;  /* 0x00000006ff057819 */ /* 0x000fe40000011600 */
[----:B------:R1:W-:Y:S04]  /*3250*/  STL.64 [R1+0x2a0], R14 ;  /* 0x0002a00e01007387 */ /* 0x0003e80000100a00 */
[----:B------:R1:W-:Y:S01]  /*3260*/  LDGSTS.E [R8+0x8a00], [R14.64], P6 ;  /* 0x08a000000e087fae */ /* 0x0003e2000b121844 */
[----:B---3--:R-:W-:-:S03]  /*3270*/  IMAD.WIDE R16, R7, 0x4, R156 ;  /* 0x0000000407107825 */ /* 0x008fc600078e029c */
[----:B------:R2:W-:Y:S04]  /*3280*/  STL.64 [R1+0x2a8], R12 ;  /* 0x0002a80c01007387 */ /* 0x0005e80000100a00 */
[----:B------:R2:W-:Y:S01]  /*3290*/  LDGSTS.E [R8+0x8c00], [R12.64], P6 ;  /* 0x08c000000c087fae */ /* 0x0005e2000b121844 */
[----:B-1----:R-:W-:-:S03]  /*32a0*/  IMAD.WIDE R14, R7, 0x4, R154 ;  /* 0x00000004070e7825 */ /* 0x002fc600078e029a */
[----:B------:R1:W-:Y:S04]  /*32b0*/  STL.64 [R1+0x2b0], R10 ;  /* 0x0002b00a01007387 */ /* 0x0003e80000100a00 */
[----:B------:R1:W-:Y:S01]  /*32c0*/  LDGSTS.E [R8+0x8e00], [R10.64], P6 ;  /* 0x08e000000a087fae */ /* 0x0003e2000b121844 */
[----:B------:R-:W-:Y:S01]  /*32d0*/  LOP3.LUT P6, RZ, R5, 0x1, RZ, 0xc0, !PT ;  /* 0x0000000105ff7812 */ /* 0x000fe200078cc0ff */
[----:B------:R-:W-:Y:S02]  /*32e0*/  IMAD R5, R200, 0x19, RZ ;  /* 0x00000019c8057824 */ /* 0x000fe400078e02ff */
[C---:B--2---:R-:W-:Y:S01]  /*32f0*/  IMAD.WIDE R12, R7.reuse, 0x4, R152 ;  /* 0x00000004070c7825 */ /* 0x044fe200078e0298 */
[----:B------:R2:W-:Y:S04]  /*3300*/  LDGSTS.E [R8+0xa800], [R16.64], P2 ;  /* 0x0a80000010087fae */ /* 0x0005e80009121844 */
[----:B------:R3:W-:Y:S01]  /*3310*/  LDGSTS.E [R8+0xaa00], [R14.64], P2 ;  /* 0x0aa000000e087fae */ /* 0x0007e20009121844 */
[----:B-1----:R-:W-:-:S03]  /*3320*/  IMAD.WIDE R10, R7, 0x4, R2 ;  /* 0x00000004070a7825 */ /* 0x002fc600078e0202 */
[----:B------:R1:W-:Y:S01]  /*3330*/  LDGSTS.E [R8+0xac00], [R12.64], P2 ;  /* 0x0ac000000c087fae */ /* 0x0003e20009121844 */
[----:B------:R-:W-:-:S03]  /*3340*/  IMAD R7, R200, 0xe, RZ ;  /* 0x0000000ec8077824 */ /* 0x000fc600078e02ff */
[----:B------:R2:W-:Y:S04]  /*3350*/  STL.64 [R1+0x318], R16 ;  /* 0x0003181001007387 */ /* 0x0005e80000100a00 */
[----:B------:R1:W-:Y:S01]  /*3360*/  LDGSTS.E [R8+0xae00], [R10.64], P2 ;  /* 0x0ae000000a087fae */ /* 0x0003e20009121844 */
[----:B------:R-:W-:Y:S02]  /*3370*/  LOP3.LUT P2, RZ, R6, 0x1, RZ, 0xc0, !PT ;  /* 0x0000000106ff7812 */ /* 0x000fe4000784c0ff */
[----:B------:R-:W-:Y:S01]  /*3380*/  IADD3 R6, R4, -0x4, RZ ;  /* 0xfffffffc04067810 */ /* 0x000fe20007ffe0ff */
[----:B------:R3:W-:Y:S04]  /*3390*/  STL.64 [R1+0x320], R14 ;  /* 0x0003200e01007387 */ /* 0x0007e80000100a00 */
[----:B------:R1:W-:Y:S01]  /*33a0*/  STL.64 [R1+0x328], R12 ;  /* 0x0003280c01007387 */ /* 0x0003e20000100a00 */
[----:B--2---:R-:W-:-:S03]  /*33b0*/  IMAD.WIDE R16, R5, 0x4, R156 ;  /* 0x0000000405107825 */ /* 0x004fc600078e029c */
[----:B------:R2:W-:Y:S01]  /*33c0*/  STL.64 [R1+0x330], R10 ;  /* 0x0003300a01007387 */ /* 0x0005e20000100a00 */
[----:B---3--:R-:W-:-:S03]  /*33d0*/  IMAD.WIDE R14, R5, 0x4, R154 ;  /* 0x00000004050e7825 */ /* 0x008fc600078e029a */
[----:B------:R3:W-:Y:S01]  /*33e0*/  STL.64 [R1+0x6e8], R16 ;  /* 0x0006e81001007387 */ /* 0x0007e20000100a00 */
[----:B-1----:R-:W-:-:S03]  /*33f0*/  IMAD.WIDE R12, R5, 0x4, R152 ;  /* 0x00000004050c7825 */ /* 0x002fc600078e0298 */
[----:B------:R3:W-:Y:S01]  /*3400*/  LDGSTS.E [R8+0xc800], [R16.64], P6 ;  /* 0x0c80000010087fae */ /* 0x0007e2000b121844 */
[----:B--2---:R-:W-:-:S03]  /*3410*/  IMAD.WIDE R10, R5, 0x4, R2 ;  /* 0x00000004050a7825 */ /* 0x004fc600078e0202 */
[----:B------:R1:W-:Y:S01]  /*3420*/  STL.64 [R1+0x6f0], R14 ;  /* 0x0006f00e01007387 */ /* 0x0003e20000100a00 */
[----:B------:R-:W-:-:S03]  /*3430*/  IMAD R5, R200, 0x1d, RZ ;  /* 0x0000001dc8057824 */ /* 0x000fc600078e02ff */
[----:B------:R1:W-:Y:S01]  /*3440*/  LDGSTS.E [R8+0xca00], [R14.64], P6 ;  /* 0x0ca000000e087fae */ /* 0x0003e2000b121844 */
[----:B---3--:R-:W-:-:S03]  /*3450*/  IMAD.WIDE R16, R5, 0x4, R156 ;  /* 0x0000000405107825 */ /* 0x008fc600078e029c */
[----:B------:R2:W-:Y:S04]  /*3460*/  STL.64 [R1+0x6f8], R12 ;  /* 0x0006f80c01007387 */ /* 0x0005e80000100a00 */
[----:B------:R2:W-:Y:S01]  /*3470*/  LDGSTS.E [R8+0xcc00], [R12.64], P6 ;  /* 0x0cc000000c087fae */ /* 0x0005e2000b121844 */
[----:B-1----:R-:W-:-:S03]  /*3480*/  IMAD.WIDE R14, R5, 0x4, R154 ;  /* 0x00000004050e7825 */ /* 0x002fc600078e029a */
[----:B------:R1:W-:Y:S04]  /*3490*/  STL.64 [R1+0x700], R10 ;  /* 0x0007000a01007387 */ /* 0x0003e80000100a00 */
[----:B------:R1:W-:Y:S01]  /*34a0*/  LDGSTS.E [R8+0xce00], [R10.64], P6 ;  /* 0x0ce000000a087fae */ /* 0x0003e2000b121844 */
[----:B------:R-:W-:Y:S02]  /*34b0*/  ISETP.GE.U32.AND P6, PT, R6, 0x7fffffdd, PT ;  /* 0x7fffffdd0600780c */ /* 0x000fe40003fc6070 */
[----:B------:R-:W-:Y:S01]  /*34c0*/  IADD3 R6, R4, -0x8, RZ ;  /* 0xfffffff804067810 */ /* 0x000fe20007ffe0ff */
[C---:B--2---:R-:W-:Y:S01]  /*34d0*/  IMAD.WIDE R12, R5.reuse, 0x4, R152 ;  /* 0x00000004050c7825 */ /* 0x044fe200078e0298 */
[----:B------:R4:W-:Y:S04]  /*34e0*/  LDGSTS.E [R8+0xe800], [R16.64], P2 ;  /* 0x0e80000010087fae */ /* 0x0009e80009121844 */
[----:B------:R4:W-:Y:S01]  /*34f0*/  LDGSTS.E [R8+0xea00], [R14.64], P2 ;  /* 0x0ea000000e087fae */ /* 0x0009e20009121844 */
[----:B-1----:R-:W-:-:S03]  /*3500*/  IMAD.WIDE R10, R5, 0x4, R2 ;  /* 0x00000004050a7825 */ /* 0x002fc600078e0202 */
[----:B------:R4:W-:Y:S01]  /*3510*/  LDGSTS.E [R8+0xec00], [R12.64], P2 ;  /* 0x0ec000000c087fae */ /* 0x0009e20009121844 */
[C---:B------:R-:W-:Y:S02]  /*3520*/  IADD3 R5, R4.reuse, -0xc, RZ ;  /* 0xfffffff404057810 */ /* 0x040fe40007ffe0ff */
[----:B------:R-:W-:Y:S01]  /*3530*/  IADD3 R4, R4, -0x10, RZ ;  /* 0xfffffff004047810 */ /* 0x000fe20007ffe0ff */
[----:B------:R4:W-:Y:S01]  /*3540*/  LDGSTS.E [R8+0xee00], [R10.64], P2 ;  /* 0x0ee000000a087fae */ /* 0x0009e20009121844 */
[----:B------:R-:W-:Y:S02]  /*3550*/  ISETP.GE.U32.AND P2, PT, R6, 0x7fffffd9, PT ;  /* 0x7fffffd90600780c */ /* 0x000fe40003f46070 */
[----:B------:R-:W-:Y:S01]  /*3560*/  SHF.R.U32.HI R6, RZ, 0xd, R0 ;  /* 0x0000000dff067819 */ /* 0x000fe20000011600 */
[----:B------:R1:W-:Y:S04]  /*3570*/  STL.64 [R1+0x768], R16 ;  /* 0x0007681001007387 */ /* 0x0003e80000100a00 */
[----:B------:R2:W-:Y:S01]  /*3580*/  STL.64 [R1+0x770], R14 ;  /* 0x0007700e01007387 */ /* 0x0005e20000100a00 */
[----:B----4-:R-:W-:-:S03]  /*3590*/  LOP3.LUT R8, R252, 0x40, RZ, 0x3c, !PT ;  /* 0x00000040fc087812 */ /* 0x010fc600078e3cff */
[----:B------:R3:W-:Y:S04]  /*35a0*/  STL.64 [R1+0x778], R12 ;  /* 0x0007780c01007387 */ /* 0x0007e80000100a00 */
[----:B------:R4:W-:Y:S04]  /*35b0*/  LDGSTS.E [R8+0x1000], [R166.64], !P1 ;  /* 0x01000000a6087fae */ /* 0x0009e8000c921844 */
[----:B------:R4:W-:Y:S04]  /*35c0*/  LDGSTS.E [R8+0x1200], [R168.64], !P1 ;  /* 0x01200000a8087fae */ /* 0x0009e8000c921844 */
[----:B------:R4:W-:Y:S04]  /*35d0*/  LDGSTS.E [R8+0x1400], [R170.64], !P1 ;  /* 0x01400000aa087fae */ /* 0x0009e8000c921844 */
[----:B------:R4:W-:Y:S01]  /*35e0*/  LDGSTS.E [R8+0x1600], [R172.64], !P1 ;  /* 0x01600000ac087fae */ /* 0x0009e2000c921844 */
[----:B------:R-:W-:Y:S01]  /*35f0*/  ISETP.GE.U32.AND P1, PT, R5, 0x7fffffd5, PT ;  /* 0x7fffffd50500780c */ /* 0x000fe20003f26070 */
[----:B------:R-:W-:-:S02]  /*3600*/  IMAD R5, R200, 0xa, RZ ;  /* 0x0000000ac8057824 */ /* 0x000fc400078e02ff */
[----:B------:R4:W-:Y:S02]  /*3610*/  LDGSTS.E [R8+0x3000], [R210.64], !P0 ;  /* 0x03000000d2087fae */ /* 0x0009e4000c121844 */
[C---:B-1----:R-:W-:Y:S02]  /*3620*/  IMAD.WIDE R16, R5.reuse, 0x4, R156 ;  /* 0x0000000405107825 */ /* 0x042fe400078e029c */
[----:B------:R1:W-:Y:S02]  /*3630*/  STL.64 [R1+0x780], R10 ;  /* 0x0007800a01007387 */ /* 0x0003e40000100a00 */
[C---:B--2---:R-:W-:Y:S02]  /*3640*/  IMAD.WIDE R14, R5.reuse, 0x4, R154 ;  /* 0x00000004050e7825 */ /* 0x044fe400078e029a */
[----:B------:R4:W-:Y:S02]  /*3650*/  LDGSTS.E [R8+0x3200], [R212.64], !P0 ;  /* 0x03200000d4087fae */ /* 0x0009e4000c121844 */
[----:B---3--:R-:W-:-:S02]  /*3660*/  IMAD.WIDE R12, R5, 0x4, R152 ;  /* 0x00000004050c7825 */ /* 0x008fc400078e0298 */
[----:B------:R4:W-:Y:S02]  /*3670*/  LDGSTS.E [R8+0x3400], [R214.64], !P0 ;  /* 0x03400000d6087fae */ /* 0x0009e4000c121844 */
[----:B-1----:R-:W-:Y:S02]  /*3680*/  IMAD.WIDE R10, R5, 0x4, R2 ;  /* 0x00000004050a7825 */ /* 0x002fe400078e0202 */
[----:B------:R4:W-:Y:S01]  /*3690*/  LDGSTS.E [R8+0x3600], [R216.64], !P0 ;  /* 0x03600000d8087fae */ /* 0x0009e2000c121844 */
[--C-:B------:R-:W-:Y:S02]  /*36a0*/  SHF.R.U32.HI R5, RZ, 0x9, R0.reuse ;  /* 0x00000009ff057819 */ /* 0x100fe40000011600 */
[----:B------:R-:W-:Y:S01]  /*36b0*/  LOP3.LUT P0, RZ, R6, 0x1, RZ, 0xc0, !PT ;  /* 0x0000000106ff7812 */ /* 0x000fe2000780c0ff */
[----:B------:R1:W-:Y:S01]  /*36c0*/  LDGSTS.E [R8+0x5000], [R16.64], !P4 ;  /* 0x0500000010087fae */ /* 0x0003e2000e121844 */
[----:B------:R-:W-:-:S03]  /*36d0*/  SHF.R.U32.HI R6, RZ, 0x5, R0 ;  /* 0x00000005ff067819 */ /* 0x000fc60000011600 */
[----:B------:R2:W-:Y:S04]  /*36e0*/  LDGSTS.E [R8+0x5200], [R14.64], !P4 ;  /* 0x052000000e087fae */ /* 0x0005e8000e121844 */
[----:B------:R1:W-:Y:S04]  /*36f0*/  STL.64 [R1+0x158], R16 ;  /* 0x0001581001007387 */ /* 0x0003e80000100a00 */
[----:B------:R3:W-:Y:S04]  /*3700*/  LDGSTS.E [R8+0x5400], [R12.64], !P4 ;  /* 0x054000000c087fae */ /* 0x0007e8000e121844 */
[----:B------:R2:W-:Y:S04]  /*3710*/  STL.64 [R1+0x160], R14 ;  /* 0x0001600e01007387 */ /* 0x0005e80000100a00 */
[----:B------:R3:W-:Y:S01]  /*3720*/  LDGSTS.E [R8+0x5600], [R10.64], !P4 ;  /* 0x056000000a087fae */ /* 0x0007e2000e121844 */
[----:B-1----:R-:W-:Y:S01]  /*3730*/  IMAD.WIDE R16, R7, 0x4, R156 ;  /* 0x0000000407107825 */ /* 0x002fe200078e029c */
[----:B------:R-:W-:-:S02]  /*3740*/  LOP3.LUT P4, RZ, R5, 0x1, RZ, 0xc0, !PT ;  /* 0x0000000105ff7812 */ /* 0x000fc4000788c0ff */
[----:B------:R3:W-:Y:S01]  /*3750*/  STL.64 [R1+0x168], R12 ;  /* 0x0001680c01007387 */ /* 0x0007e20000100a00 */
[----:B------:R-:W-:Y:S02]  /*3760*/  IMAD R5, R200, 0x12, RZ ;  /* 0x00000012c8057824 */ /* 0x000fe400078e02ff */
[C---:B--2---:R-:W-:Y:S01]  /*3770*/  IMAD.WIDE R14, R7.reuse, 0x4, R154 ;  /* 0x00000004070e7825 */ /* 0x044fe200078e029a */
[----:B------:R1:W-:Y:S04]  /*3780*/  STL.64 [R1+0x170], R10 ;  /* 0x0001700a01007387 */ /* 0x0003e80000100a00 */
[----:B------:R2:W-:Y:S01]  /*3790*/  STL.64 [R1+0x238], R16 ;  /* 0x0002381001007387 */ /* 0x0005e20000100a00 */
[----:B---3--:R-:W-:-:S03]  /*37a0*/  IMAD.WIDE R12, R7, 0x4, R152 ;  /* 0x00000004070c7825 */ /* 0x008fc600078e0298 */
[----:B------:R2:W-:Y:S01]  /*37b0*/  LDGSTS.E [R8+0x7000], [R16.64], !P5 ;  /* 0x0700000010087fae */ /* 0x0005e2000e921844 */
[----:B-1----:R-:W-:-:S03]  /*37c0*/  IMAD.WIDE R10, R7, 0x4, R2 ;  /* 0x00000004070a7825 */ /* 0x002fc600078e0202 */
[----:B------:R1:W-:Y:S01]  /*37d0*/  STL.64 [R1+0x240], R14 ;  /* 0x0002400e01007387 */ /* 0x0003e20000100a00 */
[----:B------:R-:W-:-:S03]  /*37e0*/  IMAD R7, R200, 0x16, RZ ;  /* 0x00000016c8077824 */ /* 0x000fc600078e02ff */
[----:B------:R1:W-:Y:S01]  /*37f0*/  LDGSTS.E [R8+0x7200], [R14.64], !P5 ;  /* 0x072000000e087fae */ /* 0x0003e2000e921844 */
[----:B--2---:R-:W-:-:S03]  /*3800*/  IMAD.WIDE R16, R5, 0x4, R156 ;  /* 0x0000000405107825 */ /* 0x004fc600078e029c */
[----:B------:R2:W-:Y:S04]  /*3810*/  STL.64 [R1+0x248], R12 ;  /* 0x0002480c01007387 */ /* 0x0005e80000100a00 */
[----:B------:R2:W-:Y:S01]  /*3820*/  LDGSTS.E [R8+0x7400], [R12.64], !P5 ;  /* 0x074000000c087fae */ /* 0x0005e2000e921844 */
[----:B-1----:R-:W-:-:S03]  /*3830*/  IMAD.WIDE R14, R5, 0x4, R154 ;  /* 0x00000004050e7825 */ /* 0x002fc600078e029a */
[----:B------:R1:W-:Y:S04]  /*3840*/  STL.64 [R1+0x250], R10 ;  /* 0x0002500a01007387 */ /* 0x0003e80000100a00 */
[----:B------:R1:W-:Y:S01]  /*3850*/  LDGSTS.E [R8+0x7600], [R10.64], !P5 ;  /* 0x076000000a087fae */ /* 0x0003e2000e921844 */
[----:B------:R-:W-:Y:S01]  /*3860*/  LOP3.LUT P5, RZ, R6, 0x1, RZ, 0xc0, !PT ;  /* 0x0000000106ff7812 */ /* 0x000fe200078ac0ff */
[C---:B--2---:R-:W-:Y:S02]  /*3870*/  IMAD.WIDE R12, R5.reuse, 0x4, R152 ;  /* 0x00000004050c7825 */ /* 0x044fe400078e0298 */
[----:B------:R2:W-:Y:S04]  /*3880*/  LDGSTS.E [R8+0x9000], [R16.64], P0 ;  /* 0x0900000010087fae */ /* 0x0005e80008121844 */
[----:B------:R3:W-:Y:S01]  /*3890*/  LDGSTS.E [R8+0x9200], [R14.64], P0 ;  /* 0x092000000e087fae */ /* 0x0007e20008121844 */
[----:B-1----:R-:W-:Y:S01]  /*38a0*/  IMAD.WIDE R10, R5, 0x4, R2 ;  /* 0x00000004050a7825 */ /* 0x002fe200078e0202 */
[----:B------:R-:W-:-:S02]  /*38b0*/  SHF.R.U32.HI R5, RZ, 0x1, R0 ;  /* 0x00000001ff057819 */ /* 0x000fc40000011600 */
[----:B------:R1:W-:Y:S04]  /*38c0*/  LDGSTS.E [R8+0x9400], [R12.64], P0 ;  /* 0x094000000c087fae */ /* 0x0003e80008121844 */
[----:B------:R1:W-:Y:S01]  /*38d0*/  LDGSTS.E [R8+0x9600], [R10.64], P0 ;  /* 0x096000000a087fae */ /* 0x0003e20008121844 */
[----:B------:R-:W-:Y:S01]  /*38e0*/  LOP3.LUT P0, RZ, R5, 0x1, RZ, 0xc0, !PT ;  /* 0x0000000105ff7812 */ /* 0x000fe2000780c0ff */
[----:B------:R-:W-:Y:S02]  /*38f0*/  IMAD.MOV.U32 R5, RZ, RZ, 0x1f ;  /* 0x0000001fff057424 */ /* 0x000fe400078e00ff */
[----:B------:R2:W-:Y:S03]  /*3900*/  STL.64 [R1+0x2b8], R16 ;  /* 0x0002b81001007387 */ /* 0x0005e60000100a00 */
[----:B------:R-:W-:Y:S01]  /*3910*/  IADD3 R158, R5, c[0x0][0x180], RZ ;  /* 0x00006000059e7a10 */ /* 0x000fe20007ffe0ff */
[----:B------:R3:W-:Y:S01]  /*3920*/  STL.64 [R1+0x2c0], R14 ;  /* 0x0002c00e01007387 */ /* 0x0007e20000100a00 */
[----:B------:R-:W-:-:S03]  /*3930*/  IMAD R5, R200, 0x1a, RZ ;  /* 0x0000001ac8057824 */ /* 0x000fc600078e02ff */
        /* <DEDUP_REMOVED lines=17> */
[----:B------:R-:W-:Y:S01]  /*3a50*/  ISETP.GT.AND P4, PT, R158, 0x1f, PT ;  /* 0x0000001f9e00780c */ /* 0x000fe20003f84270 */
[C---:B--2---:R-:W-:Y:S02]  /*3a60*/  IMAD.WIDE R12, R5.reuse, 0x4, R152 ;  /* 0x00000004050c7825 */ /* 0x044fe400078e0298 */
[----:B------:R2:W-:Y:S01]  /*3a70*/  STL.64 [R1+0x708], R16 ;  /* 0x0007081001007387 */ /* 0x0005e20000100a00 */
[----:B------:R-:W-:Y:S02]  /*3a80*/  SEL R6, RZ, 0x4, !P4 ;  /* 0x00000004ff067807 */ /* 0x000fe40006000000 */
[----:B------:R-:W-:Y:S01]  /*3a90*/  ISETP.GE.AND P4, PT, R46, c[0x0][0x180], PT ;  /* 0x000060002e007a0c */ /* 0x000fe20003f86270 */
[----:B------:R2:W-:Y:S01]  /*3aa0*/  LDGSTS.E [R8+0xd000], [R16.64], P5 ;  /* 0x0d00000010087fae */ /* 0x0005e2000a921844 */
[----:B------:R-:W-:Y:S01]  /*3ab0*/  IMAD.WIDE R208, R196, 0x4, R156 ;  /* 0x00000004c4d07825 */ /* 0x000fe200078e029c */
[----:B------:R-:W-:Y:S01]  /*3ac0*/  CS2R R46, SRZ ;  /* 0x00000000002e7805 */ /* 0x000fe2000001ff00 */
[----:B------:R-:W-:Y:S01]  /*3ad0*/  SEL R6, R6, RZ, !P4 ;  /* 0x000000ff06067207 */ /* 0x000fe20006000000 */
[----:B------:R3:W-:Y:S01]  /*3ae0*/  STL.64 [R1+0x710], R14 ;  /* 0x0007100e01007387 */ /* 0x0007e20000100a00 */
[----:B-1----:R-:W-:Y:S01]  /*3af0*/  IMAD.WIDE R10, R5, 0x4, R2 ;  /* 0x00000004050a7825 */ /* 0x002fe200078e0202 */
[----:B------:R-:W-:-:S02]  /*3b00*/  LOP3.LUT R5, R252, 0x60, RZ, 0x3c, !PT ;  /* 0x00000060fc057812 */ /* 0x000fc400078e3cff */
[----:B------:R3:W-:Y:S01]  /*3b10*/  LDGSTS.E [R8+0xd200], [R14.64], P5 ;  /* 0x0d2000000e087fae */ /* 0x0007e2000a921844 */
[----:B------:R-:W-:Y:S02]  /*3b20*/  ISETP.GE.U32.AND P4, PT, R4, 0x7fffffd1, PT ;  /* 0x7fffffd10400780c */ /* 0x000fe40003f86070 */
[----:B------:R-:W-:Y:S01]  /*3b30*/  SHF.R.U32.HI R4, RZ, 0xc, R0 ;  /* 0x0000000cff047819 */ /* 0x000fe20000011600 */
[----:B--2---:R-:W-:Y:S01]  /*3b40*/  IMAD.WIDE R16, R7, 0x4, R156 ;  /* 0x0000000407107825 */ /* 0x004fe200078e029c */
[----:B------:R1:W-:Y:S01]  /*3b50*/  STL.64 [R1+0x718], R12 ;  /* 0x0007180c01007387 */ /* 0x0003e20000100a00 */
[----:B------:R-:W-:-:S03]  /*3b60*/  LOP3.LUT R252, R252, 0x60, RZ, 0x3c, !PT ;  /* 0x00000060fcfc7812 */ /* 0x000fc600078e3cff */
[----:B------:R1:W-:Y:S01]  /*3b70*/  LDGSTS.E [R8+0xd400], [R12.64], P5 ;  /* 0x0d4000000c087fae */ /* 0x0003e2000a921844 */
[----:B---3--:R-:W-:-:S03]  /*3b80*/  IMAD.WIDE R14, R7, 0x4, R154 ;  /* 0x00000004070e7825 */ /* 0x008fc600078e029a */
[----:B------:R2:W-:Y:S04]  /*3b90*/  STL.64 [R1+0x720], R10 ;  /* 0x0007200a01007387 */ /* 0x0005e80000100a00 */
[----:B------:R2:W-:Y:S01]  /*3ba0*/  LDGSTS.E [R8+0xd600], [R10.64], P5 ;  /* 0x0d6000000a087fae */ /* 0x0005e2000a921844 */
[----:B------:R-:W-:Y:S01]  /*3bb0*/  IMAD.WIDE R246, R198, 0x4, R156 ;  /* 0x00000004c6f67825 */ /* 0x000fe200078e029c */
[----:B------:R-:W-:Y:S02]  /*3bc0*/  ISETP.NE.U32.AND P5, PT, R6, RZ, PT ;  /* 0x000000ff0600720c */ /* 0x000fe40003fa5070 */
[----:B------:R3:W-:Y:S01]  /*3bd0*/  STL.64 [R1+0x788], R16 ;  /* 0x0007881001007387 */ /* 0x0007e20000100a00 */
[----:B-1----:R-:W-:-:S03]  /*3be0*/  IMAD.WIDE R12, R7, 0x4, R152 ;  /* 0x00000004070c7825 */ /* 0x002fc600078e0298 */
[----:B------:R1:W-:Y:S01]  /*3bf0*/  STL.64 [R1+0x790], R14 ;  /* 0x0007900e01007387 */ /* 0x0003e20000100a00 */
[----:B--2---:R-:W-:-:S03]  /*3c00*/  IMAD.WIDE R10, R7, 0x4, R2 ;  /* 0x00000004070a7825 */ /* 0x004fc600078e0202 */
[----:B------:R2:W-:Y:S01]  /*3c10*/  STL.64 [R1+0x798], R12 ;  /* 0x0007980c01007387 */ /* 0x0005e20000100a00 */
[----:B------:R-:W-:-:S03]  /*3c20*/  CS2R R6, SRZ ;  /* 0x0000000000067805 */ /* 0x000fc6000001ff00 */
[----:B------:R1:W-:Y:S04]  /*3c30*/  STL.64 [R1+0x7a0], R10 ;  /* 0x0007a00a01007387 */ /* 0x0003e80000100a00 */
[----:B------:R-:W-:Y:S04]  /*3c40*/  STL [R1+0x30], RZ ;  /* 0x000030ff01007387 */ /* 0x000fe80000100800 */
[----:B------:R-:W-:Y:S04]  /*3c50*/  STL [R1+0x34], RZ ;  /* 0x000034ff01007387 */ /* 0x000fe80000100800 */
[----:B------:R-:W-:Y:S04]  /*3c60*/  STL [R1+0x38], RZ ;  /* 0x000038ff01007387 */ /* 0x000fe80000100800 */
[----:B------:R-:W-:Y:S04]  /*3c70*/  STL [R1+0x3c], RZ ;  /* 0x00003cff01007387 */ /* 0x000fe80000100800 */
[----:B------:R-:W-:Y:S04]  /*3c80*/  STL [R1], RZ ;  /* 0x000000ff01007387 */ /* 0x000fe80000100800 */
[----:B------:R-:W-:Y:S04]  /*3c90*/  STL [R1+0x4], RZ ;  /* 0x000004ff01007387 */ /* 0x000fe80000100800 */
        /* <DEDUP_REMOVED lines=36> */
[----:B------:R3:W-:Y:S04]  /*3ee0*/  LDGSTS.E [R8+0xf000], [R16.64], P0 ;  /* 0x0f00000010087fae */ /* 0x0007e80008121844 */
[----:B------:R-:W-:Y:S04]  /*3ef0*/  STL [R1+0xf8], RZ ;  /* 0x0000f8ff01007387 */ /* 0x000fe80000100800 */
[----:B------:R1:W-:Y:S04]  /*3f00*/  LDGSTS.E [R8+0xf200], [R14.64], P0 ;  /* 0x0f2000000e087fae */ /* 0x0003e80008121844 */
[----:B------:R-:W-:Y:S01]  /*3f10*/  STL [R1+0xfc], RZ ;  /* 0x0000fcff01007387 */ /* 0x000fe20000100800 */
[----:B------:R-:W-:Y:S01]  /*3f20*/  IMAD.WIDE R186, R199, 0x4, R156 ;  /* 0x00000004c7ba7825 */ /* 0x000fe200078e029c */
[----:B---3--:R-:W-:-:S02]  /*3f30*/  CS2R R16, SRZ ;  /* 0x0000000000107805 */ /* 0x008fc4000001ff00 */
[----:B------:R2:W-:Y:S04]  /*3f40*/  LDGSTS.E [R8+0xf400], [R12.64], P0 ;  /* 0x0f4000000c087fae */ /* 0x0005e80008121844 */
[----:B------:R-:W-:Y:S01]  /*3f50*/  STL [R1+0xe0], RZ ;  /* 0x0000e0ff01007387 */ /* 0x000fe20000100800 */
[----:B------:R-:W-:Y:S01]  /*3f60*/  IMAD.WIDE R206, R196, 0x4, R154 ;  /* 0x00000004c4ce7825 */ /* 0x000fe200078e029a */
[----:B-1----:R-:W-:Y:S02]  /*3f70*/  CS2R R14, SRZ ;  /* 0x00000000000e7805 */ /* 0x002fe4000001ff00 */
[----:B------:R4:W-:Y:S01]  /*3f80*/  LDGSTS.E [R8+0xf600], [R10.64], P0 ;  /* 0x0f6000000a087fae */ /* 0x0009e20008121844 */
[----:B------:R-:W-:Y:S02]  /*3f90*/  LOP3.LUT P0, RZ, R4, 0x1, RZ, 0xc0, !PT ;  /* 0x0000000104ff7812 */ /* 0x000fe4000780c0ff */
[--C-:B------:R-:W-:Y:S01]  /*3fa0*/  SHF.R.U32.HI R4, RZ, 0x8, R0.reuse ;  /* 0x00000008ff047819 */ /* 0x100fe20000011600 */
[----:B------:R-:W-:Y:S01]  /*3fb0*/  STL [R1+0xe4], RZ ;  /* 0x0000e4ff01007387 */ /* 0x000fe20000100800 */
[----:B------:R-:W-:Y:S01]  /*3fc0*/  SHF.R.U32.HI R0, RZ, 0x4, R0 ;  /* 0x00000004ff007819 */ /* 0x000fe20000011600 */
[C---:B------:R-:W-:Y:S01]  /*3fd0*/  IMAD.WIDE R204, R196.reuse, 0x4, R152 ;  /* 0x00000004c4cc7825 */ /* 0x040fe200078e0298 */
[----:B--2---:R-:W-:Y:S01]  /*3fe0*/  CS2R R12, SRZ ;  /* 0x00000000000c7805 */ /* 0x004fe2000001ff00 */
[----:B------:R1:W-:Y:S04]  /*3ff0*/  LDGSTS.E [R5+0x1800], [R174.64], !P6 ;  /* 0x01800000ae057fae */ /* 0x0003e8000f121844 */
[----:B------:R-:W-:Y:S01]  /*4000*/  STL [R1+0xe8], RZ ;  /* 0x0000e8ff01007387 */ /* 0x000fe20000100800 */
[----:B------:R-:W-:Y:S01]  /*4010*/  IMAD.WIDE R194, R196, 0x4, R2 ;  /* 0x00000004c4c27825 */ /* 0x000fe200078e0202 */
[----:B----4-:R-:W-:Y:S01]  /*4020*/  CS2R R8, SRZ ;  /* 0x0000000000087805 */ /* 0x010fe2000001ff00 */
[----:B------:R-:W-:Y:S01]  /*4030*/  CS2R R10, SRZ ;  /* 0x00000000000a7805 */ /* 0x000fe2000001ff00 */
[----:B------:R1:W-:Y:S04]  /*4040*/  LDGSTS.E [R5+0x1a00], [R176.64], !P6 ;  /* 0x01a00000b0057fae */ /* 0x0003e8000f121844 */
[----:B------:R-:W-:Y:S04]  /*4050*/  STL [R1+0xec], RZ ;  /* 0x0000ecff01007387 */ /* 0x000fe80000100800 */
[----:B------:R1:W-:Y:S04]  /*4060*/  LDGSTS.E [R5+0x1c00], [R178.64], !P6 ;  /* 0x01c00000b2057fae */ /* 0x0003e8000f121844 */
[----:B------:R-:W-:Y:S04]  /*4070*/  STL [R1+0xd0], RZ ;  /* 0x0000d0ff01007387 */ /* 0x000fe80000100800 */
[----:B------:R1:W-:Y:S01]  /*4080*/  LDGSTS.E [R5+0x1e00], [R180.64], !P6 ;  /* 0x01e00000b4057fae */ /* 0x0003e2000f121844 */
[----:B------:R-:W-:Y:S01]  /*4090*/  IMAD.WIDE R244, R198, 0x4, R154 ;  /* 0x00000004c6f47825 */ /* 0x000fe200078e029a */
[----:B------:R-:W-:-:S02]  /*40a0*/  LOP3.LUT P6, RZ, R4, 0x1, RZ, 0xc0, !PT ;  /* 0x0000000104ff7812 */ /* 0x000fc400078cc0ff */
[----:B------:R-:W-:Y:S04]  /*40b0*/  STL [R1+0xd4], RZ ;  /* 0x0000d4ff01007387 */ /* 0x000fe80000100800 */
[----:B------:R1:W-:Y:S04]  /*40c0*/  LDGSTS.E [R5+0x3800], [R218.64], !P2 ;  /* 0x03800000da057fae */ /* 0x0003e8000d121844 */
[----:B------:R-:W-:Y:S04]  /*40d0*/  STL [R1+0xd8], RZ ;  /* 0x0000d8ff01007387 */ /* 0x000fe80000100800 */
[----:B------:R1:W-:Y:S04]  /*40e0*/  LDGSTS.E [R5+0x3a00], [R220.64], !P2 ;  /* 0x03a00000dc057fae */ /* 0x0003e8000d121844 */
[----:B------:R-:W-:Y:S04]  /*40f0*/  STL [R1+0xdc], RZ ;  /* 0x0000dcff01007387 */ /* 0x000fe80000100800 */
[----:B------:R1:W-:Y:S04]  /*4100*/  LDGSTS.E [R5+0x3c00], [R222.64], !P2 ;  /* 0x03c00000de057fae */ /* 0x0003e8000d121844 */
[----:B------:R-:W-:Y:S04]  /*4110*/  STL [R1+0xc0], RZ ;  /* 0x0000c0ff01007387 */ /* 0x000fe80000100800 */
[----:B------:R1:W-:Y:S01]  /*4120*/  LDGSTS.E [R5+0x3e00], [R228.64], !P2 ;  /* 0x03e00000e4057fae */ /* 0x0003e2000d121844 */
[----:B------:R-:W-:Y:S01]  /*4130*/  LOP3.LUT P2, RZ, R0, 0x1, RZ, 0xc0, !PT ;  /* 0x0000000100ff7812 */ /* 0x000fe2000784c0ff */
[----:B------:R-:W-:-:S02]  /*4140*/  IMAD R0, R200, 0xb, RZ ;  /* 0x0000000bc8007824 */ /* 0x000fc400078e02ff */
[----:B------:R-:W-:Y:S01]  /*4150*/  STL [R1+0xc4], RZ ;  /* 0x0000c4ff01007387 */ /* 0x000fe20000100800 */
[----:B------:R-:W-:Y:S02]  /*4160*/  IMAD R200, R200, 0x1f, RZ ;  /* 0x0000001fc8c87824 */ /* 0x000fe400078e02ff */
[C---:B------:R-:W-:Y:S01]  /*4170*/  IMAD.WIDE R182, R0.reuse, 0x4, R156 ;  /* 0x0000000400b67825 */ /* 0x040fe200078e029c */
[----:B------:R-:W-:Y:S03]  /*4180*/  STL [R1+0xc8], RZ ;  /* 0x0000c8ff01007387 */ /* 0x000fe60000100800 */
[C---:B------:R-:W-:Y:S01]  /*4190*/  IMAD.WIDE R164, R0.reuse, 0x4, R154 ;  /* 0x0000000400a47825 */ /* 0x040fe200078e029a */
[----:B------:R-:W-:Y:S01]  /*41a0*/  STL [R1+0xcc], RZ ;  /* 0x0000ccff01007387 */ /* 0x000fe20000100800 */
[----:B-1----:R-:W-:Y:S02]  /*41b0*/  CS2R R4, SRZ ;  /* 0x0000000000047805 */ /* 0x002fe4000001ff00 */
[C---:B------:R-:W-:Y:S01]  /*41c0*/  IMAD.WIDE R162, R0.reuse, 0x4, R152 ;  /* 0x0000000400a27825 */ /* 0x040fe200078e0298 */
[----:B------:R-:W-:Y:S03]  /*41d0*/  STL [R1+0xb0], RZ ;  /* 0x0000b0ff01007387 */ /* 0x000fe60000100800 */
[----:B------:R-:W-:Y:S01]  /*41e0*/  IMAD.WIDE R160, R0, 0x4, R2 ;  /* 0x0000000400a07825 */ /* 0x000fe200078e0202 */
[----:B------:R-:W-:Y:S04]  /*41f0*/  STL [R1+0xb4], RZ ;  /* 0x0000b4ff01007387 */ /* 0x000fe80000100800 */
[----:B------:R-:W-:Y:S04]  /*4200*/  STL [R1+0xb8], RZ ;  /* 0x0000b8ff01007387 */ /* 0x000fe80000100800 */
[----:B------:R-:W-:Y:S04]  /*4210*/  STL [R1+0xbc], RZ ;  /* 0x0000bcff01007387 */ /* 0x000fe80000100800 */
[----:B------:R-:W-:Y:S04]  /*4220*/  STL [R1+0xa0], RZ ;  /* 0x0000a0ff01007387 */ /* 0x000fe80000100800 */
[----:B------:R-:W-:Y:S04]  /*4230*/  STL [R1+0xa4], RZ ;  /* 0x0000a4ff01007387 */ /* 0x000fe80000100800 */
[----:B------:R-:W-:Y:S04]  /*4240*/  STL [R1+0xa8], RZ ;  /* 0x0000a8ff01007387 */ /* 0x000fe80000100800 */
[----:B------:R-:W-:Y:S04]  /*4250*/  STL [R1+0xac], RZ ;  /* 0x0000acff01007387 */ /* 0x000fe80000100800 */
[----:B------:R-:W-:Y:S04]  /*4260*/  STL.64 [R1+0x178], R182 ;  /* 0x000178b601007387 */ /* 0x000fe80000100a00 */
[----:B------:R1:W-:Y:S04]  /*4270*/  STL.64 [R1+0x180], R164 ;  /* 0x000180a401007387 */ /* 0x0003e80000100a00 */
[----:B------:R2:W-:Y:S04]  /*4280*/  STL.64 [R1+0x188], R162 ;  /* 0x000188a201007387 */ /* 0x0005e80000100a00 */
[----:B------:R3:W-:Y:S04]  /*4290*/  STL.64 [R1+0x190], R160 ;  /* 0x000190a001007387 */ /* 0x0007e80000100a00 */
[----:B------:R-:W4:Y:S04]  /*42a0*/  LDL.64 R234, [R1+0x1a0] ;  /* 0x0001a00001ea7983 */ /* 0x000f280000100a00 */
[----:B------:R-:W4:Y:S04]  /*42b0*/  LDL.64 R240, [R1+0x1b8] ;  /* 0x0001b80001f07983 */ /* 0x000f280000100a00 */
[----:B------:R1:W-:Y:S04]  /*42c0*/  LDGSTS.E [R252+0x5800], [R182.64], !P1 ;  /* 0x05800000b6fc7fae */ /* 0x0003e8000c921844 */
[----:B------:R1:W-:Y:S01]  /*42d0*/  LDGSTS.E [R252+0x5a00], [R164.64], !P1 ;  /* 0x05a00000a4fc7fae */ /* 0x0003e2000c921844 */
[----:B------:R-:W-:-:S03]  /*42e0*/  IMAD.WIDE R224, R200, 0x4, R156 ;  /* 0x00000004c8e07825 */ /* 0x000fc600078e029c */
[----:B------:R-:W4:Y:S04]  /*42f0*/  LDL.64 R238, [R1+0x1d0] ;  /* 0x0001d00001ee7983 */ /* 0x000f280000100a00 */
[----:B------:R2:W-:Y:S01]  /*4300*/  STL.64 [R1+0x258], R208 ;  /* 0x000258d001007387 */ /* 0x0005e20000100a00 */
[----:B-1----:R-:W-:-:S03]  /*4310*/  IMAD.WIDE R164, R197, 0x4, R156 ;  /* 0x00000004c5a47825 */ /* 0x002fc600078e029c */
[----:B------:R2:W-:Y:S04]  /*4320*/  LDGSTS.E [R252+0x5c00], [R162.64], !P1 ;  /* 0x05c00000a2fc7fae */ /* 0x0005e8000c921844 */
[----:B------:R-:W-:Y:S04]  /*4330*/  STL.64 [R1+0x2d8], R164 ;  /* 0x0002d8a401007387 */ /* 0x000fe80000100a00 */
[----:B------:R-:W-:Y:S04]  /*4340*/  STL.64 [R1+0x358], R246 ;  /* 0x000358f601007387 */ /* 0x000fe80000100a00 */
[----:B------:R-:W-:Y:S01]  /*4350*/  STL.64 [R1+0x728], R186 ;  /* 0x000728ba01007387 */ /* 0x000fe20000100a00 */
[----:B--2---:R-:W-:-:S03]  /*4360*/  IMAD.WIDE R162, R197, 0x4, R154 ;  /* 0x00000004c5a27825 */ /* 0x004fc600078e029a */
[----:B------:R3:W-:Y:S01]  /*4370*/  LDGSTS.E [R252+0x5e00], [R160.64], !P1 ;  /* 0x05e00000a0fc7fae */ /* 0x0007e2000c921844 */
[----:B------:R-:W-:Y:S01]  /*4380*/  ISETP.GE.AND P1, PT, R158, 0x20, PT ;  /* 0x000000209e00780c */ /* 0x000fe20003f26270 */
[----:B------:R-:W-:Y:S02]  /*4390*/  IMAD.WIDE R158, R197, 0x4, R2 ;  /* 0x00000004c59e7825 */ /* 0x000fe400078e0202 */
[----:B------:R1:W-:Y:S04]  /*43a0*/  STL.64 [R1+0x260], R206 ;  /* 0x000260ce01007387 */ /* 0x0003e80000100a00 */
[----:B------:R-:W-:Y:S01]  /*43b0*/  STL.64 [R1+0x7a8], R224 ;  /* 0x0007a8e001007387 */ /* 0x000fe20000100a00 */
[----:B------:R-:W-:-:S03]  /*43c0*/  IMAD.WIDE R230, R198, 0x4, R152 ;  /* 0x00000004c6e67825 */ /* 0x000fc600078e0298 */
[----:B------:R2:W-:Y:S01]  /*43d0*/  STL.64 [R1+0x268], R204 ;  /* 0x000268cc01007387 */ /* 0x0005e20000100a00 */
[----:B---3--:R-:W-:-:S03]  /*43e0*/  IMAD.WIDE R160, R197, 0x4, R152 ;  /* 0x00000004c5a07825 */ /* 0x008fc600078e0298 */
[----:B------:R3:W-:Y:S01]  /*43f0*/  STL.64 [R1+0x270], R194 ;  /* 0x000270c201007387 */ /* 0x0007e20000100a00 */
[----:B------:R-:W-:-:S03]  /*4400*/  IMAD.WIDE R192, R198, 0x4, R2 ;  /* 0x00000004c6c07825 */ /* 0x000fc600078e0202 */
[----:B------:R-:W4:Y:S01]  /*4410*/  LDL.64 R196, [R1+0x6b0] ;  /* 0x0006b00001c47983 */ /* 0x000f220000100a00 */
[----:B------:R-:W-:-:S03]  /*4420*/  IMAD.WIDE R184, R199, 0x4, R154 ;  /* 0x00000004c7b87825 */ /* 0x000fc600078e029a */
[----:B------:R1:W-:Y:S01]  /*4430*/  STL.64 [R1+0x2e0], R162 ;  /* 0x0002e0a201007387 */ /* 0x0003e20000100a00 */
[----:B------:R-:W-:-:S03]  /*4440*/  IMAD.WIDE R182, R199, 0x4, R152 ;  /* 0x00000004c7b67825 */ /* 0x000fc600078e0298 */
[----:B------:R1:W-:Y:S01]  /*4450*/  STL.64 [R1+0x2e8], R160 ;  /* 0x0002e8a001007387 */ /* 0x0003e20000100a00 */
[----:B------:R-:W-:-:S03]  /*4460*/  IMAD.WIDE R202, R199, 0x4, R2 ;  /* 0x00000004c7ca7825 */ /* 0x000fc600078e0202 */
[----:B------:R1:W-:Y:S01]  /*4470*/  STL.64 [R1+0x2f0], R158 ;  /* 0x0002f09e01007387 */ /* 0x0003e20000100a00 */
[----:B------:R-:W-:-:S03]  /*4480*/  IMAD.WIDE R226, R200, 0x4, R154 ;  /* 0x00000004c8e27825 */ /* 0x000fc600078e029a */
[----:B------:R1:W-:Y:S04]  /*4490*/  STL.64 [R1+0x360], R244 ;  /* 0x000360f401007387 */ /* 0x0003e80000100a00 */
[----:B------:R1:W-:Y:S01]  /*44a0*/  STL.64 [R1+0x368], R230 ;  /* 0x000368e601007387 */ /* 0x0003e20000100a00 */
[----:B------:R-:W-:-:S03]  /*44b0*/  IMAD.WIDE R232, R200, 0x4, R152 ;  /* 0x00000004c8e87825 */ /* 0x000fc600078e0298 */
[----:B------:R1:W-:Y:S01]  /*44c0*/  STL.64 [R1+0x370], R192 ;  /* 0x000370c001007387 */ /* 0x0003e20000100a00 */
[----:B------:R-:W-:-:S03]  /*44d0*/  IMAD.WIDE R242, R200, 0x4, R2 ;  /* 0x00000004c8f27825 */ /* 0x000fc600078e0202 */
[----:B------:R-:W4:Y:S04]  /*44e0*/  LDL.64 R198, [R1+0x6a0] ;  /* 0x0006a00001c67983 */ /* 0x000f280000100a00 */
[----:B------:R1:W-:Y:S04]  /*44f0*/  STL.64 [R1+0x730], R184 ;  /* 0x000730b801007387 */ /* 0x0003e80000100a00 */
[----:B------:R1:W-:Y:S04]  /*4500*/  STL.64 [R1+0x738], R182 ;  /* 0x000738b601007387 */ /* 0x0003e80000100a00 */
[----:B------:R1:W-:Y:S04]  /*4510*/  STL.64 [R1+0x740], R202 ;  /* 0x000740ca01007387 */ /* 0x0003e80000100a00 */
[----:B------:R-:W4:Y:S04]  /*4520*/  LDL.64 R200, [R1+0x218] ;  /* 0x0002180001c87983 */ /* 0x000f280000100a00 */
[----:B------:R1:W-:Y:S04]  /*4530*/  STL.64 [R1+0x7b0], R226 ;  /* 0x0007b0e201007387 */ /* 0x0003e80000100a00 */
[----:B------:R1:W-:Y:S04]  /*4540*/  LDGSTS.E [R252+0x7800], [R208.64], !P4 ;  /* 0x07800000d0fc7fae */ /* 0x0003e8000e121844 */
[----:B------:R2:W-:Y:S04]  /*4550*/  LDGSTS.E [R252+0x7a00], [R206.64], !P4 ;  /* 0x07a00000cefc7fae */ /* 0x0005e8000e121844 */
[----:B------:R2:W-:Y:S04]  /*4560*/  LDGSTS.E [R252+0x7c00], [R204.64], !P4 ;  /* 0x07c00000ccfc7fae */ /* 0x0005e8000e121844 */
[----:B-1----:R1:W5:Y:S04]  /*4570*/  LDL.LU.64 R208, [R1+0x890] ;  /* 0x0008900001d07983 */ /* 0x0023680000300a00 */
[----:B------:R1:W-:Y:S04]  /*4580*/  STL.64 [R1+0x7b8], R232 ;  /* 0x0007b8e801007387 */ /* 0x0003e80000100a00 */
[----:B--2---:R2:W5:Y:S04]  /*4590*/  LDL.LU.64 R206, [R1+0x888] ;  /* 0x0008880001ce7983 */ /* 0x0045680000300a00 */
[----:B------:R1:W-:Y:S04]  /*45a0*/  STL.64 [R1+0x7c0], R242 ;  /* 0x0007c0f201007387 */ /* 0x0003e80000100a00 */
[----:B------:R3:W-:Y:S04]  /*45b0*/  LDGSTS.E [R252+0x7e00], [R194.64], !P4 ;  /* 0x07e00000c2fc7fae */ /* 0x0007e8000e121844 */
[----:B------:R2:W5:Y:S04]  /*45c0*/  LDL.LU.64 R204, [R1+0x880] ;  /* 0x0008800001cc7983 */ /* 0x0005680000300a00 */
[----:B------:R1:W-:Y:S04]  /*45d0*/  LDGSTS.E [R252+0x9800], [R164.64], P0 ;  /* 0x09800000a4fc7fae */ /* 0x0003e80008121844 */
[----:B---3--:R2:W5:Y:S04]  /*45e0*/  LDL.LU.64 R194, [R1+0x878] ;  /* 0x0008780001c27983 */ /* 0x0085680000300a00 */
[----:B------:R3:W-:Y:S04]  /*45f0*/  LDGSTS.E [R252+0x9a00], [R162.64], P0 ;  /* 0x09a00000a2fc7fae */ /* 0x0007e80008121844 */
[----:B-1----:R2:W5:Y:S04]  /*4600*/  LDL.LU.64 R164, [R1+0x870] ;  /* 0x0008700001a47983 */ /* 0x0025680000300a00 */
        /* <DEDUP_REMOVED lines=20> */
[----:B------:R1:W-:Y:S04]  /*4750*/  LDGSTS.E [R252+0xf800], [R224.64], !P3 ;  /* 0x0f800000e0fc7fae */ /* 0x0003e8000d921844 */
[----:B---3--:R-:W3:Y:S04]  /*4760*/  LDL.LU.64 R202, [R1+0x818] ;  /* 0x0008180001ca7983 */ /* 0x008ee80000300a00 */
[----:B------:R2:W-:Y:S04]  /*4770*/  LDGSTS.E [R252+0xfa00], [R226.64], !P3 ;  /* 0x0fa00000e2fc7fae */ /* 0x0005e8000d921844 */
[----:B-1----:R-:W3:Y:S04]  /*4780*/  LDL.LU.64 R224, [R1+0x810] ;  /* 0x0008100001e07983 */ /* 0x002ee80000300a00 */
[----:B------:R1:W-:Y:S04]  /*4790*/  LDGSTS.E [R252+0xfc00], [R232.64], !P3 ;  /* 0x0fc00000e8fc7fae */ /* 0x0003e8000d921844 */
[----:B--2---:R-:W2:Y:S04]  /*47a0*/  LDL.LU.64 R226, [R1+0x808] ;  /* 0x0008080001e27983 */ /* 0x004ea80000300a00 */
[----:B------:R1:W-:Y:S04]  /*47b0*/  LDGSTS.E [R252+0xfe00], [R242.64], !P3 ;  /* 0x0fe00000f2fc7fae */ /* 0x0003e8000d921844 */
[----:B-1----:R-:W2:Y:S04]  /*47c0*/  LDL.LU.64 R232, [R1+0x800] ;  /* 0x0008000001e87983 */ /* 0x002ea80000300a00 */
[----:B------:R-:W0:Y:S04]  /*47d0*/  LDGDEPBAR ;  /* 0x00000000000079af */ /* 0x000e280000000000 */
[----:B------:R-:W2:Y:S04]  /*47e0*/  LDL.LU.64 R242, [R1+0x7f8] ;  /* 0x0007f80001f27983 */ /* 0x000ea80000300a00 */
[----:B----4-:R1:W-:Y:S04]  /*47f0*/  LDGSTS.E [R237+0x10000], [R234.64], P5 ;  /* 0x10000000eaed7fae */ /* 0x0103e8000a921844 */
[----:B------:R4:W-:Y:S04]  /*4800*/  LDGSTS.E [R237+0x10400], [R240.64], P5 ;  /* 0x10400000f0ed7fae */ /* 0x0009e8000a921844 */
[----:B-1----:R-:W2:Y:S04]  /*4810*/  LDL.LU.64 R234, [R1+0x7f0] ;  /* 0x0007f00001ea7983 */ /* 0x002ea80000300a00 */
[----:B----4-:R-:W4:Y:S04]  /*4820*/  LDL.LU.64 R240, [R1+0x7e8] ;  /* 0x0007e80001f07983 */ /* 0x010f280000300a00 */
[----:B------:R1:W-:Y:S04]  /*4830*/  LDGSTS.E [R237+0x10800], [R238.64], P5 ;  /* 0x10800000eeed7fae */ /* 0x0003e8000a921844 */
[----:B-1----:R-:W3:Y:S04]  /*4840*/  LDL.LU.64 R238, [R1+0x7e0] ;  /* 0x0007e00001ee7983 */ /* 0x002ee80000300a00 */
[----:B----4-:R1:W-:Y:S04]  /*4850*/  LDGSTS.E [R237+0x10c00], [R240.64], P5 ;  /* 0x10c00000f0ed7fae */ /* 0x0103e8000a921844 */
[----:B--2---:R2:W-:Y:S04]  /*4860*/  LDGSTS.E [R237+0x11000], [R242.64], P5 ;  /* 0x11000000f2ed7fae */ /* 0x0045e8000a921844 */
[----:B------:R-:W4:Y:S04]  /*4870*/  S2R R252, SR_TID.X ;  /* 0x0000000000fc7919 */ /* 0x000f280000002100 */
[----:B-1----:R-:W3:Y:S04]  /*4880*/  LDL.LU.64 R240, [R1+0x7d8] ;  /* 0x0007d80001f07983 */ /* 0x002ee80000300a00 */
[----:B--2---:R-:W2:Y:S04]  /*4890*/  LDL.LU.64 R242, [R1+0x7d0] ;  /* 0x0007d00001f27983 */ /* 0x004ea80000300a00 */
[----:B------:R1:W-:Y:S04]  /*48a0*/  STL [R1+0x40], RZ ;  /* 0x000040ff01007387 */ /* 0x0003e80000100800 */
        /* <DEDUP_REMOVED lines=10> */
[----:B------:R1:W-:Y:S01]  /*4950*/  STL [R1+0x1c], RZ ;  /* 0x00001cff01007387 */ /* 0x0003e20000100800 */
[----:B------:R-:W-:-:S03]  /*4960*/  LOP3.LUT R0, R237, 0x40, RZ, 0x3c, !PT ;  /* 0x00000040ed007812 */ /* 0x000fc600078e3cff */
[----:B------:R1:W-:Y:S04]  /*4970*/  LDGSTS.E [R237+0x11400], [R200.64], P5 ;  /* 0x11400000c8ed7fae */ /* 0x0003e8000a921844 */
[----:B------:R1:W-:Y:S04]  /*4980*/  LDGSTS.E [R237+0x11800], [R198.64], P5 ;  /* 0x11800000c6ed7fae */ /* 0x0003e8000a921844 */
[----:B------:R1:W-:Y:S01]  /*4990*/  LDGSTS.E [R237+0x11c00], [R196.64], P5 ;  /* 0x11c00000c4ed7fae */ /* 0x0003e2000a921844 */
[----:B----4-:R-:W-:Y:S01]  /*49a0*/  LOP3.LUT R252, R252, 0x7f, RZ, 0xc0, !PT ;  /* 0x0000007ffcfc7812 */ /* 0x010fe200078ec0ff */
[----:B-1----:R-:W-:-:S03]  /*49b0*/  CS2R R200, SRZ ;  /* 0x0000000000c87805 */ /* 0x002fc6000001ff00 */
[----:B------:R-:W-:Y:S01]  /*49c0*/  SHF.L.U32 R252, R252, 0x2, RZ ;  /* 0x00000002fcfc7819 */ /* 0x000fe200000006ff */
[----:B------:R-:W-:Y:S01]  /*49d0*/  CS2R R198, SRZ ;  /* 0x0000000000c67805 */ /* 0x000fe2000001ff00 */
[----:B------:R-:W-:Y:S01]  /*49e0*/  CS2R R236, SRZ ;  /* 0x0000000000ec7805 */ /* 0x000fe2000001ff00 */
[----:B------:R-:W-:Y:S01]  /*49f0*/  CS2R R196, SRZ ;  /* 0x0000000000c47805 */ /* 0x000fe2000001ff00 */
[----:B--2---:R1:W-:Y:S04]  /*4a00*/  LDGSTS.E [R0+0x10200], [R242.64], P5 ;  /* 0x10200000f2007fae */ /* 0x0043e8000a921844 */
[----:B---3--:R2:W-:Y:S04]  /*4a10*/  LDGSTS.E [R0+0x10600], [R240.64], P5 ;  /* 0x10600000f0007fae */ /* 0x0085e8000a921844 */
[----:B------:R3:W-:Y:S04]  /*4a20*/  LDGSTS.E [R0+0x10a00], [R238.64], P5 ;  /* 0x10a00000ee007fae */ /* 0x0007e8000a921844 */
[----:B------:R4:W-:Y:S04]  /*4a30*/  LDGSTS.E [R0+0x10e00], [R234.64], P5 ;  /* 0x10e00000ea007fae */ /* 0x0009e8000a921844 */
[----:B------:R1:W-:Y:S04]  /*4a40*/  LDGSTS.E [R0+0x11200], [R232.64], P5 ;  /* 0x11200000e8007fae */ /* 0x0003e8000a921844 */
[----:B------:R1:W-:Y:S04]  /*4a50*/  LDGSTS.E [R0+0x11600], [R226.64], P5 ;  /* 0x11600000e2007fae */ /* 0x0003e8000a921844 */
[----:B------:R4:W-:Y:S04]  /*4a60*/  LDGSTS.E [R0+0x11a00], [R224.64], P5 ;  /* 0x11a00000e0007fae */ /* 0x0009e8000a921844 */
[----:B------:R4:W-:Y:S01]  /*4a70*/  LDGSTS.E [R0+0x11e00], [R202.64], P5 ;  /* 0x11e00000ca007fae */ /* 0x0009e2000a921844 */
[----:B---3--:R-:W-:-:S03]  /*4a80*/  CS2R R238, SRZ ;  /* 0x0000000000ee7805 */ /* 0x008fc6000001ff00 */
[----:B------:R-:W0:Y:S01]  /*4a90*/  LDGDEPBAR ;  /* 0x00000000000079af */ /* 0x000e220000000000 */
[----:B--2---:R-:W-:Y:S01]  /*4aa0*/  CS2R R240, SRZ ;  /* 0x0000000000f07805 */ /* 0x004fe2000001ff00 */
[----:B-1----:R-:W-:Y:S01]  /*4ab0*/  CS2R R242, SRZ ;  /* 0x0000000000f27805 */ /* 0x002fe2000001ff00 */
[----:B------:R-:W-:Y:S01]  /*4ac0*/  CS2R R232, SRZ ;  /* 0x0000000000e87805 */ /* 0x000fe2000001ff00 */
[----:B----4-:R-:W-:Y:S01]  /*4ad0*/  CS2R R234, SRZ ;  /* 0x0000000000ea7805 */ /* 0x010fe2000001ff00 */
[----:B------:R-:W-:Y:S01]  /*4ae0*/  CS2R R224, SRZ ;  /* 0x0000000000e07805 */ /* 0x000fe2000001ff00 */
[----:B------:R-:W-:Y:S01]  /*4af0*/  CS2R R226, SRZ ;  /* 0x0000000000e27805 */ /* 0x000fe2000001ff00 */
[----:B------:R-:W-:Y:S01]  /*4b00*/  CS2R R202, SRZ ;  /* 0x0000000000ca7805 */ /* 0x000fe2000001ff00 */
[----:B------:R-:W-:Y:S05]  /*4b10*/  @!P1 BRA `(.L_x_0) ;  /* 0x0000ad6000009947 */ /* 0x000fea0003800000 */
[----:B------:R-:W1:Y:S01]  /*4b20*/  S2R R226, SR_TID.X ;  /* 0x0000000000e27919 */ /* 0x000e620000002100 */
[----:B------:R-:W-:-:S03]  /*4b30*/  IMAD.MOV.U32 R227, RZ, RZ, 0x1f ;  /* 0x0000001fffe37424 */ /* 0x000fc600078e00ff */
[----:B------:R-:W2:Y:S02]  /*4b40*/  S2R R225, SR_TID.X ;  /* 0x0000000000e17919 */ /* 0x000ea40000002100 */
[----:B------:R-:W-:Y:S02]  /*4b50*/  IADD3 R227, R227, c[0x0][0x180], RZ ;  /* 0x00006000e3e37a10 */ /* 0x000fe40007ffe0ff */
[----:B------:R-:W-:Y:S02]  /*4b60*/  STL.64 [R1+0x670], R156 ;  /* 0x0006709c01007387 */ /* 0x000fe40000100a00 */
[----:B------:R-:W-:-:S04]  /*4b70*/  SHF.R.S32.HI R196, RZ, 0x1f, R227 ;  /* 0x0000001fffc47819 */ /* 0x000fc800000114e3 */
[----:B------:R-:W-:Y:S02]  /*4b80*/  LEA.HI R196, R196, R227, RZ, 0x5 ;  /* 0x000000e3c4c47211 */ /* 0x000fe400078f28ff */
[C---:B-1----:R-:W-:Y:S01]  /*4b90*/  LOP3.LUT R4, R226.reuse, 0x3, RZ, 0xc0, !PT ;  /* 0x00000003e2047812 */ /* 0x042fe200078ec0ff */
[C---:B------:R-:W-:Y:S01]  /*4ba0*/  IMAD.SHL.U32 R6, R226.reuse, 0x2, RZ ;  /* 0x00000002e2067824 */ /* 0x040fe200078e00ff */
[----:B------:R-:W-:Y:S02]  /*4bb0*/  LOP3.LUT R0, R226, 0x1c, RZ, 0xc0, !PT ;  /* 0x0000001ce2007812 */ /* 0x000fe400078ec0ff */
[----:B--2---:R-:W-:Y:S01]  /*4bc0*/  LOP3.LUT R225, R225, 0x60, RZ, 0xc0, !PT ;  /* 0x00000060e1e17812 */ /* 0x004fe200078ec0ff */
[----:B------:R-:W-:Y:S01]  /*4bd0*/  IMAD R4, R4, 0x820, RZ ;  /* 0x0000082004047824 */ /* 0x000fe200078e02ff */
[----:B------:R-:W-:-:S03]  /*4be0*/  LOP3.LUT R5, R226, 0x7, RZ, 0xc0, !PT ;  /* 0x00000007e2057812 */ /* 0x000fc600078ec0ff */
[----:B------:R-:W-:Y:S02]  /*4bf0*/  IMAD R0, R225, 0x2, R0 ;  /* 0x00000002e1007824 */ /* 0x000fe400078e0200 */
[----:B------:R-:W-:-:S03]  /*4c00*/  IMAD R5, R5, 0x90, RZ ;  /* 0x0000009005057824 */ /* 0x000fc600078e02ff */
[----:B------:R-:W-:Y:S02]  /*4c10*/  LOP3.LUT R0, R4, R0, RZ, 0x3c, !PT ;  /* 0x0000000004007212 */ /* 0x000fe400078e3cff */
[----:B------:R-:W-:-:S05]  /*4c20*/  LOP3.LUT R4, R5, 0x30, R6, 0x78, !PT ;  /* 0x0000003005047812 */ /* 0x000fca00078e7806 */
[----:B------:R-:W-:Y:S04]  /*4c30*/  STL [R1+0x1f4], R4 ;  /* 0x0001f40401007387 */ /* 0x000fe80000100800 */
[----:B------:R-:W-:Y:S04]  /*4c40*/  STL.64 [R1+0x668], R154 ;  /* 0x0006689a01007387 */ /* 0x000fe80000100a00 */
[----:B------:R-:W-:Y:S04]  /*4c50*/  STL.64 [R1+0x660], R152 ;  /* 0x0006609801007387 */ /* 0x000fe80000100a00 */
[----:B------:R1:W-:Y:S04]  /*4c60*/  STL.64 [R1+0x658], R2 ;  /* 0x0006580201007387 */ /* 0x0003e80000100a00 */
[----:B-----5:R-:W-:Y:S04]  /*4c70*/  STL.64 [R1+0x650], R158 ;  /* 0x0006509e01007387 */ /* 0x020fe80000100a00 */
[----:B------:R-:W-:Y:S04]  /*4c80*/  STL.64 [R1+0x648], R160 ;  /* 0x000648a001007387 */ /* 0x000fe80000100a00 */
        /* <DEDUP_REMOVED lines=29> */
[----:B-1----:R-:W2:Y:S04]  /*4e60*/  LDL.LU.64 R2, [R1+0x60] ;  /* 0x0000600001027983 */ /* 0x002ea80000300a00 */
[----:B------:R-:W3:Y:S04]  /*4e70*/  LDL.LU.64 R4, [R1+0x68] ;  /* 0x0000680001047983 */ /* 0x000ee80000300a00 */
[----:B--2---:R1:W-:Y:S04]  /*4e80*/  STL.64 [R1+0x558], R2 ;  /* 0x0005580201007387 */ /* 0x0043e80000100a00 */
[----:B-1----:R-:W2:Y:S04]  /*4e90*/  LDL.LU.64 R2, [R1+0x140] ;  /* 0x0001400001027983 */ /* 0x002ea80000300a00 */
[----:B---3--:R1:W-:Y:S04]  /*4ea0*/  STL.64 [R1+0x550], R4 ;  /* 0x0005500401007387 */ /* 0x0083e80000100a00 */
[----:B-1----:R-:W3:Y:S04]  /*4eb0*/  LDL.LU.64 R4, [R1+0x148] ;  /* 0x0001480001047983 */ /* 0x002ee80000300a00 */
        /* <DEDUP_REMOVED lines=201> */
[----:B-1----:R-:W2:Y:S04]  /*5b50*/  LDL.64 R2, [R1+0x698] ;  /* 0x0006980001027983 */ /* 0x002ea80000100a00 */
[----:B---3--:R1:W-:Y:S04]  /*5b60*/  STL.64 [R1+0x220], R4 ;  /* 0x0002200401007387 */ /* 0x0083e80000100a00 */
[----:B-1----:R-:W3:Y:S04]  /*5b70*/  LDL.64 R4, [R1+0x6a0] ;  /* 0x0006a00001047983 */ /* 0x002ee80000100a00 */
[----:B--2---:R1:W-:Y:S04]  /*5b80*/  STL.64 [R1+0x218], R2 ;  /* 0x0002180201007387 */ /* 0x0043e80000100a00 */
[----:B-1----:R-:W2:Y:S01]  /*5b90*/  LDL.LU.64 R2, [R1+0x6a8] ;  /* 0x0006a80001027983 */ /* 0x002ea20000300a00 */
[----:B------:R-:W-:Y:S01]  /*5ba0*/  MOV R226, c[0x0][0x180] ;  /* 0x0000600000e27a02 */ /* 0x000fe20000000f00 */
[----:B------:R-:W-:-:S02]  /*5bb0*/  IMAD.MOV.U32 R227, RZ, RZ, c[0x0][0x188] ;  /* 0x00006200ffe37624 */ /* 0x000fc400078e00ff */
[----:B---3--:R-:W-:Y:S01]  /*5bc0*/  STL.64 [R1+0x210], R4 ;  /* 0x0002100401007387 */ /* 0x008fe20000100a00 */
[----:B------:R-:W-:-:S03]  /*5bd0*/  IADD3 R226, R226, -0x20, RZ ;  /* 0xffffffe0e2e27810 */ /* 0x000fc60007ffe0ff */
[----:B--2---:R1:W-:Y:S04]  /*5be0*/  STL.64 [R1+0x208], R2 ;  /* 0x0002080201007387 */ /* 0x0043e80000100a00 */
[----:B-1----:R-:W2:Y:S04]  /*5bf0*/  LDL.LU.64 R2, [R1+0x6b0] ;  /* 0x0006b00001027983 */ /* 0x002ea80000300a00 */
[----:B------:R-:W3:Y:S01]  /*5c00*/  LDL.LU.64 R4, [R1+0x6b8] ;  /* 0x0006b80001047983 */ /* 0x000ee20000300a00 */
        /* <DEDUP_REMOVED lines=79> */
[----:B--2---:R1:W-:Y:S04]  /*6100*/  STL.64 [R1+0x200], R2 ;  /* 0x0002000201007387 */ /* 0x0043e80000100a00 */
[----:B---3--:R2:W-:Y:S04]  /*6110*/  STL.64 [R1+0x1f8], R4 ;  /* 0x0001f80401007387 */ /* 0x0085e80000100a00 */
[----:B------:R3:W-:Y:S04]  /*6120*/  STL [R1+0x680], RZ ;  /* 0x000680ff01007387 */ /* 0x0007e80000100800 */
[----:B------:R3:W-:Y:S01]  /*6130*/  STL [R1+0x30], RZ ;  /* 0x000030ff01007387 */ /* 0x0007e20000100800 */
[----:B------:R-:W-:Y:S01]  /*6140*/  SHF.R.S32.HI R153, RZ, 0x5, R196 ;  /* 0x00000005ff997819 */ /* 0x000fe200000114c4 */
[----:B-1----:R-:W-:-:S02]  /*6150*/  IMAD.MOV.U32 R2, RZ, RZ, R226 ;  /* 0x000000ffff027224 */ /* 0x002fc400078e00e2 */
[----:B------:R3:W-:Y:S01]  /*6160*/  STL [R1+0x34], RZ ;  /* 0x000034ff01007387 */ /* 0x0007e20000100800 */
[----:B------:R-:W-:Y:S01]  /*6170*/  IMAD.SHL.U32 R3, R227, 0x20, RZ ;  /* 0x00000020e3037824 */ /* 0x000fe200078e00ff */
[----:B--2---:R-:W-:Y:S02]  /*6180*/  CS2R R4, SRZ ;  /* 0x0000000000047805 */ /* 0x004fe4000001ff00 */
[----:B------:R3:W-:Y:S04]  /*6190*/  STL [R1+0x38], RZ ;  /* 0x000038ff01007387 */ /* 0x0007e80000100800 */
[----:B------:R3:W-:Y:S04]  /*61a0*/  STL [R1+0x3c], RZ ;  /* 0x00003cff01007387 */ /* 0x0007e80000100800 */
[----:B------:R3:W-:Y:S04]  /*61b0*/  STL [R1], RZ ;  /* 0x000000ff01007387 */ /* 0x0007e80000100800 */
        /* <DEDUP_REMOVED lines=59> */
[----:B------:R-:W2:Y:S01]  /*6570*/  LDL R157, [R1+0x1f4] ;  /* 0x0001f400019d7983 */ /* 0x000ea20000100800 */
[----:B------:R-:W-:Y:S01]  /*6580*/  IADD3 R154, R153, -0x1, RZ ;  /* 0xffffffff999a7810 */ /* 0x000fe20007ffe0ff */
[----:B------:R-:W-:Y:S01]  /*6590*/  CS2R R196, SRZ ;  /* 0x0000000000c47805 */ /* 0x000fe2000001ff00 */
[----:B------:R-:W-:Y:S01]  /*65a0*/  CS2R R198, SRZ ;  /* 0x0000000000c67805 */ /* 0x000fe2000001ff00 */
[----:B------:R3:W-:Y:S01]  /*65b0*/  STL [R1+0x40], RZ ;  /* 0x000040ff01007387 */ /* 0x0007e20000100800 */
[----:B------:R-:W-:Y:S01]  /*65c0*/  CS2R R200, SRZ ;  /* 0x0000000000c87805 */ /* 0x000fe2000001ff00 */
        /* <DEDUP_REMOVED lines=9> */
[----:B------:R-:W-:Y:S01]  /*6660*/  LOP3.LUT R153, R0, 0x20, RZ, 0x3c, !PT ;  /* 0x0000002000997812 */ /* 0x000fe200078e3cff */
        /* <DEDUP_REMOVED lines=8> */
[----:B------:R3:W-:Y:S02]  /*66f0*/  STL [R1+0x1c], RZ ;  /* 0x00001cff01007387 */ /* 0x0007e40000100800 */
[----:B--23--:R-:W-:-:S06]  /*6700*/  LOP3.LUT R152, R157, 0x40, RZ, 0x3c, !PT ;  /* 0x000000409d987812 */ /* 0x00cfcc00078e3cff */
.L_x_1:
[----:B-1----:R-:W1:Y:S01]  /*6710*/  S2R R152, SR_TID.X ;  /* 0x0000000000987919 */ /* 0x002e620000002100 */
[----:B------:R-:W-:-:S04]  /*6720*/  DEPBAR.LE SB0, 0x0 ;  /* 0x000080000000791a */ /* 0x000fc80000000000 */
[----:B------:R-:W-:Y:S01]  /*6730*/  BAR.SYNC.DEFER_BLOCKING 0x0 ;  /* 0x0000000000007b1d */ /* 0x000fe20000010000 */
[----:B------:R-:W-:-:S05]  /*6740*/  LOP3.LUT R3, R0, 0x20, RZ, 0x3c, !PT ;  /* 0x0000002000037812 */ /* 0x000fca00078e3cff */
[----:B------:R-:W-:Y:S04]  /*6750*/  STL [R1+0xbbc], R226 ;  /* 0x000bbce201007387 */ /* 0x000fe80000100800 */
[----:B------:R-:W-:Y:S04]  /*6760*/  STL [R1+0xbb8], R227 ;  /* 0x000bb8e301007387 */ /* 0x000fe80000100800 */
[----:B------:R-:W-:Y:S01]  /*6770*/  STL [R1+0x880], R2 ;  /* 0x0008800201007387 */ /* 0x000fe20000100800 */
[C---:B-1----:R-:W-:Y:S02]  /*6780*/  SHF.L.U32 R153, R152.reuse, 0x1, RZ ;  /* 0x0000000198997819 */ /* 0x042fe400000006ff */
[----:B------:R-:W-:Y:S01]  /*6790*/  LOP3.LUT R152, R152, 0x7, RZ, 0xc0, !PT ;  /* 0x0000000798987812 */ /* 0x000fe200078ec0ff */
[----:B------:R-:W-:Y:S04]  /*67a0*/  LDS R184, [R0] ;  /* 0x0000000000b87984 */ /* 0x000fe80000000800 */
[----:B------:R-:W-:Y:S01]  /*67b0*/  IMAD R152, R152, 0x90, RZ ;  /* 0x0000009098987824 */ /* 0x000fe200078e02ff */
[----:B------:R-:W-:Y:S04]  /*67c0*/  LDS R186, [R0+0x2000] ;  /* 0x0020000000ba7984 */ /* 0x000fe80000000800 */
[----:B------:R-:W-:Y:S01]  /*67d0*/  LOP3.LUT R152, R152, 0x30, R153, 0x78, !PT ;  /* 0x0000003098987812 */ /* 0x000fe200078e7899 */
[----:B------:R-:W-:Y:S04]  /*67e0*/  LDS R185, [R3] ;  /* 0x0000000003b97984 */ /* 0x000fe80000000800 */
[----:B------:R-:W-:Y:S04]  /*67f0*/  LDS R187, [R3+0x2000] ;  /* 0x0020000003bb7984 */ /* 0x000fe80000000800 */
[----:B------:R-:W1:Y:S04]  /*6800*/  LDSM.16.M88.4 R176, [R152+0x10400] ;  /* 0x0104000098b0783b */ /* 0x000e680000000200 */
[----:B------:R-:W2:Y:S04]  /*6810*/  LDSM.16.M88.4 R172, [R152+0x10800] ;  /* 0x0108000098ac783b */ /* 0x000ea80000000200 */
[----:B------:R-:W3:Y:S04]  /*6820*/  LDSM.16.M88.4 R180, [R152+0x10000] ;  /* 0x0100000098b4783b */ /* 0x000ee80000000200 */
[----:B------:R-:W-:Y:S04]  /*6830*/  LDSM.16.M88.4 R168, [R152+0x10c00] ;  /* 0x010c000098a8783b */ /* 0x000fe80000000200 */
[----:B------:R-:W4:Y:S04]  /*6840*/  LDSM.16.M88.4 R164, [R152+0x11000] ;  /* 0x0110000098a4783b */ /* 0x000f280000000200 */
[----:B------:R-:W4:Y:S04]  /*6850*/  LDSM.16.M88.4 R160, [R152+0x11400] ;  /* 0x0114000098a0783b */ /* 0x000f280000000200 */
[----:B------:R-:W4:Y:S04]  /*6860*/  LDSM.16.M88.4 R156, [R152+0x11800] ;  /* 0x01180000989c783b */ /* 0x000f280000000200 */
[----:B------:R-:W4:Y:S04]  /*6870*/  LDSM.16.M88.4 R152, [R152+0x11c00] ;  /* 0x011c00009898783b */ /* 0x000f280000000200 */
[----:B------:R-:W-:Y:S04]  /*6880*/  LDS R208, [R0+0x300] ;  /* 0x0003000000d07984 */ /* 0x000fe80000000800 */
[----:B------:R-:W-:Y:S01]  /*6890*/  LDS R210, [R0+0x2300] ;  /* 0x0023000000d27984 */ /* 0x000fe20000000800 */
[C---:B-1---5:R-:W-:Y:S03]  /*68a0*/  HMMA.1688.F32.TF32 R116, R184.reuse, R176, R116 ;  /* 0x000000b0b874723c */ /* 0x062fe60000081074 */
[----:B------:R-:W-:Y:S04]  /*68b0*/  LDS R209, [R3+0x300] ;  /* 0x0003000003d17984 */ /* 0x000fe80000000800 */
[----:B------:R-:W-:Y:S01]  /*68c0*/  LDS R211, [R3+0x2300] ;  /* 0x0023000003d37984 */ /* 0x000fe20000000800 */
[C---:B--2---:R-:W-:Y:S03]  /*68d0*/  HMMA.1688.F32.TF32 R112, R184.reuse, R172, R112 ;  /* 0x000000acb870723c */ /* 0x044fe60000081070 */
[----:B---3--:R1:W-:Y:S04]  /*68e0*/  STL [R1+0xbb0], R182 ;  /* 0x000bb0b601007387 */ /* 0x0083e80000100800 */
[----:B------:R-:W-:Y:S01]  /*68f0*/  STL [R1+0xbac], R183 ;  /* 0x000bacb701007387 */ /* 0x000fe20000100800 */
[C---:B----4-:R-:W-:Y:S03]  /*6900*/  HMMA.1688.F32.TF32 R4, R184.reuse, R164, R4 ;  /* 0x000000a4b804723c */ /* 0x050fe60000081004 */
[----:B------:R2:W-:Y:S04]  /*6910*/  STL [R1+0xbb4], R178 ;  /* 0x000bb4b201007387 */ /* 0x0005e80000100800 */
[----:B------:R3:W-:Y:S01]  /*6920*/  STL [R1+0xba8], R179 ;  /* 0x000ba8b301007387 */ /* 0x0007e20000100800 */
[----:B------:R-:W-:Y:S03]  /*6930*/  HMMA.1688.F32.TF32 R8, R184, R160, R8 ;  /* 0x000000a0b808723c */ /* 0x000fe60000081008 */
[----:B------:R-:W-:Y:S01]  /*6940*/  STL [R1+0xb7c], R174 ;  /* 0x000b7cae01007387 */ /* 0x000fe20000100800 */
[----:B-1----:R-:W-:-:S02]  /*6950*/  IMAD.MOV.U32 R182, RZ, RZ, R118 ;  /* 0x000000ffffb67224 */ /* 0x002fc400078e0076 */
[----:B--2---:R-:W-:Y:S01]  /*6960*/  IMAD.MOV.U32 R178, RZ, RZ, R117 ;  /* 0x000000ffffb27224 */ /* 0x004fe200078e0075 */
[----:B------:R-:W-:Y:S01]  /*6970*/  STL [R1+0xb78], R175 ;  /* 0x000b78af01007387 */ /* 0x000fe20000100800 */
[----:B------:R-:W-:Y:S01]  /*6980*/  IMAD.MOV.U32 R183, RZ, RZ, R119 ;  /* 0x000000ffffb77224 */ /* 0x000fe200078e0077 */
[----:B---3--:R-:W-:Y:S02]  /*6990*/  MOV R179, R112 ;  /* 0x0000007000b37202 */ /* 0x008fe40000000f00 */
[----:B------:R-:W-:Y:S01]  /*69a0*/  STL [R1+0xb6c], R170 ;  /* 0x000b6caa01007387 */ /* 0x000fe20000100800 */
[----:B------:R-:W-:Y:S03]  /*69b0*/  HMMA.1688.F32.TF32 R124, R184, R180, R124 ;  /* 0x000000b4b87c723c */ /* 0x000fe6000008107c */
[----:B------:R-:W-:Y:S04]  /*69c0*/  STL [R1+0xb68], R171 ;  /* 0x000b68ab01007387 */ /* 0x000fe80000100800 */
[----:B------:R-:W-:Y:S04]  /*69d0*/  STL [R1+0xb74], R166 ;  /* 0x000b74a601007387 */ /* 0x000fe80000100800 */
[----:B------:R-:W-:Y:S04]  /*69e0*/  STL [R1+0xb70], R167 ;  /* 0x000b70a701007387 */ /* 0x000fe80000100800 */
[----:B------:R-:W-:Y:S04]  /*69f0*/  STL [R1+0xb84], R162 ;  /* 0x000b84a201007387 */ /* 0x000fe80000100800 */
[----:B------:R-:W-:Y:S04]  /*6a00*/  STL [R1+0xb80], R163 ;  /* 0x000b80a301007387 */ /* 0x000fe80000100800 */
[----:B------:R-:W-:Y:S01]  /*6a10*/  STL [R1+0xb8c], R158 ;  /* 0x000b8c9e01007387 */ /* 0x000fe20000100800 */
[----:B------:R-:W-:Y:S01]  /*6a20*/  IMAD.MOV.U32 R226, RZ, RZ, R124 ;  /* 0x000000ffffe27224 */ /* 0x000fe200078e007c */
[----:B------:R-:W-:Y:S01]  /*6a30*/  MOV R2, R127 ;  /* 0x0000007f00027202 */ /* 0x000fe20000000f00 */
[----:B------:R-:W-:Y:S01]  /*6a40*/  IMAD.MOV.U32 R227, RZ, RZ, R125 ;  /* 0x000000ffffe37224 */ /* 0x000fe200078e007d */
[----:B------:R-:W-:Y:S01]  /*6a50*/  STL [R1+0xb88], R159 ;  /* 0x000b889f01007387 */ /* 0x000fe20000100800 */
[----:B------:R-:W-:-:S03]  /*6a60*/  IMAD.MOV.U32 R252, RZ, RZ, R126 ;  /* 0x000000fffffc7224 */ /* 0x000fc600078e007e */
[----:B------:R-:W-:Y:S04]  /*6a70*/  STL [R1+0xb94], R154 ;  /* 0x000b949a01007387 */ /* 0x000fe80000100800 */
[----:B------:R-:W-:Y:S04]  /*6a80*/  STL [R1+0xb90], R155 ;  /* 0x000b909b01007387 */ /* 0x000fe80000100800 */
[----:B------:R-:W-:Y:S04]  /*6a90*/  STL [R1+0x1a0], R116 ;  /* 0x0001a07401007387 */ /* 0x000fe80000100800 */
[----:B------:R-:W-:Y:S04]  /*6aa0*/  STL [R1+0x194], R113 ;  /* 0x0001947101007387 */ /* 0x000fe80000100800 */
[----:B------:R1:W-:Y:S02]  /*6ab0*/  STL.64 [R1+0x198], R114 ;  /* 0x0001987201007387 */ /* 0x0003e40000100a00 */
[----:B-1----:R-:W-:Y:S11]  /*6ac0*/  HMMA.1688.F32.TF32 R112, R184, R168, R120 ;  /* 0x000000a8b870723c */ /* 0x002ff60000081078 */
[----:B------:R-:W-:Y:S11]  /*6ad0*/  @!UPT UIADD3 URZ, URZ, URZ, URZ ;  /* 0x0000003f3f3ff290 */ /* 0x000ff6000fffe03f */
[----:B------:R-:W-:Y:S02]  /*6ae0*/  @!UPT UIADD3 URZ, URZ, URZ, URZ ;  /* 0x0000003f3f3ff290 */ /* 0x000fe4000fffe03f */
[----:B------:R-:W-:Y:S01]  /*6af0*/  MOV R171, R115 ;  /* 0x0000007300ab7202 */ /* 0x000fe20000000f00 */
[----:B------:R-:W-:Y:S02]  /*6b00*/  IMAD.MOV.U32 R170, RZ, RZ, R114 ;  /* 0x000000ffffaa7224 */ /* 0x000fe400078e0072 */
[----:B------:R-:W-:Y:S02]  /*6b10*/  IMAD.MOV.U32 R167, RZ, RZ, R113 ;  /* 0x000000ffffa77224 */ /* 0x000fe400078e0071 */
[----:B------:R-:W-:Y:S01]  /*6b20*/  IMAD.MOV.U32 R166, RZ, RZ, R112 ;  /* 0x000000ffffa67224 */ /* 0x000fe200078e0070 */
[----:B------:R1:W-:Y:S04]  /*6b30*/  STL [R1+0xba4], R171 ;  /* 0x000ba4ab01007387 */ /* 0x0003e80000100800 */
[----:B------:R2:W-:Y:S04]  /*6b40*/  STL [R1+0xba0], R170 ;  /* 0x000ba0aa01007387 */ /* 0x0005e80000100800 */
[----:B------:R3:W-:Y:S01]  /*6b50*/  STL [R1+0xb9c], R167 ;  /* 0x000b9ca701007387 */ /* 0x0007e20000100800 */
[----:B-1----:R-:W-:-:S03]  /*6b60*/  IMAD.MOV.U32 R171, RZ, RZ, R8 ;  /* 0x000000ffffab7224 */ /* 0x002fc600078e0008 */
[----:B------:R1:W-:Y:S01]  /*6b70*/  STL [R1+0xb98], R166 ;  /* 0x000b98a601007387 */ /* 0x0003e20000100800 */
[----:B--2---:R-:W-:-:S03]  /*6b80*/  IMAD.MOV.U32 R170, RZ, RZ, R9 ;  /* 0x000000ffffaa7224 */ /* 0x004fc600078e0009 */
[----:B------:R-:W-:Y:S01]  /*6b90*/  STL.64 [R1+0x170], R4 ;  /* 0x0001700401007387 */ /* 0x000fe20000100a00 */
[----:B---3--:R-:W-:-:S03]  /*6ba0*/  IMAD.MOV.U32 R167, RZ, RZ, R10 ;  /* 0x000000ffffa77224 */ /* 0x008fc600078e000a */
[----:B------:R2:W-:Y:S01]  /*6bb0*/  STL.64 [R1+0x178], R6 ;  /* 0x0001780601007387 */ /* 0x0005e20000100a00 */
[----:B-1----:R-:W-:-:S03]  /*6bc0*/  MOV R166, R11 ;  /* 0x0000000b00a67202 */ /* 0x002fc60000000f00 */
[----:B------:R-:W3:Y:S04]  /*6bd0*/  LDL.LU.64 R124, [R1+0x50] ;  /* 0x00005000017c7983 */ /* 0x000ee80000300a00 */
[----:B------:R-:W3:Y:S01]  /*6be0*/  LDL.LU.64 R126, [R1+0x58] ;  /* 0x00005800017e7983 */ /* 0x000ee20000300a00 */
[C---:B--2---:R-:W-:Y:S11]  /*6bf0*/  HMMA.1688.F32.TF32 R4, R184.reuse, R156, R12 ;  /* 0x0000009cb804723c */ /* 0x044ff6000008100c */
[----:B------:R-:W-:Y:S11]  /*6c00*/  @!UPT UIADD3 URZ, URZ, URZ, URZ ;  /* 0x0000003f3f3ff290 */ /* 0x000ff6000fffe03f */
[----:B------:R-:W-:Y:S02]  /*6c10*/  @!UPT UIADD3 URZ, URZ, URZ, URZ ;  /* 0x0000003f3f3ff290 */ /* 0x000fe4000fffe03f */
[----:B------:R-:W-:Y:S01]  /*6c20*/  IMAD.MOV.U32 R154, RZ, RZ, R4 ;  /* 0x000000ffff9a7224 */ /* 0x000fe200078e0004 */
[----:B------:R-:W-:Y:S01]  /*6c30*/  MOV R159, R7 ;  /* 0x00000007009f7202 */ /* 0x000fe20000000f00 */
[----:B------:R-:W-:Y:S02]  /*6c40*/  IMAD.MOV.U32 R155, RZ, RZ, R5 ;  /* 0x000000ffff9b7224 */ /* 0x000fe400078e0005 */
[----:B------:R-:W-:Y:S02]  /*6c50*/  IMAD.MOV.U32 R158, RZ, RZ, R6 ;  /* 0x000000ffff9e7224 */ /* 0x000fe400078e0006 */
[----:B------:R-:W-:Y:S01]  /*6c60*/  HMMA.1688.F32.TF32 R4, R184, R152, R16 ;  /* 0x00000098b804723c */ /* 0x000fe20000081010 */
[----:B------:R-:W-:Y:S04]  /*6c70*/  LDS R16, [R0+0x400] ;  /* 0x0004000000107984 */ /* 0x000fe80000000800 */
[----:B------:R-:W-:Y:S04]  /*6c80*/  LDS R18, [R0+0x2400] ;  /* 0x0024000000127984 */ /* 0x000fe80000000800 */
[----:B------:R-:W-:Y:S04]  /*6c90*/  LDS R17, [R3+0x400] ;  /* 0x0004000003117984 */ /* 0x000fe80000000800 */
[----:B------:R-:W-:Y:S11]  /*6ca0*/  LDS R19, [R3+0x2400] ;  /* 0x0024000003137984 */ /* 0x000ff60000000800 */
[----:B------:R-:W-:Y:S01]  /*6cb0*/  IMAD.MOV.U32 R162, RZ, RZ, R4 ;  /* 0x000000ffffa27224 */ /* 0x000fe200078e0004 */
[----:B------:R-:W-:Y:S01]  /*6cc0*/  MOV R175, R7 ;  /* 0x0000000700af7202 */ /* 0x000fe20000000f00 */
[----:B------:R-:W-:Y:S01]  /*6cd0*/  IMAD.MOV.U32 R163, RZ, RZ, R5 ;  /* 0x000000ffffa37224 */ /* 0x000fe200078e0005 */
[----:B------:R-:W-:Y:S01]  /*6ce0*/  LDS R4, [R0+0x100] ;  /* 0x0001000000047984 */ /* 0x000fe20000000800 */
[----:B------:R-:W-:-:S03]  /*6cf0*/  IMAD.MOV.U32 R174, RZ, RZ, R6 ;  /* 0x000000ffffae7224 */ /* 0x000fc600078e0006 */
[----:B------:R-:W-:Y:S04]  /*6d00*/  LDS R6, [R0+0x2100] ;  /* 0x0021000000067984 */ /* 0x000fe80000000800 */
[----:B------:R-:W-:Y:S04]  /*6d10*/  LDS R5, [R3+0x100] ;  /* 0x0001000003057984 */ /* 0x000fe80000000800 */
[----:B------:R-:W1:Y:S02]  /*6d20*/  LDS R7, [R3+0x2100] ;  /* 0x0021000003077984 */ /* 0x000e640000000800 */
[C---:B-1----:R-:W-:Y:S08]  /*6d30*/  HMMA.1688.F32.TF32 R8, R4.reuse, R180, R20 ;  /* 0x000000b40408723c */ /* 0x042ff00000081014 */
[C---:B------:R-:W-:Y:S08]  /*6d40*/  HMMA.1688.F32.TF32 R244, R4.reuse, R176, R24 ;  /* 0x000000b004f4723c */ /* 0x040ff00000081018 */
[C---:B------:R-:W-:Y:S08]  /*6d50*/  HMMA.1688.F32.TF32 R28, R4.reuse, R172, R28 ;  /* 0x000000ac041c723c */ /* 0x040ff0000008101c */
[C---:B------:R-:W-:Y:S01]  /*6d60*/  HMMA.1688.F32.TF32 R32, R4.reuse, R168, R32 ;  /* 0x000000a80420723c */ /* 0x040fe20000081020 */
[----:B------:R-:W-:Y:S04]  /*6d70*/  STL.64 [R1+0x60], R8 ;  /* 0x0000600801007387 */ /* 0x000fe80000100a00 */
[----:B------:R-:W-:Y:S04]  /*6d80*/  STL.64 [R1+0x68], R10 ;  /* 0x0000680a01007387 */ /* 0x000fe80000100a00 */
[----:B------:R-:W2:Y:S04]  /*6d90*/  LDL.LU.64 R116, [R1+0x80] ;  /* 0x0000800001747983 */ /* 0x000ea80000300a00 */
[----:B------:R-:W2:Y:S04]  /*6da0*/  LDL.LU.64 R118, [R1+0x88] ;  /* 0x0000880001767983 */ /* 0x000ea80000300a00 */
[----:B------:R-:W4:Y:S04]  /*6db0*/  LDL.LU.64 R20, [R1+0x130] ;  /* 0x0001300001147983 */ /* 0x000f280000300a00 */
[----:B------:R-:W4:Y:S04]  /*6dc0*/  LDL.LU.64 R22, [R1+0x138] ;  /* 0x0001380001167983 */ /* 0x000f280000300a00 */
[----:B------:R-:W2:Y:S04]  /*6dd0*/  LDL.LU.64 R192, [R1+0x100] ;  /* 0x0001000001c07983 */ /* 0x000ea80000300a00 */
[----:B------:R-:W2:Y:S04]  /*6de0*/  LDL.LU.64 R194, [R1+0x108] ;  /* 0x0001080001c27983 */ /* 0x000ea80000300a00 */
[----:B------:R-:W2:Y:S04]  /*6df0*/  LDL.LU.64 R184, [R1+0x70] ;  /* 0x0000700001b87983 */ /* 0x000ea80000300a00 */
[----:B------:R-:W2:Y:S04]  /*6e00*/  LDL.LU.64 R186, [R1+0x78] ;  /* 0x0000780001ba7983 */ /* 0x000ea80000300a00 */
[----:B------:R-:W2:Y:S04]  /*6e10*/  LDL.LU.64 R24, [R1+0x90] ;  /* 0x0000900001187983 */ /* 0x000ea80000300a00 */
[----:B------:R-:W2:Y:S04]  /*6e20*/  LDL.LU.64 R26, [R1+0x98] ;  /* 0x00009800011a7983 */ /* 0x000ea80000300a00 */
[----:B------:R-:W-:Y:S04]  /*6e30*/  STL.64 [R1+0xb20], R246 ;  /* 0x000b20f601007387 */ /* 0x000fe80000100a00 */
[----:B------:R1:W-:Y:S04]  /*6e40*/  STL.64 [R1+0xb18], R244 ;  /* 0x000b18f401007387 */ /* 0x0003e80000100a00 */
[----:B-1----:R-:W2:Y:S04]  /*6e50*/  LDL.LU.64 R244, [R1+0x110] ;  /* 0x0001100001f47983 */ /* 0x002ea80000300a00 */
[----:B------:R-:W2:Y:S04]  /*6e60*/  LDL.LU.64 R246, [R1+0x118] ;  /* 0x0001180001f67983 */ /* 0x000ea80000300a00 */
[----:B------:R-:W-:Y:S04]  /*6e70*/  STL.64 [R1+0xb30], R30 ;  /* 0x000b301e01007387 */ /* 0x000fe80000100a00 */
[----:B------:R1:W-:Y:S04]  /*6e80*/  STL.64 [R1+0xb28], R28 ;  /* 0x000b281c01007387 */ /* 0x0003e80000100a00 */
[----:B-1----:R-:W2:Y:S04]  /*6e90*/  LDL.LU.64 R28, [R1] ;  /* 0x00000000011c7983 */ /* 0x002ea80000300a00 */
[----:B------:R-:W2:Y:S04]  /*6ea0*/  LDL.LU.64 R30, [R1+0x8] ;  /* 0x00000800011e7983 */ /* 0x000ea80000300a00 */
[----:B------:R-:W-:Y:S04]  /*6eb0*/  STL.64 [R1+0xb40], R34 ;  /* 0x000b402201007387 */ /* 0x000fe80000100a00 */
[----:B------:R1:W-:Y:S04]  /*6ec0*/  STL.64 [R1+0xb38], R32 ;  /* 0x000b382001007387 */ /* 0x0003e80000100a00 */
[----:B-1----:R-:W3:Y:S04]  /*6ed0*/  LDL.LU.64 R32, [R1+0x30] ;  /* 0x0000300001207983 */ /* 0x002ee80000300a00 */
[----:B------:R-:W3:Y:S01]  /*6ee0*/  LDL.LU.64 R34, [R1+0x38] ;  /* 0x0000380001227983 */ /* 0x000ee20000300a00 */
[C---:B------:R-:W-:Y:S08]  /*6ef0*/  HMMA.1688.F32.TF32 R36, R4.reuse, R164, R36 ;  /* 0x000000a40424723c */ /* 0x040ff00000081024 */
[C---:B------:R-:W-:Y:S08]  /*6f00*/  HMMA.1688.F32.TF32 R40, R4.reuse, R160, R40 ;  /* 0x000000a00428723c */ /* 0x040ff00000081028 */
[C---:B------:R-:W-:Y:S08]  /*6f10*/  HMMA.1688.F32.TF32 R44, R4.reuse, R156, R44 ;  /* 0x0000009c042c723c */ /* 0x040ff0000008102c */
[----:B------:R-:W-:Y:S01]  /*6f20*/  HMMA.1688.F32.TF32 R48, R4, R152, R48 ;  /* 0x000000980430723c */ /* 0x000fe20000081030 */
[----:B------:R-:W-:Y:S04]  /*6f30*/  LDS R4, [R0+0x200] ;  /* 0x0002000000047984 */ /* 0x000fe80000000800 */
[----:B------:R-:W-:Y:S04]  /*6f40*/  LDS R6, [R0+0x2200] ;  /* 0x0022000000067984 */ /* 0x000fe80000000800 */
[----:B------:R-:W-:Y:S04]  /*6f50*/  LDS R5, [R3+0x200] ;  /* 0x0002000003057984 */ /* 0x000fe80000000800 */
[----:B------:R-:W1:Y:S01]  /*6f60*/  LDS R7, [R3+0x2200] ;  /* 0x0022000003077984 */ /* 0x000e620000000800 */
[C---:B------:R-:W-:Y:S08]  /*6f70*/  HMMA.1688.F32.TF32 R204, R208.reuse, R156, R108 ;  /* 0x0000009cd0cc723c */ /* 0x040ff0000008106c */
[C---:B------:R-:W-:Y:S08]  /*6f80*/  HMMA.1688.F32.TF32 R84, R208.reuse, R180, R84 ;  /* 0x000000b4d054723c */ /* 0x040ff00000081054 */
[C---:B------:R-:W-:Y:S08]  /*6f90*/  HMMA.1688.F32.TF32 R8, R208.reuse, R172, R92 ;  /* 0x000000acd008723c */ /* 0x040ff0000008105c */
[C---:B------:R-:W-:Y:S08]  /*6fa0*/  HMMA.1688.F32.TF32 R12, R208.reuse, R168, R96 ;  /* 0x000000a8d00c723c */ /* 0x040ff00000081060 */
[C---:B------:R-:W-:Y:S08]  /*6fb0*/  HMMA.1688.F32.TF32 R112, R208.reuse, R164, R100 ;  /* 0x000000a4d070723c */ /* 0x040ff00000081064 */
[----:B------:R-:W-:Y:S08]  /*6fc0*/  HMMA.1688.F32.TF32 R120, R208, R160, R104 ;  /* 0x000000a0d078723c */ /* 0x000ff00000081068 */
[-C--:B------:R-:W-:Y:S01]  /*6fd0*/  HMMA.1688.F32.TF32 R212, R16, R180.reuse, R132 ;  /* 0x000000b410d4723c */ /* 0x080fe20000081084 */
[----:B------:R-:W-:Y:S07]  /*6fe0*/  STL.64 [R1+0xb50], R38 ;  /* 0x000b502601007387 */ /* 0x000fee0000100a00 */
[C---:B-1----:R-:W-:Y:S08]  /*6ff0*/  HMMA.1688.F32.TF32 R52, R4.reuse, R180, R52 ;  /* 0x000000b40434723c */ /* 0x042ff00000081034 */
[C---:B------:R-:W-:Y:S08]  /*7000*/  HMMA.1688.F32.TF32 R56, R4.reuse, R176, R56 ;  /* 0x000000b00438723c */ /* 0x040ff00000081038 */
[C---:B------:R-:W-:Y:S08]  /*7010*/  HMMA.1688.F32.TF32 R60, R4.reuse, R172, R60 ;  /* 0x000000ac043c723c */ /* 0x040ff0000008103c */
[C---:B------:R-:W-:Y:S08]  /*7020*/  HMMA.1688.F32.TF32 R64, R4.reuse, R168, R64 ;  /* 0x000000a80440723c */ /* 0x040ff00000081040 */
[C---:B------:R-:W-:Y:S08]  /*7030*/  HMMA.1688.F32.TF32 R68, R4.reuse, R164, R68 ;  /* 0x000000a40444723c */ /* 0x040ff00000081044 */
[C---:B------:R-:W-:Y:S08]  /*7040*/  HMMA.1688.F32.TF32 R72, R4.reuse, R160, R72 ;  /* 0x000000a00448723c */ /* 0x040ff00000081048 */
[C---:B------:R-:W-:Y:S08]  /*7050*/  HMMA.1688.F32.TF32 R76, R4.reuse, R156, R76 ;  /* 0x0000009c044c723c */ /* 0x040ff0000008104c */
[----:B------:R-:W-:Y:S01]  /*7060*/  HMMA.1688.F32.TF32 R80, R4, R152, R80 ;  /* 0x000000980450723c */ /* 0x000fe20000081050 */
[----:B------:R-:W-:Y:S04]  /*7070*/  LDS R96, [R0+0x500] ;  /* 0x0005000000607984 */ /* 0x000fe80000000800 */
[----:B------:R-:W-:Y:S03]  /*7080*/  LDS R98, [R0+0x2500] ;  /* 0x0025000000627984 */ /* 0x000fe60000000800 */
[C---:B------:R-:W-:Y:S01]  /*7090*/  HMMA.1688.F32.TF32 R4, R208.reuse, R176, R88 ;  /* 0x000000b0d004723c */ /* 0x040fe20000081058 */
[----:B------:R-:W-:Y:S04]  /*70a0*/  LDS R97, [R3+0x500] ;  /* 0x0005000003617984 */ /* 0x000fe80000000800 */
[----:B------:R-:W1:Y:S03]  /*70b0*/  LDS R99, [R3+0x2500] ;  /* 0x0025000003637984 */ /* 0x000e660000000800 */
[----:B------:R-:W-:Y:S01]  /*70c0*/  HMMA.1688.F32.TF32 R208, R208, R152, R128 ;  /* 0x00000098d0d0723c */ /* 0x000fe20000081080 */
[----:B------:R1:W-:Y:S07]  /*70d0*/  STL.64 [R1+0xb48], R36 ;  /* 0x000b482401007387 */ /* 0x0003ee0000100a00 */
[C---:B------:R-:W-:Y:S01]  /*70e0*/  HMMA.1688.F32.TF32 R148, R16.reuse, R176, R148 ;  /* 0x000000b01094723c */ /* 0x040fe20000081094 */
[----:B-1----:R-:W4:Y:S07]  /*70f0*/  LDL.LU.64 R36, [R1+0x120] ;  /* 0x0001200001247983 */ /* 0x002f2e0000300a00 */
[C---:B------:R-:W-:Y:S01]  /*7100*/  HMMA.1688.F32.TF32 R216, R16.reuse, R172, R136 ;  /* 0x000000ac10d8723c */ /* 0x040fe20000081088 */
[----:B------:R-:W4:Y:S04]  /*7110*/  LDL.LU.64 R38, [R1+0x128] ;  /* 0x0001280001267983 */ /* 0x000f280000300a00 */
[----:B------:R-:W-:Y:S04]  /*7120*/  STL.64 [R1+0xb60], R42 ;  /* 0x000b602a01007387 */ /* 0x000fe80000100a00 */
[----:B------:R1:W-:Y:S04]  /*7130*/  STL.64 [R1+0xb58], R40 ;  /* 0x000b582801007387 */ /* 0x0003e80000100a00 */
[----:B------:R-:W-:Y:S04]  /*7140*/  STL [R1+0xb0c], R204 ;  /* 0x000b0ccc01007387 */ /* 0x000fe80000100800 */
        /* <DEDUP_REMOVED lines=11> */
[----:B------:R-:W-:Y:S01]  /*7200*/  STL [R1+0xafc], R148 ;  /* 0x000afc9401007387 */ /* 0x000fe20000100800 */
[C---:B------:R-:W-:Y:S03]  /*7210*/  HMMA.1688.F32.TF32 R228, R16.reuse, R164, R140 ;  /* 0x000000a410e4723c */ /* 0x040fe6000008108c */
[----:B------:R-:W-:Y:S04]  /*7220*/  STL [R1+0xaf8], R149 ;  /* 0x000af89501007387 */ /* 0x000fe80000100800 */
[----:B------:R-:W-:Y:S04]  /*7230*/  STL [R1+0xaf4], R150 ;  /* 0x000af49601007387 */ /* 0x000fe80000100800 */
[----:B------:R-:W-:Y:S04]  /*7240*/  STL [R1+0xae0], R151 ;  /* 0x000ae09701007387 */ /* 0x000fe80000100800 */
[----:B------:R-:W-:Y:S04]  /*7250*/  STL [R1+0xb14], R218 ;  /* 0x000b14da01007387 */ /* 0x000fe80000100800 */
[----:B------:R-:W-:Y:S01]  /*7260*/  STL [R1+0xb10], R219 ;  /* 0x000b10db01007387 */ /* 0x000fe20000100800 */
[C---:B--2---:R-:W-:Y:S08]  /*7270*/  HMMA.1688.F32.TF32 R136, R16.reuse, R152, R28 ;  /* 0x000000981088723c */ /* 0x044ff0000008101c */
[-C--:B---3--:R-:W-:Y:S01]  /*7280*/  HMMA.1688.F32.TF32 R140, R16, R156.reuse, R32 ;  /* 0x0000009c108c723c */ /* 0x088fe20000081020 */
[----:B------:R-:W2:Y:S04]  /*7290*/  LDL.LU.64 R32, [R1+0xf0] ;  /* 0x0000f00001207983 */ /* 0x000ea80000300a00 */
[----:B------:R-:W2:Y:S04]  /*72a0*/  LDL.LU.64 R34, [R1+0xf8] ;  /* 0x0000f80001227983 */ /* 0x000ea80000300a00 */
[----:B------:R-:W3:Y:S04]  /*72b0*/  LDL.LU.64 R104, [R1+0xe0] ;  /* 0x0000e00001687983 */ /* 0x000ee80000300a00 */
[----:B------:R-:W3:Y:S04]  /*72c0*/  LDL.LU.64 R106, [R1+0xe8] ;  /* 0x0000e800016a7983 */ /* 0x000ee80000300a00 */
[----:B------:R-:W3:Y:S04]  /*72d0*/  LDL.LU.64 R108, [R1+0xd0] ;  /* 0x0000d000016c7983 */ /* 0x000ee80000300a00 */
[----:B------:R-:W3:Y:S04]  /*72e0*/  LDL.LU.64 R110, [R1+0xd8] ;  /* 0x0000d800016e7983 */ /* 0x000ee80000300a00 */
[----:B------:R-:W3:Y:S04]  /*72f0*/  LDL.LU.64 R28, [R1+0xc0] ;  /* 0x0000c000011c7983 */ /* 0x000ee80000300a00 */
[----:B------:R-:W3:Y:S01]  /*7300*/  LDL.LU.64 R30, [R1+0xc8] ;  /* 0x0000c800011e7983 */ /* 0x000ee20000300a00 */
[----:B------:R-:W-:Y:S03]  /*7310*/  HMMA.1688.F32.TF32 R92, R96, R156, R192 ;  /* 0x0000009c605c723c */ /* 0x000fe600000810c0 */
[----:B------:R-:W3:Y:S04]  /*7320*/  LDL.LU.64 R132, [R1+0xb0] ;  /* 0x0000b00001847983 */ /* 0x000ee80000300a00 */
[----:B------:R-:W3:Y:S04]  /*7330*/  LDL.LU.64 R134, [R1+0xb8] ;  /* 0x0000b80001867983 */ /* 0x000ee80000300a00 */
[----:B------:R-:W-:Y:S04]  /*7340*/  LDS R192, [R0+0x600] ;  /* 0x0006000000c07984 */ /* 0x000fe80000000800 */
[----:B------:R-:W-:Y:S04]  /*7350*/  LDS R194, [R0+0x2600] ;  /* 0x0026000000c27984 */ /* 0x000fe80000000800 */
[----:B------:R-:W-:Y:S04]  /*7360*/  LDS R193, [R3+0x600] ;  /* 0x0006000003c17984 */ /* 0x000fe80000000800 */
[----:B------:R-:W2:Y:S04]  /*7370*/  LDS R195, [R3+0x2600] ;  /* 0x0026000003c37984 */ /* 0x000ea80000000800 */
[----:B-1----:R-:W3:Y:S04]  /*7380*/  LDL.LU.64 R40, [R1+0xa0] ;  /* 0x0000a00001287983 */ /* 0x002ee80000300a00 */
[----:B------:R-:W3:Y:S01]  /*7390*/  LDL.LU.64 R42, [R1+0xa8] ;  /* 0x0000a800012a7983 */ /* 0x000ee20000300a00 */
[C---:B------:R-:W-:Y:S08]  /*73a0*/  HMMA.1688.F32.TF32 R220, R16.reuse, R168, R144 ;  /* 0x000000a810dc723c */ /* 0x040ff00000081090 */
[----:B------:R-:W-:Y:S08]  /*73b0*/  HMMA.1688.F32.TF32 R144, R16, R160, R248 ;  /* 0x000000a01090723c */ /* 0x000ff000000810f8 */
[----:B----4-:R-:W-:Y:S01]  /*73c0*/  HMMA.1688.F32.TF32 R16, R96, R164, R36 ;  /* 0x000000a46010723c */ /* 0x010fe20000081024 */
[----:B------:R-:W4:Y:S04]  /*73d0*/  LDL.LU.64 R36, [R1+0x40] ;  /* 0x0000400001247983 */ /* 0x000f280000300a00 */
[----:B------:R-:W4:Y:S03]  /*73e0*/  LDL.LU.64 R38, [R1+0x48] ;  /* 0x0000480001267983 */ /* 0x000f260000300a00 */
[C---:B--2---:R-:W-:Y:S01]  /*73f0*/  HMMA.1688.F32.TF32 R100, R192.reuse, R180, R32 ;  /* 0x000000b4c064723c */ /* 0x044fe20000081020 */
[----:B------:R-:W2:Y:S04]  /*7400*/  LDL.LU.64 R32, [R1+0x20] ;  /* 0x0000200001207983 */ /* 0x000ea80000300a00 */
[----:B------:R-:W2:Y:S03]  /*7410*/  LDL.LU.64 R34, [R1+0x28] ;  /* 0x0000280001227983 */ /* 0x000ea60000300a00 */
[----:B---3--:R-:W-:Y:S01]  /*7420*/  HMMA.1688.F32.TF32 R128, R192, R168, R28 ;  /* 0x000000a8c080723c */ /* 0x008fe2000008101c */
[----:B------:R-:W3:Y:S04]  /*7430*/  LDL.LU.64 R28, [R1+0x10] ;  /* 0x00001000011c7983 */ /* 0x000ee80000300a00 */
[----:B------:R-:W3:Y:S03]  /*7440*/  LDL.LU.64 R30, [R1+0x18] ;  /* 0x00001800011e7983 */ /* 0x000ee60000300a00 */
[C---:B------:R-:W-:Y:S08]  /*7450*/  HMMA.1688.F32.TF32 R124, R96.reuse, R180, R124 ;  /* 0x000000b4607c723c */ /* 0x040ff0000008107c */
[C---:B------:R-:W-:Y:S08]  /*7460*/  HMMA.1688.F32.TF32 R116, R96.reuse, R176, R116 ;  /* 0x000000b06074723c */ /* 0x040ff00000081074 */
[C---:B------:R-:W-:Y:S08]  /*7470*/  HMMA.1688.F32.TF32 R24, R96.reuse, R172, R24 ;  /* 0x000000ac6018723c */ /* 0x040ff00000081018 */
[C---:B------:R-:W-:Y:S08]  /*7480*/  HMMA.1688.F32.TF32 R20, R96.reuse, R168, R20 ;  /* 0x000000a86014723c */ /* 0x040ff00000081014 */
[C---:B------:R-:W-:Y:S08]  /*7490*/  HMMA.1688.F32.TF32 R88, R96.reuse, R160, R244 ;  /* 0x000000a06058723c */ /* 0x040ff000000810f4 */
[----:B------:R-:W-:Y:S08]  /*74a0*/  HMMA.1688.F32.TF32 R96, R96, R152, R184 ;  /* 0x000000986060723c */ /* 0x000ff000000810b8 */
[C---:B------:R-:W-:Y:S08]  /*74b0*/  HMMA.1688.F32.TF32 R104, R192.reuse, R176, R104 ;  /* 0x000000b0c068723c */ /* 0x040ff00000081068 */
[C---:B------:R-:W-:Y:S08]  /*74c0*/  HMMA.1688.F32.TF32 R108, R192.reuse, R172, R108 ;  /* 0x000000acc06c723c */ /* 0x040ff0000008106c */
[C---:B------:R-:W-:Y:S08]  /*74d0*/  HMMA.1688.F32.TF32 R132, R192.reuse, R164, R132 ;  /* 0x000000a4c084723c */ /* 0x040ff00000081084 */
[C---:B------:R-:W-:Y:S08]  /*74e0*/  HMMA.1688.F32.TF32 R184, R192.reuse, R160, R40 ;  /* 0x000000a0c0b8723c */ /* 0x040ff00000081028 */
[C---:B------:R-:W-:Y:S08]  /*74f0*/  HMMA.1688.F32.TF32 R188, R192.reuse, R156, R188 ;  /* 0x0000009cc0bc723c */ /* 0x040ff000000810bc */
[----:B------:R-:W-:Y:S01]  /*7500*/  HMMA.1688.F32.TF32 R192, R192, R152, R236 ;  /* 0x00000098c0c0723c */ /* 0x000fe200000810ec */
[----:B------:R-:W-:Y:S04]  /*7510*/  LDS R236, [R0+0x700] ;  /* 0x0007000000ec7984 */ /* 0x000fe80000000800 */
[----:B------:R-:W-:Y:S04]  /*7520*/  LDS R238, [R0+0x2700] ;  /* 0x0027000000ee7984 */ /* 0x000fe80000000800 */
[----:B------:R-:W-:Y:S04]  /*7530*/  LDS R237, [R3+0x700] ;  /* 0x0007000003ed7984 */ /* 0x000fe80000000800 */
[----:B------:R-:W3:Y:S01]  /*7540*/  LDS R239, [R3+0x2700] ;  /* 0x0027000003ef7984 */ /* 0x000ee20000000800 */
[----:B------:R-:W-:-:S02]  /*7550*/  IMAD.MOV.U32 R245, RZ, RZ, R178 ;  /* 0x000000fffff57224 */ /* 0x000fc400078e00b2 */
[----:B------:R-:W-:Y:S02]  /*7560*/  IMAD.MOV.U32 R246, RZ, RZ, R182 ;  /* 0x000000fffff67224 */ /* 0x000fe400078e00b6 */
[----:B------:R-:W-:Y:S01]  /*7570*/  IMAD.MOV.U32 R247, RZ, RZ, R183 ;  /* 0x000000fffff77224 */ /* 0x000fe200078e00b7 */
[C---:B---3--:R-:W-:Y:S11]  /*7580*/  HMMA.1688.F32.TF32 R28, R236.reuse, R164, R28 ;  /* 0x000000a4ec1c723c */ /* 0x048ff6000008101c */
[----:B------:R-:W-:Y:S11]  /*7590*/  @!UPT UIADD3 URZ, URZ, URZ, URZ ;  /* 0x0000003f3f3ff290 */ /* 0x000ff6000fffe03f */
[----:B------:R-:W-:Y:S02]  /*75a0*/  @!UPT UIADD3 URZ, URZ, URZ, URZ ;  /* 0x0000003f3f3ff290 */ /* 0x000fe4000fffe03f */
[----:B------:R-:W-:Y:S01]  /*75b0*/  IMAD.MOV.U32 R148, RZ, RZ, R28 ;  /* 0x000000ffff947224 */ /* 0x000fe200078e001c */
[----:B------:R-:W-:Y:S01]  /*75c0*/  MOV R208, R31 ;  /* 0x0000001f00d07202 */ /* 0x000fe20000000f00 */
[----:B------:R-:W-:Y:S02]  /*75d0*/  IMAD.MOV.U32 R149, RZ, RZ, R29 ;  /* 0x000000ffff957224 */ /* 0x000fe400078e001d */
[----:B------:R-:W-:Y:S02]  /*75e0*/  IMAD.MOV.U32 R150, RZ, RZ, R30 ;  /* 0x000000ffff967224 */ /* 0x000fe400078e001e */
[C---:B------:R-:W-:Y:S01]  /*75f0*/  HMMA.1688.F32.TF32 R28, R236.reuse, R160, R240 ;  /* 0x000000a0ec1c723c */ /* 0x040fe200000810f0 */
[----:B------:R-:W-:Y:S01]  /*7600*/  MOV R40, R179 ;  /* 0x000000b300287202 */ /* 0x000fe20000000f00 */
[----:B------:R-:W-:Y:S04]  /*7610*/  LDS R240, [R0+0x4300] ;  /* 0x0043000000f07984 */ /* 0x000fe80000000800 */
[----:B------:R-:W-:Y:S02]  /*7620*/  LDS R242, [R0+0x6300] ;  /* 0x0063000000f27984 */ /* 0x000fe40000000800 */
[----:B--2---:R-:W-:Y:S02]  /*7630*/  HMMA.1688.F32.TF32 R32, R236, R168, R32 ;  /* 0x000000a8ec20723c */ /* 0x004fe40000081020 */
[----:B------:R-:W-:Y:S04]  /*7640*/  LDS R241, [R3+0x4300] ;  /* 0x0043000003f17984 */ /* 0x000fe80000000800 */
[----:B------:R-:W-:Y:S10]  /*7650*/  LDS R243, [R3+0x6300] ;  /* 0x0063000003f37984 */ /* 0x000ff40000000800 */
[----:B------:R-:W-:-:S02]  /*7660*/  IMAD.MOV.U32 R204, RZ, RZ, R28 ;  /* 0x000000ffffcc7224 */ /* 0x000fc400078e001c */
[----:B------:R-:W-:Y:S02]  /*7670*/  IMAD.MOV.U32 R205, RZ, RZ, R29 ;  /* 0x000000ffffcd7224 */ /* 0x000fe400078e001d */
[----:B------:R-:W-:Y:S02]  /*7680*/  IMAD.MOV.U32 R28, RZ, RZ, R226 ;  /* 0x000000ffff1c7224 */ /* 0x000fe400078e00e2 */
[----:B------:R-:W2:Y:S01]  /*7690*/  LDL.LU R226, [R1+0xbbc] ;  /* 0x000bbc0001e27983 */ /* 0x000ea20000300800 */
[----:B------:R-:W-:-:S03]  /*76a0*/  IMAD.MOV.U32 R29, RZ, RZ, R227 ;  /* 0x000000ffff1d7224 */ /* 0x000fc600078e00e3 */
[----:B------:R-:W2:Y:S04]  /*76b0*/  LDL.LU R227, [R1+0xbb8] ;  /* 0x000bb80001e37983 */ /* 0x000ea80000300800 */
[----:B------:R-:W3:Y:S04]  /*76c0*/  LDL.LU R244, [R1+0x1a0] ;  /* 0x0001a00001f47983 */ /* 0x000ee80000300800 */
[----:B------:R-:W3:Y:S04]  /*76d0*/  LDL.LU R178, [R1+0xbb4] ;  /* 0x000bb40001b27983 */ /* 0x000ee80000300800 */
[----:B------:R-:W3:Y:S04]  /*76e0*/  LDL.LU R182, [R1+0xbb0] ;  /* 0x000bb00001b67983 */ /* 0x000ee80000300800 */
[----:B------:R-:W3:Y:S01]  /*76f0*/  LDL.LU R183, [R1+0xbac] ;  /* 0x000bac0001b77983 */ /* 0x000ee20000300800 */
[----:B------:R-:W-:Y:S01]  /*7700*/  IMAD.MOV.U32 R206, RZ, RZ, R30 ;  /* 0x000000ffffce7224 */ /* 0x000fe200078e001e */
[----:B------:R-:W-:Y:S01]  /*7710*/  MOV R207, R31 ;  /* 0x0000001f00cf7202 */ /* 0x000fe20000000f00 */
[----:B------:R-:W-:Y:S01]  /*7720*/  IMAD.MOV.U32 R30, RZ, RZ, R252 ;  /* 0x000000ffff1e7224 */ /* 0x000fe200078e00fc */
[----:B------:R-:W-:Y:S01]  /*7730*/  MOV R31, R2 ;  /* 0x00000002001f7202 */ /* 0x000fe20000000f00 */
[----:B----4-:R-:W-:Y:S01]  /*7740*/  HMMA.1688.F32.TF32 R36, R236, R172, R36 ;  /* 0x000000acec24723c */ /* 0x010fe20000081024 */
[----:B------:R-:W-:Y:S01]  /*7750*/  IMAD.MOV.U32 R209, RZ, RZ, R32 ;  /* 0x000000ffffd17224 */ /* 0x000fe200078e0020 */
[----:B------:R-:W-:Y:S01]  /*7760*/  MOV R151, R35 ;  /* 0x0000002300977202 */ /* 0x000fe20000000f00 */
[----:B------:R-:W-:-:S02]  /*7770*/  IMAD.MOV.U32 R210, RZ, RZ, R33 ;  /* 0x000000ffffd27224 */ /* 0x000fc400078e0021 */
[----:B------:R-:W-:-:S03]  /*7780*/  IMAD.MOV.U32 R211, RZ, RZ, R34 ;  /* 0x000000ffffd37224 */ /* 0x000fc600078e0022 */
[C---:B------:R-:W-:Y:S01]  /*7790*/  HMMA.1688.F32.TF32 R32, R236.reuse, R156, R232 ;  /* 0x0000009cec20723c */ /* 0x040fe200000810e8 */
[----:B------:R-:W-:Y:S04]  /*77a0*/  LDS R232, [R0+0x4100] ;  /* 0x0041000000e87984 */ /* 0x000fe80000000800 */
[----:B------:R-:W-:Y:S03]  /*77b0*/  LDS R234, [R0+0x6100] ;  /* 0x0061000000ea7984 */ /* 0x000fe60000000800 */
[C---:B------:R-:W-:Y:S01]  /*77c0*/  HMMA.1688.F32.TF32 R200, R236.reuse, R176, R200 ;  /* 0x000000b0ecc8723c */ /* 0x040fe200000810c8 */
[----:B------:R-:W-:Y:S04]  /*77d0*/  LDS R233, [R3+0x4100] ;  /* 0x0041000003e97984 */ /* 0x000fe80000000800 */
[----:B------:R-:W-:Y:S03]  /*77e0*/  LDS R235, [R3+0x6100] ;  /* 0x0061000003eb7984 */ /* 0x000fe60000000800 */
[----:B------:R-:W-:Y:S01]  /*77f0*/  HMMA.1688.F32.TF32 R196, R236, R180, R196 ;  /* 0x000000b4ecc4723c */ /* 0x000fe200000810c4 */
[----:B------:R-:W-:-:S02]  /*7800*/  IMAD.MOV.U32 R212, RZ, RZ, R36 ;  /* 0x000000ffffd47224 */ /* 0x000fc400078e0024 */
[----:B------:R-:W-:Y:S01]  /*7810*/  IMAD.MOV.U32 R213, RZ, RZ, R37 ;  /* 0x000000ffffd57224 */ /* 0x000fe200078e0025 */
[----:B------:R-:W-:Y:S01]  /*7820*/  MOV R215, R39 ;  /* 0x0000002700d77202 */ /* 0x000fe20000000f00 */
[----:B------:R-:W-:-:S03]  /*7830*/  IMAD.MOV.U32 R214, RZ, RZ, R38 ;  /* 0x000000ffffd67224 */ /* 0x000fc600078e0026 */
[----:B------:R-:W-:Y:S02]  /*7840*/  IMAD.MOV.U32 R252, RZ, RZ, R32 ;  /* 0x000000fffffc7224 */ /* 0x000fe400078e0020 */
[----:B------:R-:W-:Y:S02]  /*7850*/  IMAD.MOV.U32 R2, RZ, RZ, R33 ;  /* 0x000000ffff027224 */ /* 0x000fe400078e0021 */
[----:B------:R-:W-:Y:S01]  /*7860*/  IMAD.MOV.U32 R32, RZ, RZ, R171 ;  /* 0x000000ffff207224 */ /* 0x000fe200078e00ab */
[----:B------:R-:W-:Y:S01]  /*7870*/  MOV R219, R35 ;  /* 0x0000002300db7202 */ /* 0x000fe20000000f00 */
[----:B------:R-:W-:Y:S02]  /*7880*/  IMAD.MOV.U32 R218, RZ, RZ, R34 ;  /* 0x000000ffffda7224 */ /* 0x000fe400078e0022 */
[----:B------:R-:W-:Y:S01]  /*7890*/  IMAD.MOV.U32 R33, RZ, RZ, R170 ;  /* 0x000000ffff217224 */ /* 0x000fe200078e00aa */
[----:B------:R-:W-:Y:S01]  /*78a0*/  MOV R35, R166 ;  /* 0x000000a600237202 */ /* 0x000fe20000000f00 */
[----:B------:R-:W-:Y:S01]  /*78b0*/  IMAD.MOV.U32 R34, RZ, RZ, R167 ;  /* 0x000000ffff227224 */ /* 0x000fe200078e00a7 */
[----:B--2---:R-:W-:Y:S01]  /*78c0*/  HMMA.1688.F32.TF32 R248, R236, R152, R224 ;  /* 0x00000098ecf8723c */ /* 0x004fe200000810e0 */
[----:B------:R-:W-:Y:S04]  /*78d0*/  LDS R224, [R0+0x4000] ;  /* 0x0040000000e07984 */ /* 0x000fe80000000800 */
[----:B------:R-:W-:Y:S04]  /*78e0*/  LDS R226, [R0+0x6000] ;  /* 0x0060000000e27984 */ /* 0x000fe80000000800 */
[----:B------:R-:W-:Y:S04]  /*78f0*/  LDS R225, [R3+0x4000] ;  /* 0x0040000003e17984 */ /* 0x000fe80000000800 */
[----:B------:R-:W3:Y:S04]  /*7900*/  LDS R227, [R3+0x6000] ;  /* 0x0060000003e37984 */ /* 0x000ee80000000800 */
[----:B------:R-:W-:Y:S04]  /*7910*/  LDS R236, [R0+0x4200] ;  /* 0x0042000000ec7984 */ /* 0x000fe80000000800 */
[----:B------:R-:W-:Y:S04]  /*7920*/  LDS R238, [R0+0x6200] ;  /* 0x0062000000ee7984 */ /* 0x000fe80000000800 */
[----:B------:R1:W-:Y:S04]  /*7930*/  STL [R1+0xa9c], R248 ;  /* 0x000a9cf801007387 */ /* 0x0003e80000100800 */
[----:B------:R2:W-:Y:S04]  /*7940*/  STL [R1+0xa98], R249 ;  /* 0x000a98f901007387 */ /* 0x0005e80000100800 */
[----:B------:R-:W-:Y:S04]  /*7950*/  STL [R1+0xa94], R250 ;  /* 0x000a94fa01007387 */ /* 0x000fe80000100800 */
[----:B------:R4:W-:Y:S04]  /*7960*/  STL [R1+0xa90], R251 ;  /* 0x000a90fb01007387 */ /* 0x0009e80000100800 */
[----:B------:R-:W2:Y:S04]  /*7970*/  LDL.LU R179, [R1+0xba8] ;  /* 0x000ba80001b37983 */ /* 0x000ea80000300800 */
[----:B------:R-:W4:Y:S04]  /*7980*/  LDL.LU R41, [R1+0x194] ;  /* 0x0001940001297983 */ /* 0x000f280000300800 */
[----:B------:R-:W4:Y:S01]  /*7990*/  LDL.LU R42, [R1+0x198] ;  /* 0x00019800012a7983 */ /* 0x000f220000300800 */
[C---:B---3--:R-:W-:Y:S03]  /*79a0*/  HMMA.1688.F32.TF32 R28, R224.reuse, R182, R28 ;  /* 0x000000b6e01c723c */ /* 0x048fe6000008101c */
[----:B------:R-:W3:Y:S04]  /*79b0*/  LDL.LU R43, [R1+0x19c] ;  /* 0x00019c00012b7983 */ /* 0x000ee80000300800 */
[----:B------:R-:W-:Y:S04]  /*79c0*/  LDS R237, [R3+0x4200] ;  /* 0x0042000003ed7984 */ /* 0x000fe80000000800 */
[----:B------:R-:W1:Y:S11]  /*79d0*/  LDS R239, [R3+0x6200] ;  /* 0x0062000003ef7984 */ /* 0x000e760000000800 */
[----:B------:R-:W-:Y:S02]  /*79e0*/  @!UPT UIADD3 URZ, URZ, URZ, URZ ;  /* 0x0000003f3f3ff290 */ /* 0x000fe4000fffe03f */
[----:B------:R-:W-:Y:S01]  /*79f0*/  IMAD.MOV.U32 R176, RZ, RZ, R31 ;  /* 0x000000ffffb07224 */ /* 0x000fe200078e001f */
[----:B------:R-:W-:Y:S01]  /*7a00*/  MOV R181, R28 ;  /* 0x0000001c00b57202 */ /* 0x000fe20000000f00 */
[----:B------:R-:W-:Y:S02]  /*7a10*/  IMAD.MOV.U32 R180, RZ, RZ, R29 ;  /* 0x000000ffffb47224 */ /* 0x000fe400078e001d */
[----:B------:R-:W-:Y:S01]  /*7a20*/  IMAD.MOV.U32 R177, RZ, RZ, R30 ;  /* 0x000000ffffb17224 */ /* 0x000fe200078e001e */
[----:B------:R-:W-:Y:S04]  /*7a30*/  STL [R1+0xaac], R176 ;  /* 0x000aacb001007387 */ /* 0x000fe80000100800 */
[----:B------:R-:W-:Y:S04]  /*7a40*/  STL [R1+0xaa8], R180 ;  /* 0x000aa8b401007387 */ /* 0x000fe80000100800 */
[----:B------:R-:W-:Y:S04]  /*7a50*/  STL [R1+0xaa4], R181 ;  /* 0x000aa4b501007387 */ /* 0x000fe80000100800 */
[----:B------:R-:W-:Y:S04]  /*7a60*/  STL [R1+0xaa0], R177 ;  /* 0x000aa0b101007387 */ /* 0x000fe80000100800 */
[----:B------:R-:W3:Y:S04]  /*7a70*/  LDL.LU R36, [R1+0x170] ;  /* 0x0001700001247983 */ /* 0x000ee80000300800 */
[----:B------:R-:W3:Y:S04]  /*7a80*/  LDL.LU R37, [R1+0x174] ;  /* 0x0001740001257983 */ /* 0x000ee80000300800 */
[----:B------:R-:W3:Y:S04]  /*7a90*/  LDL.LU R38, [R1+0x178] ;  /* 0x0001780001267983 */ /* 0x000ee80000300800 */
[----:B------:R-:W3:Y:S04]  /*7aa0*/  LDL.LU R39, [R1+0x17c] ;  /* 0x00017c0001277983 */ /* 0x000ee80000300800 */
[----:B------:R-:W3:Y:S04]  /*7ab0*/  LDL.LU R171, [R1+0xba4] ;  /* 0x000ba40001ab7983 */ /* 0x000ee80000300800 */
[----:B------:R-:W3:Y:S04]  /*7ac0*/  LDL.LU R170, [R1+0xba0] ;  /* 0x000ba00001aa7983 */ /* 0x000ee80000300800 */
[----:B------:R-:W3:Y:S04]  /*7ad0*/  LDL.LU R167, [R1+0xb9c] ;  /* 0x000b9c0001a77983 */ /* 0x000ee80000300800 */
[----:B------:R-:W3:Y:S01]  /*7ae0*/  LDL.LU R166, [R1+0xb98] ;  /* 0x000b980001a67983 */ /* 0x000ee20000300800 */
[----:B--2---:R-:W-:Y:S07]  /*7af0*/  HMMA.1688.F32.TF32 R28, R224, R178, R244 ;  /* 0x000000b2e01c723c */ /* 0x004fee00000810f4 */
[----:B------:R-:W-:-:S02]  /*7b00*/  IMAD.MOV.U32 R244, RZ, RZ, R162 ;  /* 0x000000fffff47224 */ /* 0x000fc400078e00a2 */
[----:B------:R-:W-:Y:S01]  /*7b10*/  IMAD.MOV.U32 R245, RZ, RZ, R163 ;  /* 0x000000fffff57224 */ /* 0x000fe200078e00a3 */
[----:B------:R-:W-:Y:S01]  /*7b20*/  MOV R247, R175 ;  /* 0x000000af00f77202 */ /* 0x000fe20000000f00 */
[----:B------:R-:W-:Y:S11]  /*7b30*/  IMAD.MOV.U32 R246, RZ, RZ, R174 ;  /* 0x000000fffff67224 */ /* 0x000ff600078e00ae */
[----:B------:R-:W-:Y:S02]  /*7b40*/  @!UPT UIADD3 URZ, URZ, URZ, URZ ;  /* 0x0000003f3f3ff290 */ /* 0x000fe4000fffe03f */
[----:B-1----:R-:W-:Y:S02]  /*7b50*/  IMAD.MOV.U32 R248, RZ, RZ, R28 ;  /* 0x000000fffff87224 */ /* 0x002fe400078e001c */
[----:B------:R-:W-:Y:S02]  /*7b60*/  IMAD.MOV.U32 R249, RZ, RZ, R29 ;  /* 0x000000fffff97224 */ /* 0x000fe400078e001d */
[----:B------:R-:W-:Y:S01]  /*7b70*/  IMAD.MOV.U32 R28, RZ, RZ, R154 ;  /* 0x000000ffff1c7224 */ /* 0x000fe200078e009a */
[----:B----4-:R-:W-:Y:S01]  /*7b80*/  MOV R251, R31 ;  /* 0x0000001f00fb7202 */ /* 0x010fe20000000f00 */
[----:B------:R-:W-:Y:S01]  /*7b90*/  IMAD.MOV.U32 R250, RZ, RZ, R30 ;  /* 0x000000fffffa7224 */ /* 0x000fe200078e001e */
[----:B------:R-:W2:Y:S01]  /*7ba0*/  LDL.LU R154, [R1+0xb94] ;  /* 0x000b9400019a7983 */ /* 0x000ea20000300800 */
[----:B------:R-:W-:Y:S01]  /*7bb0*/  IMAD.MOV.U32 R29, RZ, RZ, R155 ;  /* 0x000000ffff1d7224 */ /* 0x000fe200078e009b */
[----:B------:R-:W-:Y:S01]  /*7bc0*/  MOV R31, R159 ;  /* 0x0000009f001f7202 */ /* 0x000fe20000000f00 */
[----:B------:R-:W-:Y:S01]  /*7bd0*/  IMAD.MOV.U32 R30, RZ, RZ, R158 ;  /* 0x000000ffff1e7224 */ /* 0x000fe200078e009e */
[----:B------:R-:W2:Y:S04]  /*7be0*/  LDL.LU R155, [R1+0xb90] ;  /* 0x000b9000019b7983 */ /* 0x000ea80000300800 */
[----:B------:R-:W4:Y:S04]  /*7bf0*/  LDL.LU R158, [R1+0xb8c] ;  /* 0x000b8c00019e7983 */ /* 0x000f280000300800 */
[----:B------:R-:W4:Y:S04]  /*7c00*/  LDL.LU R159, [R1+0xb88] ;  /* 0x000b8800019f7983 */ /* 0x000f280000300800 */
[----:B------:R-:W2:Y:S04]  /*7c10*/  LDL.LU R162, [R1+0xb84] ;  /* 0x000b840001a27983 */ /* 0x000ea80000300800 */
[----:B------:R-:W2:Y:S04]  /*7c20*/  LDL.LU R163, [R1+0xb80] ;  /* 0x000b800001a37983 */ /* 0x000ea80000300800 */
[----:B------:R-:W2:Y:S04]  /*7c30*/  LDL.LU R174, [R1+0xb7c] ;  /* 0x000b7c0001ae7983 */ /* 0x000ea80000300800 */
[----:B------:R-:W2:Y:S04]  /*7c40*/  LDL.LU R175, [R1+0xb78] ;  /* 0x000b780001af7983 */ /* 0x000ea80000300800 */
[----:B------:R3:W-:Y:S04]  /*7c50*/  STL [R1+0xabc], R251 ;  /* 0x000abcfb01007387 */ /* 0x0007e80000100800 */
[----:B------:R1:W-:Y:S04]  /*7c60*/  STL [R1+0xab8], R250 ;  /* 0x000ab8fa01007387 */ /* 0x0003e80000100800 */
[----:B------:R3:W-:Y:S04]  /*7c70*/  STL [R1+0xab4], R248 ;  /* 0x000ab4f801007387 */ /* 0x0007e80000100800 */
[----:B------:R3:W-:Y:S02]  /*7c80*/  STL [R1+0xab0], R249 ;  /* 0x000ab0f901007387 */ /* 0x0007e40000100800 */
[----:B---3--:R-:W-:Y:S01]  /*7c90*/  MOV R251, R171 ;  /* 0x000000ab00fb7202 */ /* 0x008fe20000000f00 */
[----:B-1----:R-:W-:-:S02]  /*7ca0*/  IMAD.MOV.U32 R250, RZ, RZ, R170 ;  /* 0x000000fffffa7224 */ /* 0x002fc400078e00aa */
[----:B------:R-:W-:Y:S02]  /*7cb0*/  IMAD.MOV.U32 R248, RZ, RZ, R166 ;  /* 0x000000fffff87224 */ /* 0x000fe400078e00a6 */
[----:B------:R-:W3:Y:S01]  /*7cc0*/  LDL.LU R166, [R1+0xb74] ;  /* 0x000b740001a67983 */ /* 0x000ee20000300800 */
[----:B------:R-:W-:-:S03]  /*7cd0*/  IMAD.MOV.U32 R249, RZ, RZ, R167 ;  /* 0x000000fffff97224 */ /* 0x000fc600078e00a7 */
[----:B------:R-:W3:Y:S04]  /*7ce0*/  LDL.LU R167, [R1+0xb70] ;  /* 0x000b700001a77983 */ /* 0x000ee80000300800 */
[----:B------:R-:W3:Y:S04]  /*7cf0*/  LDL.LU R170, [R1+0xb6c] ;  /* 0x000b6c0001aa7983 */ /* 0x000ee80000300800 */
[----:B------:R-:W3:Y:S01]  /*7d00*/  LDL.LU R171, [R1+0xb68] ;  /* 0x000b680001ab7983 */ /* 0x000ee20000300800 */
[C---:B----4-:R-:W-:Y:S08]  /*7d10*/  HMMA.1688.F32.TF32 R28, R224.reuse, R158, R28 ;  /* 0x0000009ee01c723c */ /* 0x050ff0000008101c */
[C---:B--2---:R-:W-:Y:S08]  /*7d20*/  HMMA.1688.F32.TF32 R40, R224.reuse, R174, R40 ;  /* 0x000000aee028723c */ /* 0x044ff00000081028 */
[C---:B------:R-:W-:Y:S08]  /*7d30*/  HMMA.1688.F32.TF32 R32, R224.reuse, R162, R32 ;  /* 0x000000a2e020723c */ /* 0x040ff00000081020 */
[C---:B---3--:R-:W-:Y:S08]  /*7d40*/  HMMA.1688.F32.TF32 R36, R224.reuse, R166, R36 ;  /* 0x000000a6e024723c */ /* 0x048ff00000081024 */
[C---:B------:R-:W-:Y:S08]  /*7d50*/  HMMA.1688.F32.TF32 R248, R224.reuse, R170, R248 ;  /* 0x000000aae0f8723c */ /* 0x040ff000000810f8 */
[----:B------:R-:W-:Y:S01]  /*7d60*/  HMMA.1688.F32.TF32 R224, R224, R154, R244 ;  /* 0x0000009ae0e0723c */ /* 0x000fe200000810f4 */
[----:B------:R-:W-:Y:S01]  /*7d70*/  MOV R177, R43 ;  /* 0x0000002b00b17202 */ /* 0x000fe20000000f00 */
[----:B------:R-:W-:-:S02]  /*7d80*/  IMAD.MOV.U32 R181, RZ, RZ, R42 ;  /* 0x000000ffffb57224 */ /* 0x000fc400078e002a */
[----:B------:R-:W-:Y:S01]  /*7d90*/  IMAD.MOV.U32 R176, RZ, RZ, R40 ;  /* 0x000000ffffb07224 */ /* 0x000fe200078e0028 */
[----:B------:R-:W2:Y:S01]  /*7da0*/  LDL.LU.64 R42, [R1+0xb60] ;  /* 0x000b6000012a7983 */ /* 0x000ea20000300a00 */
[----:B------:R-:W-:-:S03]  /*7db0*/  IMAD.MOV.U32 R180, RZ, RZ, R41 ;  /* 0x000000ffffb47224 */ /* 0x000fc600078e0029 */
[----:B------:R-:W2:Y:S04]  /*7dc0*/  LDL.LU.64 R40, [R1+0xb58] ;  /* 0x000b580001287983 */ /* 0x000ea80000300a00 */
[----:B------:R1:W-:Y:S03]  /*7dd0*/  STL [R1+0xacc], R177 ;  /* 0x000accb101007387 */ /* 0x0003e60000100800 */
[----:B------:R-:W-:Y:S01]  /*7de0*/  IMAD.MOV.U32 R173, RZ, RZ, R248 ;  /* 0x000000ffffad7224 */ /* 0x000fe200078e00f8 */
[----:B------:R-:W-:Y:S01]  /*7df0*/  STL [R1+0xac8], R181 ;  /* 0x000ac8b501007387 */ /* 0x000fe20000100800 */
[----:B------:R-:W-:Y:S01]  /*7e00*/  IMAD.MOV.U32 R172, RZ, RZ, R249 ;  /* 0x000000ffffac7224 */ /* 0x000fe200078e00f9 */
[----:B------:R-:W-:Y:S01]  /*7e10*/  MOV R168, R251 ;  /* 0x000000fb00a87202 */ /* 0x000fe20000000f00 */
[----:B------:R-:W-:Y:S01]  /*7e20*/  IMAD.MOV.U32 R169, RZ, RZ, R250 ;  /* 0x000000ffffa97224 */ /* 0x000fe200078e00fa */
[----:B------:R3:W-:Y:S01]  /*7e30*/  STL [R1+0xac4], R176 ;  /* 0x000ac4b001007387 */ /* 0x0007e20000100800 */
[----:B------:R-:W-:Y:S01]  /*7e40*/  IMAD.MOV.U32 R248, RZ, RZ, R38 ;  /* 0x000000fffff87224 */ /* 0x000fe200078e0026 */
[----:B------:R-:W-:Y:S01]  /*7e50*/  MOV R249, R39 ;  /* 0x0000002700f97202 */ /* 0x000fe20000000f00 */
[----:B------:R-:W-:Y:S01]  /*7e60*/  IMAD.MOV.U32 R251, RZ, RZ, R36 ;  /* 0x000000fffffb7224 */ /* 0x000fe200078e0024 */
[----:B------:R4:W-:Y:S01]  /*7e70*/  STL [R1+0xac0], R180 ;  /* 0x000ac0b401007387 */ /* 0x0009e20000100800 */
[----:B------:R-:W-:-:S03]  /*7e80*/  IMAD.MOV.U32 R250, RZ, RZ, R37 ;  /* 0x000000fffffa7224 */ /* 0x000fc600078e0025 */
[----:B------:R-:W2:Y:S01]  /*7e90*/  LDL.LU.64 R38, [R1+0xb50] ;  /* 0x000b500001267983 */ /* 0x000ea20000300a00 */
[----:B-1----:R-:W-:Y:S02]  /*7ea0*/  IMAD.MOV.U32 R177, RZ, RZ, R32 ;  /* 0x000000ffffb17224 */ /* 0x002fe400078e0020 */
[----:B---3--:R-:W-:Y:S01]  /*7eb0*/  IMAD.MOV.U32 R176, RZ, RZ, R34 ;  /* 0x000000ffffb07224 */ /* 0x008fe200078e0022 */
[----:B------:R-:W3:Y:S01]  /*7ec0*/  LDL.LU.64 R36, [R1+0xb48] ;  /* 0x000b480001247983 */ /* 0x000ee20000300a00 */
[----:B------:R-:W-:Y:S01]  /*7ed0*/  IMAD.MOV.U32 R181, RZ, RZ, R33 ;  /* 0x000000ffffb57224 */ /* 0x000fe200078e0021 */
[----:B----4-:R-:W-:Y:S01]  /*7ee0*/  MOV R180, R35 ;  /* 0x0000002300b47202 */ /* 0x010fe20000000f00 */
[----:B------:R-:W-:Y:S01]  /*7ef0*/  IMAD.MOV.U32 R161, RZ, RZ, R30 ;  /* 0x000000ffffa17224 */ /* 0x000fe200078e001e */
[----:B------:R-:W4:Y:S01]  /*7f00*/  LDL.LU.64 R34, [R1+0xb40] ;  /* 0x000b400001227983 */ /* 0x000f220000300a00 */
[----:B------:R-:W-:Y:S01]  /*7f10*/  MOV R160, R31 ;  /* 0x0000001f00a07202 */ /* 0x000fe20000000f00 */
[----:B------:R-:W-:-:S02]  /*7f20*/  IMAD.MOV.U32 R165, RZ, RZ, R28 ;  /* 0x000000ffffa57224 */ /* 0x000fc400078e001c */
[----:B------:R-:W4:Y:S01]  /*7f30*/  LDL.LU.64 R32, [R1+0xb38] ;  /* 0x000b380001207983 */ /* 0x000f220000300a00 */
[----:B------:R-:W-:-:S03]  /*7f40*/  IMAD.MOV.U32 R164, RZ, RZ, R29 ;  /* 0x000000ffffa47224 */ /* 0x000fc600078e001d */
[----:B------:R-:W3:Y:S01]  /*7f50*/  LDL.LU.64 R30, [R1+0xb30] ;  /* 0x000b3000011e7983 */ /* 0x000ee20000300a00 */
[----:B------:R-:W-:-:S03]  /*7f60*/  IMAD.MOV.U32 R157, RZ, RZ, R224 ;  /* 0x000000ffff9d7224 */ /* 0x000fc600078e00e0 */
[----:B------:R-:W3:Y:S01]  /*7f70*/  LDL.LU.64 R28, [R1+0xb28] ;  /* 0x000b2800011c7983 */ /* 0x000ee20000300a00 */
[----:B------:R-:W-:-:S03]  /*7f80*/  IMAD.MOV.U32 R156, RZ, RZ, R225 ;  /* 0x000000ffff9c7224 */ /* 0x000fc600078e00e1 */
[----:B------:R-:W3:Y:S01]  /*7f90*/  LDL.LU.64 R246, [R1+0xb20] ;  /* 0x000b200001f67983 */ /* 0x000ee20000300a00 */
[----:B------:R-:W-:-:S03]  /*7fa0*/  IMAD.MOV.U32 R153, RZ, RZ, R226 ;  /* 0x000000ffff997224 */ /* 0x000fc600078e00e2 */
[----:B------:R-:W3:Y:S01]  /*7fb0*/  LDL.LU.64 R244, [R1+0xb18] ;  /* 0x000b180001f47983 */ /* 0x000ee20000300a00 */
[----:B------:R-:W-:-:S03]  /*7fc0*/  MOV R152, R227 ;  /* 0x000000e300987202 */ /* 0x000fc60000000f00 */
[----:B------:R-:W3:Y:S04]  /*7fd0*/  LDL.LU R224, [R1+0x60] ;  /* 0x0000600001e07983 */ /* 0x000ee80000300800 */
[----:B------:R-:W3:Y:S04]  /*7fe0*/  LDL.LU R225, [R1+0x64] ;  /* 0x0000640001e17983 */ /* 0x000ee80000300800 */
[----:B------:R-:W3:Y:S04]  /*7ff0*/  LDL.LU R226, [R1+0x68] ;  /* 0x0000680001e27983 */ /* 0x000ee80000300800 */
[----:B------:R-:W3:Y:S01]  /*8000*/  LDL.LU R227, [R1+0x6c] ;  /* 0x00006c0001e37983 */ /* 0x000ee20000300800 */
[----:B------:R-:W-:Y:S08]  /*8010*/  HMMA.1688.F32.TF32 R52, R236, R182, R52 ;  /* 0x000000b6ec34723c */ /* 0x000ff00000081034 */
[----:B------:R-:W-:Y:S08]  /*8020*/  HMMA.1688.F32.TF32 R4, R240, R178, R4 ;  /* 0x000000b2f004723c */ /* 0x000ff00000081004 */
[C---:B--2---:R-:W-:Y:S08]  /*8030*/  HMMA.1688.F32.TF32 R40, R232.reuse, R162, R40 ;  /* 0x000000a2e828723c */ /* 0x044ff00000081028 */
[C---:B----4-:R-:W-:Y:S08]  /*8040*/  HMMA.1688.F32.TF32 R32, R232.reuse, R170, R32 ;  /* 0x000000aae820723c */ /* 0x050ff00000081020 */
[C---:B---3--:R-:W-:Y:S08]  /*8050*/  HMMA.1688.F32.TF32 R224, R232.reuse, R182, R224 ;  /* 0x000000b6e8e0723c */ /* 0x048ff000000810e0 */
[C---:B------:R-:W-:Y:S11]  /*8060*/  HMMA.1688.F32.TF32 R28, R232.reuse, R174, R28 ;  /* 0x000000aee81c723c */ /* 0x040ff6000008101c */
[----:B------:R-:W-:Y:S04]  /*8070*/  @!UPT UIADD3 URZ, URZ, URZ, URZ ;  /* 0x0000003f3f3ff290 */ /* 0x000fe8000fffe03f */
[----:B------:R-:W-:Y:S04]  /*8080*/  STL.64 [R1+0x160], R224 ;  /* 0x000160e001007387 */ /* 0x000fe80000100a00 */
[----:B------:R1:W-:Y:S02]  /*8090*/  STL.64 [R1+0x168], R226 ;  /* 0x000168e201007387 */ /* 0x0003e40000100a00 */
[C---:B-1----:R-:W-:Y:S08]  /*80a0*/  HMMA.1688.F32.TF32 R224, R232.reuse, R178, R244 ;  /* 0x000000b2e8e0723c */ /* 0x042ff000000810f4 */
[----:B------:R-:W-:Y:S11]  /*80b0*/  HMMA.1688.F32.TF32 R36, R232, R166, R36 ;  /* 0x000000a6e824723c */ /* 0x000ff60000081024 */
[----:B------:R-:W-:Y:S04]  /*80c0*/  @!UPT UIADD3 URZ, URZ, URZ, URZ ;  /* 0x0000003f3f3ff290 */ /* 0x000fe8000fffe03f */
[----:B------:R-:W-:Y:S04]  /*80d0*/  STL.64 [R1+0x150], R224 ;  /* 0x000150e001007387 */ /* 0x000fe80000100a00 */
[----:B------:R-:W-:Y:S04]  /*80e0*/  STL.64 [R1+0x158], R226 ;  /* 0x000158e201007387 */ /* 0x000fe80000100a00 */
[----:B------:R-:W-:Y:S04]  /*80f0*/  STL [R1+0xa60], R32 ;  /* 0x000a602001007387 */ /* 0x000fe80000100800 */
[----:B------:R-:W-:Y:S04]  /*8100*/  STL.64 [R1+0x140], R28 ;  /* 0x0001401c01007387 */ /* 0x000fe80000100a00 */
[----:B------:R1:W-:Y:S01]  /*8110*/  STL.64 [R1+0x148], R30 ;  /* 0x0001481e01007387 */ /* 0x0003e20000100a00 */
[----:B------:R-:W-:Y:S03]  /*8120*/  HMMA.1688.F32.TF32 R244, R240, R162, R120 ;  /* 0x000000a2f0f4723c */ /* 0x000fe60000081078 */
[----:B------:R-:W-:Y:S04]  /*8130*/  LDS R224, [R0+0x4700] ;  /* 0x0047000000e07984 */ /* 0x000fe80000000800 */
[----:B------:R-:W-:Y:S01]  /*8140*/  LDS R225, [R3+0x4700] ;  /* 0x0047000003e17984 */ /* 0x000fe20000000800 */
[C---:B-1----:R-:W-:Y:S03]  /*8150*/  HMMA.1688.F32.TF32 R28, R232.reuse, R154, R48 ;  /* 0x0000009ae81c723c */ /* 0x042fe60000081030 */
[----:B------:R-:W-:Y:S04]  /*8160*/  STL [R1+0xa5c], R33 ;  /* 0x000a5c2101007387 */ /* 0x000fe80000100800 */
[----:B------:R-:W-:Y:S04]  /*8170*/  STL [R1+0xa58], R34 ;  /* 0x000a582201007387 */ /* 0x000fe80000100800 */
[----:B------:R1:W-:Y:S04]  /*8180*/  STL [R1+0xa54], R35 ;  /* 0x000a542301007387 */ /* 0x0003e80000100800 */
[----:B------:R-:W-:Y:S04]  /*8190*/  STL [R1+0xa6c], R36 ;  /* 0x000a6c2401007387 */ /* 0x000fe80000100800 */
[----:B------:R-:W-:Y:S04]  /*81a0*/  STL [R1+0xa68], R37 ;  /* 0x000a682501007387 */ /* 0x000fe80000100800 */
[----:B------:R-:W-:Y:S04]  /*81b0*/  STL [R1+0xa64], R38 ;  /* 0x000a642601007387 */ /* 0x000fe80000100800 */
[----:B------:R-:W-:Y:S04]  /*81c0*/  STL [R1+0xa50], R39 ;  /* 0x000a502701007387 */ /* 0x000fe80000100800 */
[----:B------:R2:W-:Y:S04]  /*81d0*/  STL [R1+0xa7c], R40 ;  /* 0x000a7c2801007387 */ /* 0x0005e80000100800 */
[----:B------:R3:W-:Y:S01]  /*81e0*/  STL [R1+0xa78], R41 ;  /* 0x000a782901007387 */ /* 0x0007e20000100800 */
[----:B-1----:R-:W-:Y:S03]  /*81f0*/  HMMA.1688.F32.TF32 R32, R232, R158, R44 ;  /* 0x0000009ee820723c */ /* 0x002fe6000008102c */
[----:B------:R1:W-:Y:S01]  /*8200*/  STL [R1+0xa74], R42 ;  /* 0x000a742a01007387 */ /* 0x0003e20000100800 */
[----:B--2---:R-:W-:-:S03]  /*8210*/  IMAD.MOV.U32 R40, RZ, RZ, R28 ;  /* 0x000000ffff287224 */ /* 0x004fc600078e001c */
[----:B------:R2:W-:Y:S01]  /*8220*/  STL [R1+0xa70], R43 ;  /* 0x000a702b01007387 */ /* 0x0005e20000100800 */
[----:B---3--:R-:W-:Y:S02]  /*8230*/  IMAD.MOV.U32 R41, RZ, RZ, R29 ;  /* 0x000000ffff297224 */ /* 0x008fe400078e001d */
[----:B-1----:R-:W-:Y:S01]  /*8240*/  IMAD.MOV.U32 R42, RZ, RZ, R30 ;  /* 0x000000ffff2a7224 */ /* 0x002fe200078e001e */
[----:B--2---:R-:W-:Y:S02]  /*8250*/  MOV R43, R31 ;  /* 0x0000001f002b7202 */ /* 0x004fe40000000f00 */
[C---:B------:R-:W-:Y:S10]  /*8260*/  HMMA.1688.F32.TF32 R28, R236.reuse, R178, R56 ;  /* 0x000000b2ec1c723c */ /* 0x040ff40000081038 */
[----:B------:R1:W-:Y:S11]  /*8270*/  STL.64 [R1+0x130], R32 ;  /* 0x0001302001007387 */ /* 0x0003f60000100a00 */
[----:B------:R-:W-:Y:S03]  /*8280*/  @!UPT UIADD3 URZ, URZ, URZ, URZ ;  /* 0x0000003f3f3ff290 */ /* 0x000fe6000fffe03f */
[----:B------:R-:W-:Y:S01]  /*8290*/  IMAD.MOV.U32 R36, RZ, RZ, R28 ;  /* 0x000000ffff247224 */ /* 0x000fe200078e001c */
[----:B-1----:R-:W-:Y:S01]  /*82a0*/  MOV R32, R31 ;  /* 0x0000001f00207202 */ /* 0x002fe20000000f00 */
[----:B------:R-:W-:Y:S02]  /*82b0*/  IMAD.MOV.U32 R37, RZ, RZ, R29 ;  /* 0x000000ffff257224 */ /* 0x000fe400078e001d */
[----:B------:R-:W-:Y:S02]  /*82c0*/  IMAD.MOV.U32 R38, RZ, RZ, R30 ;  /* 0x000000ffff267224 */ /* 0x000fe400078e001e */
[C---:B------:R-:W-:Y:S01]  /*82d0*/  HMMA.1688.F32.TF32 R28, R236.reuse, R174, R60 ;  /* 0x000000aeec1c723c */ /* 0x040fe2000008103c */
[----:B------:R-:W-:Y:S11]  /*82e0*/  STL.64 [R1+0x138], R34 ;  /* 0x0001382201007387 */ /* 0x000ff60000100a00 */
[----:B------:R-:W-:Y:S11]  /*82f0*/  @!UPT UIADD3 URZ, URZ, URZ, URZ ;  /* 0x0000003f3f3ff290 */ /* 0x000ff6000fffe03f */
[----:B------:R-:W-:Y:S01]  /*8300*/  @!UPT UIADD3 URZ, URZ, URZ, URZ ;  /* 0x0000003f3f3ff290 */ /* 0x000fe2000fffe03f */
[----:B------:R-:W-:Y:S01]  /*8310*/  IMAD.MOV.U32 R51, RZ, RZ, R28 ;  /* 0x000000ffff337224 */ /* 0x000fe200078e001c */
[----:B------:R-:W-:Y:S01]  /*8320*/  MOV R50, R29 ;  /* 0x0000001d00327202 */ /* 0x000fe20000000f00 */
[----:B------:R-:W-:Y:S02]  /*8330*/  IMAD.MOV.U32 R49, RZ, RZ, R30 ;  /* 0x000000ffff317224 */ /* 0x000fe400078e001e */
[----:B------:R-:W-:Y:S02]  /*8340*/  IMAD.MOV.U32 R48, RZ, RZ, R31 ;  /* 0x000000ffff307224 */ /* 0x000fe400078e001f */
[C---:B------:R-:W-:Y:S01]  /*8350*/  HMMA.1688.F32.TF32 R28, R236.reuse, R170, R64 ;  /* 0x000000aaec1c723c */ /* 0x040fe20000081040 */
[----:B------:R1:W-:Y:S04]  /*8360*/  STL [R1+0xa8c], R43 ;  /* 0x000a8c2b01007387 */ /* 0x0003e80000100800 */
[----:B------:R2:W-:Y:S04]  /*8370*/  STL [R1+0xa88], R42 ;  /* 0x000a882a01007387 */ /* 0x0005e80000100800 */
[----:B------:R3:W-:Y:S04]  /*8380*/  STL [R1+0xa84], R40 ;  /* 0x000a842801007387 */ /* 0x0007e80000100800 */
[----:B------:R4:W-:Y:S01]  /*8390*/  STL [R1+0xa80], R41 ;  /* 0x000a802901007387 */ /* 0x0009e20000100800 */
[----:B------:R-:W-:Y:S01]  /*83a0*/  HMMA.1688.F32.TF32 R56, R236, R158, R76 ;  /* 0x0000009eec38723c */ /* 0x000fe2000008104c */
[----:B------:R-:W-:-:S02]  /*83b0*/  IMAD.MOV.U32 R120, RZ, RZ, R204 ;  /* 0x000000ffff787224 */ /* 0x000fc400078e00cc */
[----:B------:R-:W-:Y:S01]  /*83c0*/  IMAD.MOV.U32 R121, RZ, RZ, R205 ;  /* 0x000000ffff797224 */ /* 0x000fe200078e00cd */
[----:B------:R-:W-:Y:S01]  /*83d0*/  MOV R123, R207 ;  /* 0x000000cf007b7202 */ /* 0x000fe20000000f00 */
[----:B------:R-:W-:Y:S01]  /*83e0*/  IMAD.MOV.U32 R122, RZ, RZ, R206 ;  /* 0x000000ffff7a7224 */ /* 0x000fe200078e00ce */
[----:B------:R-:W-:Y:S04]  /*83f0*/  LDS R64, [R0+0x4400] ;  /* 0x0044000000407984 */ /* 0x000fe80000000800 */
[----:B-1----:R-:W-:Y:S01]  /*8400*/  IMAD.MOV.U32 R43, RZ, RZ, R28 ;  /* 0x000000ffff2b7224 */ /* 0x002fe200078e001c */
[----:B--2---:R-:W-:Y:S01]  /*8410*/  MOV R42, R29 ;  /* 0x0000001d002a7202 */ /* 0x004fe20000000f00 */
[----:B---3--:R-:W-:Y:S01]  /*8420*/  IMAD.MOV.U32 R40, RZ, RZ, R30 ;  /* 0x000000ffff287224 */ /* 0x008fe200078e001e */
[----:B------:R-:W-:Y:S01]  /*8430*/  HMMA.1688.F32.TF32 R44, R240, R182, R84 ;  /* 0x000000b6f02c723c */ /* 0x000fe20000081054 */
[----:B----4-:R-:W-:Y:S01]  /*8440*/  IMAD.MOV.U32 R41, RZ, RZ, R31 ;  /* 0x000000ffff297224 */ /* 0x010fe200078e001f */
[----:B------:R-:W-:Y:S01]  /*8450*/  LDS R66, [R0+0x6400] ;  /* 0x0064000000427984 */ /* 0x000fe20000000800 */
[----:B------:R-:W-:-:S02]  /*8460*/  IMAD.MOV.U32 R226, RZ, RZ, R252 ;  /* 0x000000ffffe27224 */ /* 0x000fc400078e00fc */
[----:B------:R-:W-:Y:S01]  /*8470*/  IMAD.MOV.U32 R227, RZ, RZ, R2 ;  /* 0x000000ffffe37224 */ /* 0x000fe200078e0002 */
[----:B------:R-:W-:Y:S02]  /*8480*/  LDS R65, [R3+0x4400] ;  /* 0x0044000003417984 */ /* 0x000fe40000000800 */
[C---:B------:R-:W-:Y:S02]  /*8490*/  HMMA.1688.F32.TF32 R28, R236.reuse, R166, R68 ;  /* 0x000000a6ec1c723c */ /* 0x040fe40000081044 */
[----:B------:R1:W-:Y:S04]  /*84a0*/  STL [R1+0xa4c], R52 ;  /* 0x000a4c3401007387 */ /* 0x0003e80000100800 */
[----:B------:R-:W2:Y:S11]  /*84b0*/  LDS R67, [R3+0x6400] ;  /* 0x0064000003437984 */ /* 0x000eb60000000800 */
[----:B------:R-:W-:Y:S07]  /*84c0*/  @!UPT UIADD3 URZ, URZ, URZ, URZ ;  /* 0x0000003f3f3ff290 */ /* 0x000fee000fffe03f */
[----:B------:R-:W-:Y:S01]  /*84d0*/  IMAD.MOV.U32 R33, RZ, RZ, R28 ;  /* 0x000000ffff217224 */ /* 0x000fe200078e001c */
[----:B------:R-:W-:Y:S01]  /*84e0*/  MOV R34, R29 ;  /* 0x0000001d00227202 */ /* 0x000fe20000000f00 */
[----:B------:R-:W-:Y:S02]  /*84f0*/  IMAD.MOV.U32 R35, RZ, RZ, R30 ;  /* 0x000000ffff237224 */ /* 0x000fe400078e001e */
[----:B------:R-:W-:Y:S02]  /*8500*/  IMAD.MOV.U32 R39, RZ, RZ, R31 ;  /* 0x000000ffff277224 */ /* 0x000fe400078e001f */
[C---:B------:R-:W-:Y:S01]  /*8510*/  HMMA.1688.F32.TF32 R28, R236.reuse, R162, R72 ;  /* 0x000000a2ec1c723c */ /* 0x040fe20000081048 */
[----:B------:R3:W-:Y:S04]  /*8520*/  STL [R1+0xa48], R53 ;  /* 0x000a483501007387 */ /* 0x0007e80000100800 */
[----:B------:R4:W-:Y:S04]  /*8530*/  STL [R1+0xa44], R54 ;  /* 0x000a443601007387 */ /* 0x0009e80000100800 */
[----:B------:R1:W-:Y:S11]  /*8540*/  STL [R1+0xa40], R55 ;  /* 0x000a403701007387 */ /* 0x0003f60000100800 */
[----:B------:R-:W-:Y:S04]  /*8550*/  @!UPT UIADD3 URZ, URZ, URZ, URZ ;  /* 0x0000003f3f3ff290 */ /* 0x000fe8000fffe03f */
[----:B-1----:R-:W-:Y:S01]  /*8560*/  IMAD.MOV.U32 R52, RZ, RZ, R28 ;  /* 0x000000ffff347224 */ /* 0x002fe200078e001c */
[----:B---3--:R-:W-:Y:S01]  /*8570*/  MOV R53, R29 ;  /* 0x0000001d00357202 */ /* 0x008fe20000000f00 */
[----:B----4-:R-:W-:Y:S02]  /*8580*/  IMAD.MOV.U32 R54, RZ, RZ, R30 ;  /* 0x000000ffff367224 */ /* 0x010fe400078e001e */
[----:B------:R-:W-:Y:S02]  /*8590*/  IMAD.MOV.U32 R55, RZ, RZ, R31 ;  /* 0x000000ffff377224 */ /* 0x000fe400078e001f */
[----:B------:R-:W-:Y:S01]  /*85a0*/  HMMA.1688.F32.TF32 R28, R236, R154, R80 ;  /* 0x0000009aec1c723c */ /* 0x000fe20000081050 */
[----:B------:R-:W-:Y:S04]  /*85b0*/  STL.64 [R1+0xb0], R56 ;  /* 0x0000b03801007387 */ /* 0x000fe80000100a00 */
[----:B------:R-:W-:Y:S11]  /*85c0*/  STL.64 [R1+0xb8], R58 ;  /* 0x0000b83a01007387 */ /* 0x000ff60000100a00 */
[----:B------:R-:W-:Y:S07]  /*85d0*/  @!UPT UIADD3 URZ, URZ, URZ, URZ ;  /* 0x0000003f3f3ff290 */ /* 0x000fee000fffe03f */
[----:B------:R-:W-:Y:S04]  /*85e0*/  STL.64 [R1+0xa0], R28 ;  /* 0x0000a01c01007387 */ /* 0x000fe80000100a00 */
[----:B------:R1:W-:Y:S04]  /*85f0*/  STL.64 [R1+0xa8], R30 ;  /* 0x0000a81e01007387 */ /* 0x0003e80000100a00 */
[----:B------:R-:W-:Y:S04]  /*8600*/  STL.64 [R1+0x90], R44 ;  /* 0x0000902c01007387 */ /* 0x000fe80000100a00 */
[----:B------:R-:W-:Y:S01]  /*8610*/  STL.64 [R1+0x98], R46 ;  /* 0x0000982e01007387 */ /* 0x000fe20000100a00 */
[C---:B-1----:R-:W-:Y:S03]  /*8620*/  HMMA.1688.F32.TF32 R28, R240.reuse, R174, R8 ;  /* 0x000000aef01c723c */ /* 0x042fe60000081008 */
[----:B------:R-:W-:Y:S04]  /*8630*/  STL.64 [R1+0x80], R4 ;  /* 0x0000800401007387 */ /* 0x000fe80000100a00 */
[----:B------:R1:W-:Y:S01]  /*8640*/  STL.64 [R1+0x88], R6 ;  /* 0x0000880601007387 */ /* 0x0003e20000100a00 */
[C---:B------:R-:W-:Y:S08]  /*8650*/  HMMA.1688.F32.TF32 R8, R240.reuse, R170, R12 ;  /* 0x000000aaf008723c */ /* 0x040ff0000008100c */
[----:B-1----:R-:W-:Y:S07]  /*8660*/  HMMA.1688.F32.TF32 R4, R240, R166, R112 ;  /* 0x000000a6f004723c */ /* 0x002fee0000081070 */
[----:B------:R-:W-:Y:S01]  /*8670*/  STL.64 [R1+0x70], R28 ;  /* 0x0000701c01007387 */ /* 0x000fe20000100a00 */
[----:B------:R-:W-:-:S03]  /*8680*/  IMAD.MOV.U32 R114, RZ, RZ, R218 ;  /* 0x000000ffff727224 */ /* 0x000fc600078e00da */
[----:B------:R-:W-:Y:S01]  /*8690*/  STL.64 [R1+0x78], R30 ;  /* 0x0000781e01007387 */ /* 0x000fe20000100a00 */
[----:B------:R-:W-:-:S03]  /*86a0*/  MOV R115, R219 ;  /* 0x000000db00737202 */ /* 0x000fc60000000f00 */
[----:B------:R-:W-:Y:S04]  /*86b0*/  STL.64 [R1+0x60], R8 ;  /* 0x0000600801007387 */ /* 0x000fe80000100a00 */
[----:B------:R-:W-:Y:S01]  /*86c0*/  STL.64 [R1+0x68], R10 ;  /* 0x0000680a01007387 */ /* 0x000fe20000100a00 */
[----:B------:R-:W-:Y:S02]  /*86d0*/  IMAD.MOV.U32 R112, RZ, RZ, R226 ;  /* 0x000000ffff707224 */ /* 0x000fe400078e00e2 */
[----:B------:R-:W-:Y:S01]  /*86e0*/  IMAD.MOV.U32 R113, RZ, RZ, R227 ;  /* 0x000000ffff717224 */ /* 0x000fe200078e00e3 */
[----:B------:R-:W-:Y:S04]  /*86f0*/  LDS R226, [R0+0x6700] ;  /* 0x0067000000e27984 */ /* 0x000fe80000000800 */
[----:B------:R-:W-:Y:S04]  /*8700*/  STL.64 [R1+0x50], R4 ;  /* 0x0000500401007387 */ /* 0x000fe80000100a00 */
[----:B------:R-:W2:Y:S04]  /*8710*/  LDL.LU R218, [R1+0xb14] ;  /* 0x000b140001da7983 */ /* 0x000ea80000300800 */
[----:B------:R-:W2:Y:S04]  /*8720*/  LDL.LU R219, [R1+0xb10] ;  /* 0x000b100001db7983 */ /* 0x000ea80000300800 */
[----:B------:R-:W4:Y:S04]  /*8730*/  LDL.LU R204, [R1+0xb0c] ;  /* 0x000b0c0001cc7983 */ /* 0x000f280000300800 */
[----:B------:R-:W4:Y:S04]  /*8740*/  LDL.LU R205, [R1+0xb08] ;  /* 0x000b080001cd7983 */ /* 0x000f280000300800 */
[----:B------:R-:W4:Y:S04]  /*8750*/  LDL.LU R206, [R1+0xb04] ;  /* 0x000b040001ce7983 */ /* 0x000f280000300800 */
[----:B------:R-:W4:Y:S04]  /*8760*/  LDL.LU R207, [R1+0xb00] ;  /* 0x000b000001cf7983 */ /* 0x000f280000300800 */
[----:B------:R1:W-:Y:S04]  /*8770*/  STL.64 [R1+0xa18], R246 ;  /* 0x000a18f601007387 */ /* 0x0003e80000100a00 */
[----:B------:R2:W-:Y:S04]  /*8780*/  STL.64 [R1+0xa10], R244 ;  /* 0x000a10f401007387 */ /* 0x0005e80000100a00 */
[----:B------:R-:W2:Y:S01]  /*8790*/  LDS R227, [R3+0x6700] ;  /* 0x0067000003e37984 */ /* 0x000ea20000000800 */
[----:B-1----:R-:W-:Y:S01]  /*87a0*/  IMAD.MOV.U32 R246, RZ, RZ, R150 ;  /* 0x000000fffff67224 */ /* 0x002fe200078e0096 */
[----:B------:R-:W-:Y:S01]  /*87b0*/  MOV R247, R208 ;  /* 0x000000d000f77202 */ /* 0x000fe20000000f00 */
[----:B--2---:R-:W-:Y:S01]  /*87c0*/  HMMA.1688.F32.TF32 R12, R64, R170, R220 ;  /* 0x000000aa400c723c */ /* 0x004fe200000810dc */
[----:B------:R-:W-:Y:S01]  /*87d0*/  IMAD.MOV.U32 R252, RZ, RZ, R6 ;  /* 0x000000fffffc7224 */ /* 0x000fe200078e0006 */
[----:B------:R-:W-:Y:S01]  /*87e0*/  MOV R2, R7 ;  /* 0x0000000700027202 */ /* 0x000fe20000000f00 */
[----:B------:R-:W-:Y:S01]  /*87f0*/  IMAD.MOV.U32 R244, RZ, RZ, R148 ;  /* 0x000000fffff47224 */ /* 0x000fe200078e0094 */
[----:B------:R-:W-:Y:S01]  /*8800*/  LDS R4, [R0+0x4600] ;  /* 0x0046000000047984 */ /* 0x000fe20000000800 */
[----:B------:R-:W-:-:S03]  /*8810*/  IMAD.MOV.U32 R245, RZ, RZ, R149 ;  /* 0x000000fffff57224 */ /* 0x000fc600078e0095 */
[----:B------:R-:W2:Y:S04]  /*8820*/  LDL.LU R148, [R1+0xafc] ;  /* 0x000afc0001947983 */ /* 0x000ea80000300800 */
[----:B------:R-:W2:Y:S04]  /*8830*/  LDL.LU R149, [R1+0xaf8] ;  /* 0x000af80001957983 */ /* 0x000ea80000300800 */
[----:B------:R-:W2:Y:S04]  /*8840*/  LDL.LU R150, [R1+0xaf4] ;  /* 0x000af40001967983 */ /* 0x000ea80000300800 */
[----:B------:R-:W2:Y:S04]  /*8850*/  LDL.LU R208, [R1+0xaf0] ;  /* 0x000af00001d07983 */ /* 0x000ea80000300800 */
[----:B------:R-:W-:Y:S04]  /*8860*/  LDS R6, [R0+0x6600] ;  /* 0x0066000000067984 */ /* 0x000fe80000000800 */
[----:B------:R-:W-:Y:S04]  /*8870*/  LDS R5, [R3+0x4600] ;  /* 0x0046000003057984 */ /* 0x000fe80000000800 */
[----:B------:R-:W1:Y:S01]  /*8880*/  LDS R7, [R3+0x6600] ;  /* 0x0066000003077984 */ /* 0x000e620000000800 */
[----:B------:R-:W-:Y:S03]  /*8890*/  HMMA.1688.F32.TF32 R44, R64, R166, R228 ;  /* 0x000000a6402c723c */ /* 0x000fe600000810e4 */
[----:B------:R-:W-:Y:S04]  /*88a0*/  LDS R28, [R0+0x4500] ;  /* 0x00450000001c7984 */ /* 0x000fe80000000800 */
[----:B------:R-:W-:Y:S04]  /*88b0*/  LDS R30, [R0+0x6500] ;  /* 0x00650000001e7984 */ /* 0x000fe80000000800 */
[----:B------:R-:W-:Y:S04]  /*88c0*/  LDS R29, [R3+0x4500] ;  /* 0x00450000031d7984 */ /* 0x000fe80000000800 */
[----:B------:R-:W1:Y:S01]  /*88d0*/  LDS R31, [R3+0x6500] ;  /* 0x00650000031f7984 */ /* 0x000e620000000800 */
[----:B----4-:R-:W-:Y:S07]  /*88e0*/  HMMA.1688.F32.TF32 R236, R240, R158, R204 ;  /* 0x0000009ef0ec723c */ /* 0x010fee00000810cc */
[----:B------:R-:W-:-:S02]  /*88f0*/  IMAD.MOV.U32 R204, RZ, RZ, R212 ;  /* 0x000000ffffcc7224 */ /* 0x000fc400078e00d4 */
[----:B------:R-:W-:Y:S01]  /*8900*/  IMAD.MOV.U32 R205, RZ, RZ, R213 ;  /* 0x000000ffffcd7224 */ /* 0x000fe200078e00d5 */
[----:B------:R-:W-:Y:S01]  /*8910*/  MOV R207, R215 ;  /* 0x000000d700cf7202 */ /* 0x000fe20000000f00 */
[----:B------:R-:W-:Y:S11]  /*8920*/  IMAD.MOV.U32 R206, RZ, RZ, R214 ;  /* 0x000000ffffce7224 */ /* 0x000ff600078e00d6 */
[----:B------:R-:W-:Y:S01]  /*8930*/  @!UPT UIADD3 URZ, URZ, URZ, URZ ;  /* 0x0000003f3f3ff290 */ /* 0x000fe2000fffe03f */
[----:B------:R4:W-:Y:S04]  /*8940*/  STL [R1+0xa08], R236 ;  /* 0x000a08ec01007387 */ /* 0x0009e80000100800 */
[----:B------:R1:W-:Y:S04]  /*8950*/  STL [R1+0xa04], R237 ;  /* 0x000a04ed01007387 */ /* 0x0003e80000100800 */
[----:B------:R2:W-:Y:S01]  /*8960*/  STL [R1+0xa00], R238 ;  /* 0x000a00ee01007387 */ /* 0x0005e20000100800 */
[----:B----4-:R-:W-:-:S03]  /*8970*/  IMAD.MOV.U32 R236, RZ, RZ, R209 ;  /* 0x000000ffffec7224 */ /* 0x010fc600078e00d1 */
[----:B------:R4:W-:Y:S01]  /*8980*/  STL [R1+0x9fc], R239 ;  /* 0x0009fcef01007387 */ /* 0x0009e20000100800 */
[----:B-1----:R-:W-:-:S03]  /*8990*/  IMAD.MOV.U32 R237, RZ, RZ, R210 ;  /* 0x000000ffffed7224 */ /* 0x002fc600078e00d2 */
[----:B------:R-:W3:Y:S01]  /*89a0*/  LDL.LU R209, [R1+0xaec] ;  /* 0x000aec0001d17983 */ /* 0x000ee20000300800 */
[----:B--2---:R-:W-:-:S03]  /*89b0*/  IMAD.MOV.U32 R238, RZ, RZ, R211 ;  /* 0x000000ffffee7224 */ /* 0x004fc600078e00d3 */
[----:B------:R-:W3:Y:S01]  /*89c0*/  LDL.LU R210, [R1+0xae8] ;  /* 0x000ae80001d27983 */ /* 0x000ee20000300800 */
[----:B----4-:R-:W-:-:S03]  /*89d0*/  MOV R239, R151 ;  /* 0x0000009700ef7202 */ /* 0x010fc60000000f00 */
[----:B------:R-:W3:Y:S04]  /*89e0*/  LDL.LU R211, [R1+0xae4] ;  /* 0x000ae40001d37983 */ /* 0x000ee80000300800 */
[----:B------:R-:W2:Y:S04]  /*89f0*/  LDL.LU R151, [R1+0xae0] ;  /* 0x000ae00001977983 */ /* 0x000ea80000300800 */
[----:B------:R-:W4:Y:S04]  /*8a00*/  LDL.LU R212, [R1+0xadc] ;  /* 0x000adc0001d47983 */ /* 0x000f280000300800 */
[----:B------:R-:W4:Y:S04]  /*8a10*/  LDL.LU R213, [R1+0xad8] ;  /* 0x000ad80001d57983 */ /* 0x000f280000300800 */
[----:B------:R-:W4:Y:S04]  /*8a20*/  LDL.LU R214, [R1+0xad4] ;  /* 0x000ad40001d67983 */ /* 0x000f280000300800 */
[----:B------:R-:W4:Y:S01]  /*8a30*/  LDL.LU R215, [R1+0xad0] ;  /* 0x000ad00001d77983 */ /* 0x000f220000300800 */
[----:B------:R-:W-:Y:S08]  /*8a40*/  HMMA.1688.F32.TF32 R8, R64, R174, R216 ;  /* 0x000000ae4008723c */ /* 0x000ff000000810d8 */
[C---:B------:R-:W-:Y:S08]  /*8a50*/  HMMA.1688.F32.TF32 R196, R224.reuse, R182, R196 ;  /* 0x000000b6e0c4723c */ /* 0x040ff000000810c4 */
[C---:B------:R-:W-:Y:S08]  /*8a60*/  HMMA.1688.F32.TF32 R200, R224.reuse, R178, R200 ;  /* 0x000000b2e0c8723c */ /* 0x040ff000000810c8 */
[C---:B------:R-:W-:Y:S08]  /*8a70*/  HMMA.1688.F32.TF32 R204, R224.reuse, R174, R204 ;  /* 0x000000aee0cc723c */ /* 0x040ff000000810cc */
[----:B------:R-:W-:Y:S08]  /*8a80*/  HMMA.1688.F32.TF32 R216, R224, R162, R120 ;  /* 0x000000a2e0d8723c */ /* 0x000ff00000081078 */
[----:B---3--:R-:W-:Y:S08]  /*8a90*/  HMMA.1688.F32.TF32 R240, R240, R154, R208 ;  /* 0x0000009af0f0723c */ /* 0x008ff000000810d0 */
[C---:B--2---:R-:W-:Y:S08]  /*8aa0*/  HMMA.1688.F32.TF32 R148, R64.reuse, R178, R148 ;  /* 0x000000b24094723c */ /* 0x044ff00000081094 */
[----:B----4-:R-:W-:Y:S07]  /*8ab0*/  HMMA.1688.F32.TF32 R232, R64, R182, R212 ;  /* 0x000000b640e8723c */ /* 0x010fee00000810d4 */
[----:B------:R1:W-:Y:S04]  /*8ac0*/  STL [R1+0x9f8], R240 ;  /* 0x0009f8f001007387 */ /* 0x0003e80000100800 */
[----:B------:R2:W-:Y:S01]  /*8ad0*/  STL [R1+0x9f4], R241 ;  /* 0x0009f4f101007387 */ /* 0x0005e20000100800 */
[C---:B------:R-:W-:Y:S03]  /*8ae0*/  HMMA.1688.F32.TF32 R208, R224.reuse, R170, R236 ;  /* 0x000000aae0d0723c */ /* 0x040fe600000810ec */
[----:B------:R3:W-:Y:S04]  /*8af0*/  STL [R1+0x9f0], R242 ;  /* 0x0009f0f201007387 */ /* 0x0007e80000100800 */
[----:B------:R4:W-:Y:S01]  /*8b00*/  STL [R1+0x9ec], R243 ;  /* 0x0009ecf301007387 */ /* 0x0009e20000100800 */
[----:B------:R-:W-:Y:S03]  /*8b10*/  HMMA.1688.F32.TF32 R212, R224, R166, R244 ;  /* 0x000000a6e0d4723c */ /* 0x000fe600000810f4 */
[----:B------:R-:W-:Y:S04]  /*8b20*/  STL [R1+0x9e8], R233 ;  /* 0x0009e8e901007387 */ /* 0x000fe80000100800 */
[----:B------:R-:W-:Y:S04]  /*8b30*/  STL [R1+0x9e4], R234 ;  /* 0x0009e4ea01007387 */ /* 0x000fe80000100800 */
[----:B------:R-:W-:Y:S04]  /*8b40*/  STL [R1+0x9e0], R235 ;  /* 0x0009e0eb01007387 */ /* 0x000fe80000100800 */
[----:B------:R-:W-:Y:S04]  /*8b50*/  STL.64 [R1+0xa28], R150 ;  /* 0x000a289601007387 */ /* 0x000fe80000100a00 */
[----:B------:R1:W-:Y:S04]  /*8b60*/  STL.64 [R1+0xa20], R148 ;  /* 0x000a209401007387 */ /* 0x0003e80000100a00 */
[----:B------:R1:W-:Y:S04]  /*8b70*/  STL.64 [R1+0xa38], R10 ;  /* 0x000a380a01007387 */ /* 0x0003e80000100a00 */
        /* <DEDUP_REMOVED lines=21> */
[----:B-1----:R-:W-:-:S03]  /*8cd0*/  IMAD.MOV.U32 R240, RZ, RZ, R177 ;  /* 0x000000fffff07224 */ /* 0x002fc600078e00b1 */
[----:B------:R-:W-:Y:S01]  /*8ce0*/  STL [R1+0x9c4], R216 ;  /* 0x0009c4d801007387 */ /* 0x000fe20000100800 */
[----:B--2---:R-:W-:-:S03]  /*8cf0*/  IMAD.MOV.U32 R241, RZ, RZ, R181 ;  /* 0x000000fffff17224 */ /* 0x004fc600078e00b5 */
[----:B------:R-:W-:Y:S01]  /*8d00*/  STL [R1+0x9c0], R217 ;  /* 0x0009c0d901007387 */ /* 0x000fe20000100800 */
[----:B---3--:R-:W-:-:S03]  /*8d10*/  IMAD.MOV.U32 R242, RZ, RZ, R176 ;  /* 0x000000fffff27224 */ /* 0x008fc600078e00b0 */
[----:B------:R-:W-:Y:S01]  /*8d20*/  STL [R1+0x9bc], R218 ;  /* 0x0009bcda01007387 */ /* 0x000fe20000100800 */
[----:B----4-:R-:W-:-:S03]  /*8d30*/  MOV R243, R180 ;  /* 0x000000b400f37202 */ /* 0x010fc60000000f00 */
[----:B------:R-:W-:Y:S04]  /*8d40*/  STL [R1+0x9b8], R219 ;  /* 0x0009b8db01007387 */ /* 0x000fe80000100800 */
[----:B------:R-:W2:Y:S04]  /*8d50*/  LDL.LU R177, [R1+0xacc] ;  /* 0x000acc0001b17983 */ /* 0x000ea80000300800 */
[----:B------:R-:W3:Y:S04]  /*8d60*/  LDL.LU R181, [R1+0xac8] ;  /* 0x000ac80001b57983 */ /* 0x000ee80000300800 */
[----:B------:R-:W4:Y:S04]  /*8d70*/  LDL.LU R176, [R1+0xac4] ;  /* 0x000ac40001b07983 */ /* 0x000f280000300800 */
[----:B------:R-:W2:Y:S01]  /*8d80*/  LDL.LU R180, [R1+0xac0] ;  /* 0x000ac00001b47983 */ /* 0x000ea20000300800 */
[----:B------:R-:W-:-:S02]  /*8d90*/  IMAD.MOV.U32 R148, RZ, RZ, R251 ;  /* 0x000000ffff947224 */ /* 0x000fc400078e00fb */
[----:B------:R-:W-:Y:S01]  /*8da0*/  IMAD.MOV.U32 R149, RZ, RZ, R250 ;  /* 0x000000ffff957224 */ /* 0x000fe200078e00fa */
[----:B------:R-:W2:Y:S01]  /*8db0*/  LDL.LU R251, [R1+0xabc] ;  /* 0x000abc0001fb7983 */ /* 0x000ea20000300800 */
[----:B------:R-:W-:Y:S01]  /*8dc0*/  IMAD.MOV.U32 R150, RZ, RZ, R248 ;  /* 0x000000ffff967224 */ /* 0x000fe200078e00f8 */
[----:B------:R-:W-:Y:S02]  /*8dd0*/  MOV R151, R249 ;  /* 0x000000f900977202 */ /* 0x000fe40000000f00 */
[----:B------:R-:W2:Y:S04]  /*8de0*/  LDL.LU R250, [R1+0xab8] ;  /* 0x000ab80001fa7983 */ /* 0x000ea80000300800 */
[----:B------:R-:W2:Y:S04]  /*8df0*/  LDL.LU R248, [R1+0xab4] ;  /* 0x000ab40001f87983 */ /* 0x000ea80000300800 */
[----:B------:R-:W2:Y:S01]  /*8e00*/  LDL.LU R249, [R1+0xab0] ;  /* 0x000ab00001f97983 */ /* 0x000ea20000300800 */
[----:B------:R-:W-:Y:S07]  /*8e10*/  HMMA.1688.F32.TF32 R220, R224, R158, R112 ;  /* 0x0000009ee0dc723c */ /* 0x000fee0000081070 */
[----:B---3--:R-:W-:-:S02]  /*8e20*/  IMAD.MOV.U32 R114, RZ, RZ, R181 ;  /* 0x000000ffff727224 */ /* 0x008fc400078e00b5 */
[----:B----4-:R-:W-:Y:S02]  /*8e30*/  IMAD.MOV.U32 R112, RZ, RZ, R176 ;  /* 0x000000ffff707224 */ /* 0x010fe400078e00b0 */
[----:B------:R-:W3:Y:S01]  /*8e40*/  LDL.LU R176, [R1+0xaac] ;  /* 0x000aac0001b07983 */ /* 0x000ee20000300800 */
[----:B--2---:R-:W-:-:S03]  /*8e50*/  IMAD.MOV.U32 R113, RZ, RZ, R180 ;  /* 0x000000ffff717224 */ /* 0x004fc600078e00b4 */
[----:B------:R-:W2:Y:S04]  /*8e60*/  LDL.LU R180, [R1+0xaa8] ;  /* 0x000aa80001b47983 */ /* 0x000ea80000300800 */
[----:B------:R-:W4:Y:S01]  /*8e70*/  LDL.LU R181, [R1+0xaa4] ;  /* 0x000aa40001b57983 */ /* 0x000f220000300800 */
[----:B------:R-:W-:Y:S01]  /*8e80*/  MOV R115, R177 ;  /* 0x000000b100737202 */ /* 0x000fe20000000f00 */
[----:B------:R-:W-:Y:S02]  /*8e90*/  IMAD.MOV.U32 R10, RZ, RZ, R250 ;  /* 0x000000ffff0a7224 */ /* 0x000fe400078e00fa */
[----:B------:R-:W2:Y:S01]  /*8ea0*/  LDL.LU R177, [R1+0xaa0] ;  /* 0x000aa00001b17983 */ /* 0x000ea20000300800 */
[----:B------:R-:W-:-:S03]  /*8eb0*/  IMAD.MOV.U32 R8, RZ, RZ, R248 ;  /* 0x000000ffff087224 */ /* 0x000fc600078e00f8 */
[----:B------:R-:W2:Y:S01]  /*8ec0*/  LDL.LU R248, [R1+0xa9c] ;  /* 0x000a9c0001f87983 */ /* 0x000ea20000300800 */
[----:B------:R-:W-:Y:S01]  /*8ed0*/  IMAD.MOV.U32 R9, RZ, RZ, R249 ;  /* 0x000000ffff097224 */ /* 0x000fe200078e00f9 */
[----:B------:R-:W-:Y:S02]  /*8ee0*/  MOV R11, R251 ;  /* 0x000000fb000b7202 */ /* 0x000fe40000000f00 */
[----:B------:R-:W2:Y:S04]  /*8ef0*/  LDL.LU R249, [R1+0xa98] ;  /* 0x000a980001f97983 */ /* 0x000ea80000300800 */
[----:B------:R-:W2:Y:S04]  /*8f00*/  LDL.LU R250, [R1+0xa94] ;  /* 0x000a940001fa7983 */ /* 0x000ea80000300800 */
[----:B------:R-:W2:Y:S01]  /*8f10*/  LDL.LU R251, [R1+0xa90] ;  /* 0x000a900001fb7983 */ /* 0x000ea20000300800 */
[C---:B------:R-:W-:Y:S08]  /*8f20*/  HMMA.1688.F32.TF32 R100, R4.reuse, R182, R100 ;  /* 0x000000b60464723c */ /* 0x040ff00000081064 */
[C---:B------:R-:W-:Y:S08]  /*8f30*/  HMMA.1688.F32.TF32 R104, R4.reuse, R178, R104 ;  /* 0x000000b20468723c */ /* 0x040ff00000081068 */
[C---:B------:R-:W-:Y:S08]  /*8f40*/  HMMA.1688.F32.TF32 R108, R4.reuse, R174, R108 ;  /* 0x000000ae046c723c */ /* 0x040ff0000008106c */
[C---:B------:R-:W-:Y:S08]  /*8f50*/  HMMA.1688.F32.TF32 R128, R4.reuse, R170, R128 ;  /* 0x000000aa0480723c */ /* 0x040ff00000081080 */
[C---:B------:R-:W-:Y:S08]  /*8f60*/  HMMA.1688.F32.TF32 R132, R4.reuse, R166, R132 ;  /* 0x000000a60484723c */ /* 0x040ff00000081084 */
[C---:B------:R-:W-:Y:S08]  /*8f70*/  HMMA.1688.F32.TF32 R184, R4.reuse, R162, R184 ;  /* 0x000000a204b8723c */ /* 0x040ff000000810b8 */
[C---:B------:R-:W-:Y:S08]  /*8f80*/  HMMA.1688.F32.TF32 R188, R4.reuse, R158, R188 ;  /* 0x0000009e04bc723c */ /* 0x040ff000000810bc */
[----:B------:R-:W-:Y:S01]  /*8f90*/  HMMA.1688.F32.TF32 R192, R4, R154, R192 ;  /* 0x0000009a04c0723c */ /* 0x000fe200000810c0 */
[----:B------:R-:W-:Y:S01]  /*8fa0*/  IMAD.MOV.U32 R246, RZ, RZ, R153 ;  /* 0x000000fffff67224 */ /* 0x000fe200078e0099 */
[----:B------:R-:W-:Y:S01]  /*8fb0*/  MOV R247, R152 ;  /* 0x0000009800f77202 */ /* 0x000fe20000000f00 */
[----:B------:R-:W-:Y:S01]  /*8fc0*/  IMAD.MOV.U32 R122, RZ, RZ, R169 ;  /* 0x000000ffff7a7224 */ /* 0x000fe200078e00a9 */
[----:B------:R-:W-:-:S04]  /*8fd0*/  MOV R123, R168 ;  /* 0x000000a8007b7202 */ /* 0x000fc80000000f00 */
[C---:B------:R-:W-:Y:S08]  /*8fe0*/  HMMA.1688.F32.TF32 R56, R64.reuse, R162, R144 ;  /* 0x000000a24038723c */ /* 0x040ff00000081090 */
[C---:B------:R-:W-:Y:S08]  /*8ff0*/  HMMA.1688.F32.TF32 R60, R64.reuse, R158, R140 ;  /* 0x0000009e403c723c */ /* 0x040ff0000008108c */
[----:B------:R-:W-:Y:S08]  /*9000*/  HMMA.1688.F32.TF32 R64, R64, R154, R136 ;  /* 0x0000009a4040723c */ /* 0x000ff00000081088 */
        /* <DEDUP_REMOVED lines=10> */
[----:B------:R-:W-:Y:S02]  /*90b0*/  IMAD.MOV.U32 R120, RZ, RZ, R173 ;  /* 0x000000ffff787224 */ /* 0x000fe400078e00ad */
[----:B------:R-:W-:Y:S01]  /*90c0*/  IMAD.MOV.U32 R121, RZ, RZ, R172 ;  /* 0x000000ffff797224 */ /* 0x000fe200078e00ac */
[----:B------:R-:W-:Y:S01]  /*90d0*/  HMMA.1688.F32.TF32 R68, R28, R182, R124 ;  /* 0x000000b61c44723c */ /* 0x000fe2000008107c */
[----:B------:R-:W-:Y:S02]  /*90e0*/  IMAD.MOV.U32 R244, RZ, RZ, R157 ;  /* 0x000000fffff47224 */ /* 0x000fe400078e009d */
[----:B------:R-:W-:Y:S02]  /*90f0*/  IMAD.MOV.U32 R245, RZ, RZ, R156 ;  /* 0x000000fffff57224 */ /* 0x000fe400078e009c */
[----:B------:R-:W-:-:S03]  /*9100*/  IMAD.MOV.U32 R238, RZ, RZ, R161 ;  /* 0x000000ffffee7224 */ /* 0x000fc600078e00a1 */
[C---:B------:R-:W-:Y:S08]  /*9110*/  HMMA.1688.F32.TF32 R72, R28.reuse, R178, R116 ;  /* 0x000000b21c48723c */ /* 0x040ff00000081074 */
[C---:B------:R-:W-:Y:S08]  /*9120*/  HMMA.1688.F32.TF32 R76, R28.reuse, R174, R24 ;  /* 0x000000ae1c4c723c */ /* 0x040ff00000081018 */
[C---:B------:R-:W-:Y:S08]  /*9130*/  HMMA.1688.F32.TF32 R92, R28.reuse, R158, R92 ;  /* 0x0000009e1c5c723c */ /* 0x040ff0000008105c */
[----:B------:R-:W-:Y:S01]  /*9140*/  HMMA.1688.F32.TF32 R88, R28, R162, R88 ;  /* 0x000000a21c58723c */ /* 0x000fe20000081058 */
[----:B------:R-:W-:Y:S04]  /*9150*/  STL [R1+0x9d4], R220 ;  /* 0x0009d4dc01007387 */ /* 0x000fe80000100800 */
[----:B------:R-:W-:Y:S04]  /*9160*/  STL [R1+0x9d0], R221 ;  /* 0x0009d0dd01007387 */ /* 0x000fe80000100800 */
[----:B------:R-:W-:Y:S04]  /*9170*/  STL [R1+0x9cc], R222 ;  /* 0x0009ccde01007387 */ /* 0x000fe80000100800 */
[----:B------:R-:W-:Y:S01]  /*9180*/  STL [R1+0x9c8], R223 ;  /* 0x0009c8df01007387 */ /* 0x000fe20000100800 */
[----:B----4-:R-:W-:-:S03]  /*9190*/  IMAD.MOV.U32 R228, RZ, RZ, R181 ;  /* 0x000000ffffe47224 */ /* 0x010fc600078e00b5 */
[----:B------:R-:W1:Y:S02]  /*91a0*/  S2R R181, SR_TID.X ;  /* 0x0000000000b57919 */ /* 0x000e640000002100 */
[C---:B-1----:R-:W-:Y:S01]  /*91b0*/  LOP3.LUT R4, R181.reuse, 0x7, RZ, 0xc0, !PT ;  /* 0x00000007b5047812 */ /* 0x042fe200078ec0ff */
[----:B------:R-:W-:-:S04]  /*91c0*/  IMAD.SHL.U32 R5, R181, 0x2, RZ ;  /* 0x00000002b5057824 */ /* 0x000fc800078e00ff */
[----:B------:R-:W-:-:S05]  /*91d0*/  IMAD R4, R4, 0x90, RZ ;  /* 0x0000009004047824 */ /* 0x000fca00078e02ff */
[----:B------:R-:W-:-:S04]  /*91e0*/  LOP3.LUT R4, R4, 0x30, R5, 0x78, !PT ;  /* 0x0000003004047812 */ /* 0x000fc800078e7805 */
[----:B------:R-:W-:Y:S01]  /*91f0*/  LOP3.LUT R4, R4, 0x40, RZ, 0x3c, !PT ;  /* 0x0000004004047812 */ /* 0x000fe200078e3cff */
[----:B--2---:R-:W-:Y:S04]  /*9200*/  HMMA.1688.F32.TF32 R224, R224, R154, R248 ;  /* 0x0000009ae0e0723c */ /* 0x004fe800000810f8 */
[----:B------:R-:W1:Y:S04]  /*9210*/  LDSM.16.M88.4 R152, [R4+0x10400] ;  /* 0x010400000498783b */ /* 0x000e680000000200 */
[----:B------:R-:W2:Y:S01]  /*9220*/  LDSM.16.M88.4 R168, [R4+0x11400] ;  /* 0x0114000004a8783b */ /* 0x000ea20000000200 */
[----:B------:R-:W-:Y:S01]  /*9230*/  IMAD.MOV.U32 R229, RZ, RZ, R180 ;  /* 0x000000ffffe57224 */ /* 0x000fe200078e00b4 */
[----:B---3--:R-:W-:-:S02]  /*9240*/  MOV R231, R176 ;  /* 0x000000b000e77202 */ /* 0x008fc40000000f00 */
[----:B------:R-:W-:Y:S01]  /*9250*/  LDSM.16.M88.4 R164, [R4+0x11800] ;  /* 0x0118000004a4783b */ /* 0x000fe20000000200 */
[----:B------:R-:W-:-:S03]  /*9260*/  IMAD.MOV.U32 R230, RZ, RZ, R177 ;  /* 0x000000ffffe67224 */ /* 0x000fc600078e00b1 */
[----:B------:R-:W3:Y:S04]  /*9270*/  LDSM.16.M88.4 R156, [R4+0x10000] ;  /* 0x01000000049c783b */ /* 0x000ee80000000200 */
[----:B------:R-:W4:Y:S04]  /*9280*/  LDSM.16.M88.4 R180, [R4+0x10800] ;  /* 0x0108000004b4783b */ /* 0x000f280000000200 */
[----:B------:R-:W3:Y:S04]  /*9290*/  LDSM.16.M88.4 R176, [R4+0x10c00] ;  /* 0x010c000004b0783b */ /* 0x000ee80000000200 */
[----:B------:R-:W3:Y:S04]  /*92a0*/  LDSM.16.M88.4 R172, [R4+0x11000] ;  /* 0x0110000004ac783b */ /* 0x000ee80000000200 */
[----:B------:R1:W4:Y:S02]  /*92b0*/  LDSM.16.M88.4 R160, [R4+0x11c00] ;  /* 0x011c000004a0783b */ /* 0x0003240000000200 */
[C---:B-1----:R-:W-:Y:S08]  /*92c0*/  HMMA.1688.F32.TF32 R116, R16.reuse, R152, R8 ;  /* 0x000000981074723c */ /* 0x042ff00000081008 */
[C---:B--2---:R-:W-:Y:S01]  /*92d0*/  HMMA.1688.F32.TF32 R8, R16.reuse, R168, R240 ;  /* 0x000000a81008723c */ /* 0x044fe200000810f0 */
[----:B------:R-:W-:Y:S04]  /*92e0*/  STL [R1+0x9dc], R226 ;  /* 0x0009dce201007387 */ /* 0x000fe80000100800 */
[----:B------:R-:W-:Y:S04]  /*92f0*/  STL [R1+0x9d8], R227 ;  /* 0x0009d8e301007387 */ /* 0x000fe80000100800 */
[----:B------:R-:W2:Y:S04]  /*9300*/  LDL.LU R140, [R1+0x160] ;  /* 0x00016000018c7983 */ /* 0x000ea80000300800 */
[----:B------:R-:W2:Y:S04]  /*9310*/  LDL.LU R141, [R1+0x164] ;  /* 0x00016400018d7983 */ /* 0x000ea80000300800 */
[----:B------:R-:W2:Y:S01]  /*9320*/  LDL.LU R142, [R1+0x168] ;  /* 0x00016800018e7983 */ /* 0x000ea20000300800 */
[----:B---3--:R-:W-:Y:S03]  /*9330*/  HMMA.1688.F32.TF32 R124, R16, R156, R228 ;  /* 0x0000009c107c723c */ /* 0x008fe600000810e4 */
[----:B------:R-:W2:Y:S03]  /*9340*/  LDL.LU R143, [R1+0x16c] ;  /* 0x00016c00018f7983 */ /* 0x000ea60000300800 */
[----:B------:R-:W-:Y:S01]  /*9350*/  IMAD.MOV.U32 R206, RZ, RZ, R8 ;  /* 0x000000ffffce7224 */ /* 0x000fe200078e0008 */
[----:B------:R-:W-:Y:S01]  /*9360*/  MOV R211, R10 ;  /* 0x0000000a00d37202 */ /* 0x000fe20000000f00 */
[----:B------:R-:W-:-:S02]  /*9370*/  IMAD.MOV.U32 R207, RZ, RZ, R9 ;  /* 0x000000ffffcf7224 */ /* 0x000fc400078e0009 */
[----:B------:R-:W-:Y:S02]  /*9380*/  IMAD.MOV.U32 R215, RZ, RZ, R11 ;  /* 0x000000ffffd77224 */ /* 0x000fe400078e000b */
[C---:B------:R-:W-:Y:S01]  /*9390*/  HMMA.1688.F32.TF32 R8, R16.reuse, R164, R236 ;  /* 0x000000a41008723c */ /* 0x040fe200000810ec */
[----:B------:R-:W3:Y:S04]  /*93a0*/  LDL.LU R236, [R1+0x150] ;  /* 0x0001500001ec7983 */ /* 0x000ee80000300800 */
[----:B------:R-:W3:Y:S03]  /*93b0*/  LDL.LU R237, [R1+0x154] ;  /* 0x0001540001ed7983 */ /* 0x000ee60000300800 */
[C---:B----4-:R-:W-:Y:S01]  /*93c0*/  HMMA.1688.F32.TF32 R112, R16.reuse, R180, R112 ;  /* 0x000000b41070723c */ /* 0x050fe20000081070 */
[----:B------:R-:W3:Y:S04]  /*93d0*/  LDL.LU R238, [R1+0x158] ;  /* 0x0001580001ee7983 */ /* 0x000ee80000300800 */
[----:B------:R-:W3:Y:S03]  /*93e0*/  LDL.LU R239, [R1+0x15c] ;  /* 0x00015c0001ef7983 */ /* 0x000ee60000300800 */
[----:B------:R-:W-:Y:S01]  /*93f0*/  HMMA.1688.F32.TF32 R120, R16, R176, R120 ;  /* 0x000000b01078723c */ /* 0x000fe20000081078 */
[----:B------:R-:W-:-:S07]  /*9400*/  IMAD.MOV.U32 R240, RZ, RZ, R43 ;  /* 0x000000fffff07224 */ /* 0x000fce00078e002b */
[----:B------:R-:W-:Y:S01]  /*9410*/  HMMA.1688.F32.TF32 R4, R16, R172, R148 ;  /* 0x000000ac1004723c */ /* 0x000fe20000081094 */
[----:B------:R-:W-:Y:S01]  /*9420*/  IMAD.MOV.U32 R241, RZ, RZ, R42 ;  /* 0x000000fffff17224 */ /* 0x000fe200078e002a */
[----:B------:R-:W-:-:S06]  /*9430*/  MOV R242, R40 ;  /* 0x0000002800f27202 */ /* 0x000fcc0000000f00 */
[----:B------:R-:W-:Y:S01]  /*9440*/  HMMA.1688.F32.TF32 R16, R16, R160, R244 ;  /* 0x000000a01010723c */ /* 0x000fe200000810f4 */
[----:B------:R-:W4:Y:S04]  /*9450*/  LDL.LU R244, [R1+0x140] ;  /* 0x0001400001f47983 */ /* 0x000f280000300800 */
[----:B------:R-:W4:Y:S04]  /*9460*/  LDL.LU R245, [R1+0x144] ;  /* 0x0001440001f57983 */ /* 0x000f280000300800 */
[----:B------:R-:W4:Y:S01]  /*9470*/  LDL.LU R246, [R1+0x148] ;  /* 0x0001480001f67983 */ /* 0x000f220000300800 */
[----:B------:R-:W-:-:S03]  /*9480*/  IMAD.MOV.U32 R243, RZ, RZ, R41 ;  /* 0x000000fffff37224 */ /* 0x000fc600078e0029 */
[----:B------:R-:W4:Y:S04]  /*9490*/  LDL.LU R247, [R1+0x14c] ;  /* 0x00014c0001f77983 */ /* 0x000f280000300800 */
[----:B------:R-:W2:Y:S04]  /*94a0*/  LDL.LU R43, [R1+0xa8c] ;  /* 0x000a8c00012b7983 */ /* 0x000ea80000300800 */
[----:B------:R-:W4:Y:S04]  /*94b0*/  LDL.LU R42, [R1+0xa88] ;  /* 0x000a8800012a7983 */ /* 0x000f280000300800 */
[----:B------:R-:W4:Y:S04]  /*94c0*/  LDL.LU R40, [R1+0xa84] ;  /* 0x000a840001287983 */ /* 0x000f280000300800 */
[----:B------:R-:W4:Y:S04]  /*94d0*/  LDL.LU R41, [R1+0xa80] ;  /* 0x000a800001297983 */ /* 0x000f280000300800 */
[----:B------:R-:W4:Y:S04]  /*94e0*/  LDL.LU R144, [R1+0x130] ;  /* 0x0001300001907983 */ /* 0x000f280000300800 */
[----:B------:R-:W4:Y:S04]  /*94f0*/  LDL.LU R145, [R1+0x134] ;  /* 0x0001340001917983 */ /* 0x000f280000300800 */
[----:B------:R-:W4:Y:S04]  /*9500*/  LDL.LU R146, [R1+0x138] ;  /* 0x0001380001927983 */ /* 0x000f280000300800 */
[----:B------:R-:W4:Y:S01]  /*9510*/  LDL.LU R147, [R1+0x13c] ;  /* 0x00013c0001937983 */ /* 0x000f220000300800 */
[----:B------:R-:W-:Y:S01]  /*9520*/  IMAD.MOV.U32 R148, RZ, RZ, R51 ;  /* 0x000000ffff947224 */ /* 0x000fe200078e0033 */
[----:B------:R-:W-:Y:S01]  /*9530*/  MOV R150, R49 ;  /* 0x0000003100967202 */ /* 0x000fe20000000f00 */
[----:B------:R-:W-:Y:S01]  /*9540*/  IMAD.MOV.U32 R149, RZ, RZ, R50 ;  /* 0x000000ffff957224 */ /* 0x000fe200078e0032 */
[----:B------:R-:W-:Y:S01]  /*9550*/  LDS R49, [R3+0x8100] ;  /* 0x0081000003317984 */ /* 0x000fe20000000800 */
[----:B------:R-:W-:-:S03]  /*9560*/  IMAD.MOV.U32 R151, RZ, RZ, R48 ;  /* 0x000000ffff977224 */ /* 0x000fc600078e0030 */
[----:B------:R-:W-:Y:S04]  /*9570*/  LDS R48, [R0+0x8100] ;  /* 0x0081000000307984 */ /* 0x000fe80000000800 */
[----:B------:R-:W-:Y:S04]  /*9580*/  LDS R50, [R0+0xa100] ;  /* 0x00a1000000327984 */ /* 0x000fe80000000800 */
[----:B------:R-:W3:Y:S01]  /*9590*/  LDS R51, [R3+0xa100] ;  /* 0x00a1000003337984 */ /* 0x000ee20000000800 */
[----:B------:R-:W-:Y:S01]  /*95a0*/  IMAD.MOV.U32 R197, RZ, RZ, R8 ;  /* 0x000000ffffc57224 */ /* 0x000fe200078e0008 */
[----:B------:R-:W-:Y:S01]  /*95b0*/  MOV R199, R10 ;  /* 0x0000000a00c77202 */ /* 0x000fe20000000f00 */
[----:B------:R-:W-:-:S02]  /*95c0*/  IMAD.MOV.U32 R198, RZ, RZ, R9 ;  /* 0x000000ffffc67224 */ /* 0x000fc400078e0009 */
[----:B------:R-:W-:Y:S01]  /*95d0*/  IMAD.MOV.U32 R8, RZ, RZ, R36 ;  /* 0x000000ffff087224 */ /* 0x000fe200078e0024 */
[----:B------:R-:W-:Y:S01]  /*95e0*/  MOV R10, R38 ;  /* 0x00000026000a7202 */ /* 0x000fe20000000f00 */
[----:B------:R-:W-:Y:S02]  /*95f0*/  IMAD.MOV.U32 R9, RZ, RZ, R37 ;  /* 0x000000ffff097224 */ /* 0x000fe400078e0025 */
[----:B------:R-:W-:Y:S02]  /*9600*/  IMAD.MOV.U32 R203, RZ, RZ, R11 ;  /* 0x000000ffffcb7224 */ /* 0x000fe400078e000b */
[----:B------:R-:W-:Y:S01]  /*9610*/  IMAD.MOV.U32 R11, RZ, RZ, R32 ;  /* 0x000000ffff0b7224 */ /* 0x000fe200078e0020 */
[----:B---3--:R-:W-:Y:S07]  /*9620*/  HMMA.1688.F32.TF32 R24, R48, R152, R236 ;  /* 0x000000983018723c */ /* 0x008fee00000810ec */
[----:B------:R-:W-:Y:S01]  /*9630*/  IMAD.MOV.U32 R236, RZ, RZ, R33 ;  /* 0x000000ffffec7224 */ /* 0x000fe200078e0021 */
[----:B------:R-:W-:Y:S01]  /*9640*/  MOV R238, R35 ;  /* 0x0000002300ee7202 */ /* 0x000fe20000000f00 */
[----:B------:R-:W-:-:S02]  /*9650*/  IMAD.MOV.U32 R237, RZ, RZ, R34 ;  /* 0x000000ffffed7224 */ /* 0x000fc400078e0022 */
[----:B------:R-:W-:Y:S02]  /*9660*/  IMAD.MOV.U32 R239, RZ, RZ, R39 ;  /* 0x000000ffffef7224 */ /* 0x000fe400078e0027 */
[----:B--2---:R-:W-:Y:S01]  /*9670*/  IMAD.MOV.U32 R231, RZ, RZ, R43 ;  /* 0x000000ffffe77224 */ /* 0x004fe200078e002b */
[----:B----4-:R-:W-:Y:S01]  /*9680*/  MOV R230, R42 ;  /* 0x0000002a00e67202 */ /* 0x010fe20000000f00 */
[----:B------:R-:W-:Y:S02]  /*9690*/  IMAD.MOV.U32 R228, RZ, RZ, R40 ;  /* 0x000000ffffe47224 */ /* 0x000fe400078e0028 */
[----:B------:R-:W2:Y:S01]  /*96a0*/  LDL.LU R40, [R1+0xa7c] ;  /* 0x000a7c0001287983 */ /* 0x000ea20000300800 */
[----:B------:R-:W-:-:S03]  /*96b0*/  IMAD.MOV.U32 R229, RZ, RZ, R41 ;  /* 0x000000ffffe57224 */ /* 0x000fc600078e0029 */
[----:B------:R-:W2:Y:S04]  /*96c0*/  LDL.LU R41, [R1+0xa78] ;  /* 0x000a780001297983 */ /* 0x000ea80000300800 */
[----:B------:R-:W2:Y:S04]  /*96d0*/  LDL.LU R42, [R1+0xa74] ;  /* 0x000a7400012a7983 */ /* 0x000ea80000300800 */
[----:B------:R-:W2:Y:S04]  /*96e0*/  LDL.LU R43, [R1+0xa70] ;  /* 0x000a7000012b7983 */ /* 0x000ea80000300800 */
[----:B------:R-:W3:Y:S04]  /*96f0*/  LDL.LU R36, [R1+0xa6c] ;  /* 0x000a6c0001247983 */ /* 0x000ee80000300800 */
[----:B------:R-:W3:Y:S04]  /*9700*/  LDL.LU R37, [R1+0xa68] ;  /* 0x000a680001257983 */ /* 0x000ee80000300800 */
[----:B------:R-:W3:Y:S04]  /*9710*/  LDL.LU R38, [R1+0xa64] ;  /* 0x000a640001267983 */ /* 0x000ee80000300800 */
[----:B------:R-:W4:Y:S04]  /*9720*/  LDL.LU R32, [R1+0xa60] ;  /* 0x000a600001207983 */ /* 0x000f280000300800 */
[----:B------:R-:W4:Y:S04]  /*9730*/  LDL.LU R33, [R1+0xa5c] ;  /* 0x000a5c0001217983 */ /* 0x000f280000300800 */
[----:B------:R-:W4:Y:S04]  /*9740*/  LDL.LU R34, [R1+0xa58] ;  /* 0x000a580001227983 */ /* 0x000f280000300800 */
[----:B------:R-:W4:Y:S04]  /*9750*/  LDL.LU R35, [R1+0xa54] ;  /* 0x000a540001237983 */ /* 0x000f280000300800 */
[----:B------:R-:W3:Y:S01]  /*9760*/  LDL.LU R39, [R1+0xa50] ;  /* 0x000a500001277983 */ /* 0x000ee20000300800 */
[----:B------:R-:W-:Y:S03]  /*9770*/  HMMA.1688.F32.TF32 R136, R48, R164, R144 ;  /* 0x000000a43088723c */ /* 0x000fe60000081090 */
[----:B------:R-:W-:Y:S04]  /*9780*/  LDS R144, [R0+0x8200] ;  /* 0x0082000000907984 */ /* 0x000fe80000000800 */
[----:B------:R-:W-:Y:S04]  /*9790*/  LDS R146, [R0+0xa200] ;  /* 0x00a2000000927984 */ /* 0x000fe80000000800 */
[----:B------:R-:W-:Y:S04]  /*97a0*/  LDS R145, [R3+0x8200] ;  /* 0x0082000003917984 */ /* 0x000fe80000000800 */
[----:B------:R-:W1:Y:S09]  /*97b0*/  LDS R147, [R3+0xa200] ;  /* 0x00a2000003937984 */ /* 0x000e720000000800 */
[----:B------:R-:W-:Y:S01]  /*97c0*/  IMAD.MOV.U32 R200, RZ, RZ, R136 ;  /* 0x000000ffffc87224 */ /* 0x000fe200078e0088 */
[----:B------:R-:W-:Y:S01]  /*97d0*/  MOV R202, R138 ;  /* 0x0000008a00ca7202 */ /* 0x000fe20000000f00 */
[----:B------:R-:W-:-:S02]  /*97e0*/  IMAD.MOV.U32 R201, RZ, RZ, R137 ;  /* 0x000000ffffc97224 */ /* 0x000fc400078e0089 */
[----:B------:R-:W-:Y:S01]  /*97f0*/  IMAD.MOV.U32 R196, RZ, RZ, R139 ;  /* 0x000000ffffc47224 */ /* 0x000fe200078e008b */
[----:B------:R-:W-:Y:S08]  /*9800*/  HMMA.1688.F32.TF32 R28, R48, R180, R244 ;  /* 0x000000b4301c723c */ /* 0x000ff000000810f4 */
[C---:B-1----:R-:W-:Y:S08]  /*9810*/  HMMA.1688.F32.TF32 R136, R144.reuse, R152, R8 ;  /* 0x000000989088723c */ /* 0x042ff00000081008 */
[----:B------:R-:W-:Y:S01]  /*9820*/  HMMA.1688.F32.TF32 R8, R144, R176, R240 ;  /* 0x000000b09008723c */ /* 0x000fe200000810f0 */
[----:B------:R-:W-:Y:S01]  /*9830*/  IMAD.MOV.U32 R244, RZ, RZ, R52 ;  /* 0x000000fffff47224 */ /* 0x000fe200078e0034 */
[----:B------:R-:W-:Y:S01]  /*9840*/  MOV R246, R54 ;  /* 0x0000003600f67202 */ /* 0x000fe20000000f00 */
[----:B------:R-:W3:Y:S01]  /*9850*/  LDL.LU R52, [R1+0xa4c] ;  /* 0x000a4c0001347983 */ /* 0x000ee20000300800 */
[----:B------:R-:W-:-:S02]  /*9860*/  IMAD.MOV.U32 R245, RZ, RZ, R53 ;  /* 0x000000fffff57224 */ /* 0x000fc400078e0035 */
[----:B------:R-:W-:Y:S01]  /*9870*/  IMAD.MOV.U32 R247, RZ, RZ, R55 ;  /* 0x000000fffff77224 */ /* 0x000fe200078e0037 */
[----:B------:R-:W3:Y:S04]  /*9880*/  LDL.LU R53, [R1+0xa48] ;  /* 0x000a480001357983 */ /* 0x000ee80000300800 */
[----:B------:R-:W3:Y:S04]  /*9890*/  LDL.LU R54, [R1+0xa44] ;  /* 0x000a440001367983 */ /* 0x000ee80000300800 */
[----:B------:R-:W3:Y:S09]  /*98a0*/  LDL.LU R55, [R1+0xa40] ;  /* 0x000a400001377983 */ /* 0x000ef20000300800 */
[----:B------:R-:W-:Y:S01]  /*98b0*/  IMAD.MOV.U32 R209, RZ, RZ, R8 ;  /* 0x000000ffffd17224 */ /* 0x000fe200078e0008 */
[----:B------:R-:W-:Y:S01]  /*98c0*/  MOV R204, R10 ;  /* 0x0000000a00cc7202 */ /* 0x000fe20000000f00 */
[----:B------:R-:W-:Y:S01]  /*98d0*/  IMAD.MOV.U32 R210, RZ, RZ, R9 ;  /* 0x000000ffffd27224 */ /* 0x000fe200078e0009 */
[----:B------:R-:W3:Y:S01]  /*98e0*/  LDL.LU R8, [R1+0xb0] ;  /* 0x0000b00001087983 */ /* 0x000ee20000300800 */
[----:B------:R-:W-:-:S03]  /*98f0*/  IMAD.MOV.U32 R205, RZ, RZ, R11 ;  /* 0x000000ffffcd7224 */ /* 0x000fc600078e000b */
[----:B------:R-:W3:Y:S04]  /*9900*/  LDL.LU R9, [R1+0xb4] ;  /* 0x0000b40001097983 */ /* 0x000ee80000300800 */
[----:B------:R-:W3:Y:S04]  /*9910*/  LDL.LU R10, [R1+0xb8] ;  /* 0x0000b800010a7983 */ /* 0x000ee80000300800 */
[----:B------:R-:W3:Y:S01]  /*9920*/  LDL.LU R11, [R1+0xbc] ;  /* 0x0000bc00010b7983 */ /* 0x000ee20000300800 */
[----:B------:R-:W-:Y:S03]  /*9930*/  HMMA.1688.F32.TF32 R20, R48, R156, R140 ;  /* 0x0000009c3014723c */ /* 0x000fe6000008108c */
[----:B------:R-:W3:Y:S04]  /*9940*/  LDL.LU R240, [R1+0xa0] ;  /* 0x0000a00001f07983 */ /* 0x000ee80000300800 */
[----:B------:R-:W3:Y:S01]  /*9950*/  LDL.LU R241, [R1+0xa4] ;  /* 0x0000a40001f17983 */ /* 0x000ee20000300800 */
[C---:B------:R-:W-:Y:S03]  /*9960*/  HMMA.1688.F32.TF32 R140, R144.reuse, R180, R148 ;  /* 0x000000b4908c723c */ /* 0x040fe60000081094 */
[----:B------:R-:W3:Y:S04]  /*9970*/  LDL.LU R242, [R1+0xa8] ;  /* 0x0000a80001f27983 */ /* 0x000ee80000300800 */
[----:B------:R-:W3:Y:S01]  /*9980*/  LDL.LU R243, [R1+0xac] ;  /* 0x0000ac0001f37983 */ /* 0x000ee20000300800 */
[----:B------:R-:W-:Y:S03]  /*9990*/  HMMA.1688.F32.TF32 R148, R144, R172, R236 ;  /* 0x000000ac9094723c */ /* 0x000fe600000810ec */
[----:B------:R-:W3:Y:S04]  /*99a0*/  LDL.LU R236, [R1+0x90] ;  /* 0x0000900001ec7983 */ /* 0x000ee80000300800 */
[----:B------:R-:W3:Y:S04]  /*99b0*/  LDL.LU R237, [R1+0x94] ;  /* 0x0000940001ed7983 */ /* 0x000ee80000300800 */
[----:B------:R-:W3:Y:S04]  /*99c0*/  LDL.LU R238, [R1+0x98] ;  /* 0x0000980001ee7983 */ /* 0x000ee80000300800 */
[----:B------:R-:W3:Y:S09]  /*99d0*/  LDL.LU R239, [R1+0x9c] ;  /* 0x00009c0001ef7983 */ /* 0x000ef20000300800 */
[----:B------:R-:W-:Y:S01]  /*99e0*/  IMAD.MOV.U32 R212, RZ, RZ, R148 ;  /* 0x000000ffffd47224 */ /* 0x000fe200078e0094 */
[----:B------:R-:W-:Y:S01]  /*99f0*/  MOV R214, R150 ;  /* 0x0000009600d67202 */ /* 0x000fe20000000f00 */
[----:B------:R-:W-:-:S02]  /*9a00*/  IMAD.MOV.U32 R213, RZ, RZ, R149 ;  /* 0x000000ffffd57224 */ /* 0x000fc400078e0095 */
[----:B------:R-:W-:Y:S02]  /*9a10*/  IMAD.MOV.U32 R208, RZ, RZ, R151 ;  /* 0x000000ffffd07224 */ /* 0x000fe400078e0097 */
[----:B------:R-:W-:Y:S11]  /*9a20*/  HMMA.1688.F32.TF32 R148, R144, R168, R244 ;  /* 0x000000a89094723c */ /* 0x000ff600000810f4 */
[----:B------:R-:W-:Y:S11]  /*9a30*/  @!UPT UIADD3 URZ, URZ, URZ, URZ ;  /* 0x0000003f3f3ff290 */ /* 0x000ff6000fffe03f */
[----:B------:R-:W-:Y:S02]  /*9a40*/  @!UPT UIADD3 URZ, URZ, URZ, URZ ;  /* 0x0000003f3f3ff290 */ /* 0x000fe4000fffe03f */
        /* <DEDUP_REMOVED lines=8> */
[C---:B--2---:R-:W-:Y:S08]  /*9ad0*/  HMMA.1688.F32.TF32 R40, R48.reuse, R168, R40 ;  /* 0x000000a83028723c */ /* 0x044ff00000081028 */
[C---:B----4-:R-:W-:Y:S08]  /*9ae0*/  HMMA.1688.F32.TF32 R32, R48.reuse, R176, R32 ;  /* 0x000000b03020723c */ /* 0x050ff00000081020 */
[C---:B---3--:R-:W-:Y:S08]  /*9af0*/  HMMA.1688.F32.TF32 R36, R48.reuse, R172, R36 ;  /* 0x000000ac3024723c */ /* 0x048ff00000081024 */
[----:B------:R-:W-:Y:S01]  /*9b00*/  HMMA.1688.F32.TF32 R48, R48, R160, R228 ;  /* 0x000000a03030723c */ /* 0x000fe200000810e4 */
[----:B------:R-:W2:Y:S04]  /*9b10*/  LDL.LU R228, [R1+0x70] ;  /* 0x0000700001e47983 */ /* 0x000ea80000300800 */
[----:B------:R-:W2:Y:S04]  /*9b20*/  LDL.LU R229, [R1+0x74] ;  /* 0x0000740001e57983 */ /* 0x000ea80000300800 */
[----:B------:R-:W2:Y:S04]  /*9b30*/  LDL.LU R230, [R1+0x78] ;  /* 0x0000780001e67983 */ /* 0x000ea80000300800 */
[----:B------:R-:W2:Y:S04]  /*9b40*/  LDL.LU R231, [R1+0x7c] ;  /* 0x00007c0001e77983 */ /* 0x000ea80000300800 */
[----:B------:R-:W3:Y:S04]  /*9b50*/  LDL.LU R244, [R1+0x60] ;  /* 0x0000600001f47983 */ /* 0x000ee80000300800 */
[----:B------:R-:W3:Y:S04]  /*9b60*/  LDL.LU R245, [R1+0x64] ;  /* 0x0000640001f57983 */ /* 0x000ee80000300800 */
[----:B------:R-:W3:Y:S04]  /*9b70*/  LDL.LU R246, [R1+0x68] ;  /* 0x0000680001f67983 */ /* 0x000ee80000300800 */
[----:B------:R-:W3:Y:S04]  /*9b80*/  LDL.LU R247, [R1+0x6c] ;  /* 0x00006c0001f77983 */ /* 0x000ee80000300800 */
[----:B------:R-:W3:Y:S04]  /*9b90*/  LDL.LU R248, [R1+0x50] ;  /* 0x0000500001f87983 */ /* 0x000ee80000300800 */
[----:B------:R-:W3:Y:S01]  /*9ba0*/  LDL.LU R249, [R1+0x54] ;  /* 0x0000540001f97983 */ /* 0x000ee20000300800 */
[C---:B------:R-:W-:Y:S08]  /*9bb0*/  HMMA.1688.F32.TF32 R8, R144.reuse, R164, R8 ;  /* 0x000000a49008723c */ /* 0x040ff00000081008 */
[C---:B------:R-:W-:Y:S11]  /*9bc0*/  HMMA.1688.F32.TF32 R52, R144.reuse, R156, R52 ;  /* 0x0000009c9034723c */ /* 0x040ff60000081034 */
[----:B------:R-:W-:Y:S05]  /*9bd0*/  @!UPT UIADD3 URZ, URZ, URZ, URZ ;  /* 0x0000003f3f3ff290 */ /* 0x000fea000fffe03f */
[----:B------:R-:W-:Y:S01]  /*9be0*/  MOV R220, R8 ;  /* 0x0000000800dc7202 */ /* 0x000fe20000000f00 */
[----:B------:R-:W-:Y:S02]  /*9bf0*/  IMAD.MOV.U32 R221, RZ, RZ, R9 ;  /* 0x000000ffffdd7224 */ /* 0x000fe400078e0009 */
[----:B------:R-:W-:Y:S02]  /*9c00*/  IMAD.MOV.U32 R222, RZ, RZ, R10 ;  /* 0x000000ffffde7224 */ /* 0x000fe400078e000a */
[----:B------:R-:W-:Y:S02]  /*9c10*/  IMAD.MOV.U32 R223, RZ, RZ, R11 ;  /* 0x000000ffffdf7224 */ /* 0x000fe400078e000b */
[----:B------:R-:W-:Y:S01]  /*9c20*/  HMMA.1688.F32.TF32 R8, R144, R160, R240 ;  /* 0x000000a09008723c */ /* 0x000fe200000810f0 */
[----:B------:R-:W-:Y:S04]  /*9c30*/  LDS R144, [R0+0x8300] ;  /* 0x0083000000907984 */ /* 0x000fe80000000800 */
[----:B------:R-:W-:Y:S04]  /*9c40*/  LDS R146, [R0+0xa300] ;  /* 0x00a3000000927984 */ /* 0x000fe80000000800 */
[----:B------:R-:W-:Y:S04]  /*9c50*/  LDS R145, [R3+0x8300] ;  /* 0x0083000003917984 */ /* 0x000fe80000000800 */
[----:B------:R-:W1:Y:S11]  /*9c60*/  LDS R147, [R3+0xa300] ;  /* 0x00a3000003937984 */ /* 0x000e760000000800 */
[----:B------:R-:W-:Y:S01]  /*9c70*/  MOV R243, R8 ;  /* 0x0000000800f37202 */ /* 0x000fe20000000f00 */
[----:B------:R-:W-:-:S02]  /*9c80*/  IMAD.MOV.U32 R235, RZ, RZ, R9 ;  /* 0x000000ffffeb7224 */ /* 0x000fc400078e0009 */
[----:B------:R-:W-:Y:S02]  /*9c90*/  IMAD.MOV.U32 R226, RZ, RZ, R10 ;  /* 0x000000ffffe27224 */ /* 0x000fe400078e000a */
[----:B------:R-:W-:Y:S02]  /*9ca0*/  IMAD.MOV.U32 R227, RZ, RZ, R11 ;  /* 0x000000ffffe37224 */ /* 0x000fe400078e000b */
[C---:B-1----:R-:W-:Y:S08]  /*9cb0*/  HMMA.1688.F32.TF32 R8, R144.reuse, R156, R236 ;  /* 0x0000009c9008723c */ /* 0x042ff000000810ec */
[----:B------:R-:W-:Y:S01]  /*9cc0*/  HMMA.1688.F32.TF32 R148, R144, R152, R148 ;  /* 0x000000989094723c */ /* 0x000fe20000081094 */
[----:B------:R-:W-:-:S02]  /*9cd0*/  IMAD.MOV.U32 R251, RZ, RZ, R2 ;  /* 0x000000fffffb7224 */ /* 0x000fc400078e0002 */
[----:B------:R-:W-:Y:S11]  /*9ce0*/  IMAD.MOV.U32 R250, RZ, RZ, R252 ;  /* 0x000000fffffa7224 */ /* 0x000ff600078e00fc */
[----:B------:R-:W-:Y:S02]  /*9cf0*/  @!UPT UIADD3 URZ, URZ, URZ, URZ ;  /* 0x0000003f3f3ff290 */ /* 0x000fe4000fffe03f */
[----:B------:R-:W-:Y:S01]  /*9d00*/  IMAD.MOV.U32 R3, RZ, RZ, R10 ;  /* 0x000000ffff037224 */ /* 0x000fe200078e000a */
[----:B------:R-:W-:Y:S01]  /*9d10*/  MOV R236, R8 ;  /* 0x0000000800ec7202 */ /* 0x000fe20000000f00 */
[----:B------:R-:W-:Y:S02]  /*9d20*/  IMAD.MOV.U32 R2, RZ, RZ, R11 ;  /* 0x000000ffff027224 */ /* 0x000fe400078e000b */
[----:B------:R-:W-:Y:S01]  /*9d30*/  IMAD.MOV.U32 R252, RZ, RZ, R9 ;  /* 0x000000fffffc7224 */ /* 0x000fe200078e0009 */
[----:B------:R-:W4:Y:S03]  /*9d40*/  LDL.LU.64 R10, [R1+0xa38] ;  /* 0x000a3800010a7983 */ /* 0x000f260000300a00 */
[----:B------:R-:W-:Y:S01]  /*9d50*/  MOV R237, R151 ;  /* 0x0000009700ed7202 */ /* 0x000fe20000000f00 */
[----:B------:R-:W4:Y:S01]  /*9d60*/  LDL.LU.64 R8, [R1+0xa30] ;  /* 0x000a300001087983 */ /* 0x000f220000300a00 */
[----:B------:R-:W-:-:S02]  /*9d70*/  IMAD.MOV.U32 R239, RZ, RZ, R150 ;  /* 0x000000ffffef7224 */ /* 0x000fc400078e0096 */
[----:B------:R-:W-:Y:S01]  /*9d80*/  IMAD.MOV.U32 R238, RZ, RZ, R149 ;  /* 0x000000ffffee7224 */ /* 0x000fe200078e0095 */
[----:B------:R-:W4:Y:S01]  /*9d90*/  LDL.LU.64 R150, [R1+0xa28] ;  /* 0x000a280001967983 */ /* 0x000f220000300a00 */
[----:B------:R-:W-:-:S03]  /*9da0*/  IMAD.MOV.U32 R234, RZ, RZ, R148 ;  /* 0x000000ffffea7224 */ /* 0x000fc600078e0094 */
[----:B------:R-:W4:Y:S01]  /*9db0*/  LDL.LU.64 R148, [R1+0xa20] ;  /* 0x000a200001947983 */ /* 0x000f220000300a00 */
[C---:B--2---:R-:W-:Y:S08]  /*9dc0*/  HMMA.1688.F32.TF32 R228, R144.reuse, R180, R228 ;  /* 0x000000b490e4723c */ /* 0x044ff000000810e4 */
[----:B---3--:R-:W-:Y:S11]  /*9dd0*/  HMMA.1688.F32.TF32 R244, R144, R176, R244 ;  /* 0x000000b090f4723c */ /* 0x008ff600000810f4 */
[----:B------:R-:W-:Y:S05]  /*9de0*/  @!UPT UIADD3 URZ, URZ, URZ, URZ ;  /* 0x0000003f3f3ff290 */ /* 0x000fea000fffe03f */
[----:B------:R-:W-:Y:S01]  /*9df0*/  IMAD.MOV.U32 R242, RZ, RZ, R228 ;  /* 0x000000fffff27224 */ /* 0x000fe200078e00e4 */
[----:B------:R-:W-:Y:S01]  /*9e00*/  MOV R240, R230 ;  /* 0x000000e600f07202 */ /* 0x000fe20000000f00 */
[----:B------:R-:W-:Y:S02]  /*9e10*/  IMAD.MOV.U32 R233, RZ, RZ, R231 ;  /* 0x000000ffffe97224 */ /* 0x000fe400078e00e7 */
[----:B------:R-:W-:-:S04]  /*9e20*/  IMAD.MOV.U32 R241, RZ, RZ, R229 ;  /* 0x000000fffff17224 */ /* 0x000fc800078e00e5 */
[----:B------:R-:W-:Y:S01]  /*9e30*/  MOV R231, R246 ;  /* 0x000000f600e77202 */ /* 0x000fe20000000f00 */
[----:B------:R-:W-:Y:S02]  /*9e40*/  IMAD.MOV.U32 R228, RZ, RZ, R247 ;  /* 0x000000ffffe47224 */ /* 0x000fe400078e00f7 */
[----:B------:R-:W-:Y:S01]  /*9e50*/  IMAD.MOV.U32 R230, RZ, RZ, R245 ;  /* 0x000000ffffe67224 */ /* 0x000fe200078e00f5 */
[----:B------:R-:W2:Y:S01]  /*9e60*/  LDL.LU.64 R246, [R1+0xa18] ;  /* 0x000a180001f67983 */ /* 0x000ea20000300a00 */
[----:B------:R-:W-:-:S03]  /*9e70*/  IMAD.MOV.U32 R229, RZ, RZ, R244 ;  /* 0x000000ffffe57224 */ /* 0x000fc600078e00f4 */
[----:B------:R-:W2:Y:S01]  /*9e80*/  LDL.LU.64 R244, [R1+0xa10] ;  /* 0x000a100001f47983 */ /* 0x000ea20000300a00 */
[----:B------:R-:W-:Y:S11]  /*9e90*/  HMMA.1688.F32.TF32 R248, R144, R172, R248 ;  /* 0x000000ac90f8723c */ /* 0x000ff600000810f8 */
[----:B------:R-:W-:Y:S11]  /*9ea0*/  @!UPT UIADD3 URZ, URZ, URZ, URZ ;  /* 0x0000003f3f3ff290 */ /* 0x000ff6000fffe03f */
[----:B------:R-:W-:Y:S01]  /*9eb0*/  @!UPT UIADD3 URZ, URZ, URZ, URZ ;  /* 0x0000003f3f3ff290 */ /* 0x000fe2000fffe03f */
[----:B------:R1:W-:Y:S04]  /*9ec0*/  STL [R1+0x8c8], R248 ;  /* 0x0008c8f801007387 */ /* 0x0003e80000100800 */
[----:B------:R3:W-:Y:S04]  /*9ed0*/  STL [R1+0x8c4], R249 ;  /* 0x0008c4f901007387 */ /* 0x0007e80000100800 */
[----:B------:R3:W-:Y:S01]  /*9ee0*/  STL [R1+0x8c0], R250 ;  /* 0x0008c0fa01007387 */ /* 0x0007e20000100800 */
[----:B-1----:R-:W-:-:S03]  /*9ef0*/  MOV R248, R231 ;  /* 0x000000e700f87202 */ /* 0x002fc60000000f00 */
[----:B------:R1:W-:Y:S01]  /*9f00*/  STL [R1+0x8bc], R251 ;  /* 0x0008bcfb01007387 */ /* 0x0003e20000100800 */
[----:B---3--:R-:W-:Y:S02]  /*9f10*/  IMAD.MOV.U32 R249, RZ, RZ, R230 ;  /* 0x000000fffff97224 */ /* 0x008fe400078e00e6 */
[----:B------:R-:W-:Y:S02]  /*9f20*/  IMAD.MOV.U32 R250, RZ, RZ, R229 ;  /* 0x000000fffffa7224 */ /* 0x000fe400078e00e5 */
[----:B-1----:R-:W-:Y:S02]  /*9f30*/  IMAD.MOV.U32 R251, RZ, RZ, R228 ;  /* 0x000000fffffb7224 */ /* 0x002fe400078e00e4 */
[----:B--2---:R-:W-:Y:S07]  /*9f40*/  HMMA.1688.F32.TF32 R228, R144, R168, R244 ;  /* 0x000000a890e4723c */ /* 0x004fee00000810f4 */
[----:B------:R-:W-:Y:S01]  /*9f50*/  MOV R247, R236 ;  /* 0x000000ec00f77202 */ /* 0x000fe20000000f00 */
[----:B------:R-:W-:Y:S01]  /*9f60*/  IMAD.MOV.U32 R246, RZ, RZ, R237 ;  /* 0x000000fffff67224 */ /* 0x000fe200078e00ed */
[----:B------:R-:W2:Y:S01]  /*9f70*/  LDL.LU R236, [R1+0xa08] ;  /* 0x000a080001ec7983 */ /* 0x000ea20000300800 */
[----:B------:R-:W-:-:S02]  /*9f80*/  IMAD.MOV.U32 R244, RZ, RZ, R238 ;  /* 0x000000fffff47224 */ /* 0x000fc400078e00ee */
[----:B------:R-:W-:Y:S01]  /*9f90*/  IMAD.MOV.U32 R245, RZ, RZ, R239 ;  /* 0x000000fffff57224 */ /* 0x000fe200078e00ef */
[----:B------:R-:W2:Y:S04]  /*9fa0*/  LDL.LU R237, [R1+0xa04] ;  /* 0x000a040001ed7983 */ /* 0x000ea80000300800 */
[----:B------:R-:W2:Y:S04]  /*9fb0*/  LDL.LU R238, [R1+0xa00] ;  /* 0x000a000001ee7983 */ /* 0x000ea80000300800 */
[----:B------:R-:W2:Y:S04]  /*9fc0*/  LDL.LU R239, [R1+0x9fc] ;  /* 0x0009fc0001ef7983 */ /* 0x000ea80000300800 */
[----:B------:R1:W-:Y:S02]  /*9fd0*/  STL [R1+0x8d0], R228 ;  /* 0x0008d0e401007387 */ /* 0x0003e40000100800 */
[----:B-1----:R-:W-:-:S02]  /*9fe0*/  MOV R228, R240 ;  /* 0x000000f000e47202 */ /* 0x002fc40000000f00 */
[----:B------:R-:W3:Y:S04]  /*9ff0*/  LDL.LU R240, [R1+0x9f8] ;  /* 0x0009f80001f07983 */ /* 0x000ee80000300800 */
[----:B------:R1:W-:Y:S02]  /*a000*/  STL [R1+0x8cc], R229 ;  /* 0x0008cce501007387 */ /* 0x0003e40000100800 */
[----:B-1----:R-:W-:Y:S02]  /*a010*/  IMAD.MOV.U32 R229, RZ, RZ, R241 ;  /* 0x000000ffffe57224 */ /* 0x002fe400078e00f1 */
[----:B------:R-:W3:Y:S04]  /*a020*/  LDL.LU R241, [R1+0x9f4] ;  /* 0x0009f40001f17983 */ /* 0x000ee80000300800 */
[----:B------:R1:W-:Y:S02]  /*a030*/  STL [R1+0x8b8], R230 ;  /* 0x0008b8e601007387 */ /* 0x0003e40000100800 */
[----:B-1----:R-:W-:-:S02]  /*a040*/  IMAD.MOV.U32 R230, RZ, RZ, R242 ;  /* 0x000000ffffe67224 */ /* 0x002fc400078e00f2 */
[----:B------:R-:W3:Y:S04]  /*a050*/  LDL.LU R242, [R1+0x9f0] ;  /* 0x0009f00001f27983 */ /* 0x000ee80000300800 */
[----:B------:R1:W-:Y:S02]  /*a060*/  STL [R1+0x8b4], R231 ;  /* 0x0008b4e701007387 */ /* 0x0003e40000100800 */
[----:B-1----:R-:W-:Y:S02]  /*a070*/  IMAD.MOV.U32 R231, RZ, RZ, R243 ;  /* 0x000000ffffe77224 */ /* 0x002fe400078e00f3 */
[----:B------:R-:W3:Y:S01]  /*a080*/  LDL.LU R243, [R1+0x9ec] ;  /* 0x0009ec0001f37983 */ /* 0x000ee20000300800 */
[----:B--2---:R-:W-:Y:S11]  /*a090*/  HMMA.1688.F32.TF32 R236, R144, R164, R236 ;  /* 0x000000a490ec723c */ /* 0x004ff600000810ec */
[----:B------:R-:W-:Y:S11]  /*a0a0*/  @!UPT UIADD3 URZ, URZ, URZ, URZ ;  /* 0x0000003f3f3ff290 */ /* 0x000ff6000fffe03f */
[----:B------:R-:W-:Y:S01]  /*a0b0*/  @!UPT UIADD3 URZ, URZ, URZ, URZ ;  /* 0x0000003f3f3ff290 */ /* 0x000fe2000fffe03f */
[----:B------:R1:W-:Y:S02]  /*a0c0*/  STL [R1+0x8dc], R236 ;  /* 0x0008dcec01007387 */ /* 0x0003e40000100800 */
[----:B-1----:R-:W-:Y:S02]  /*a0d0*/  MOV R236, R233 ;  /* 0x000000e900ec7202 */ /* 0x002fe40000000f00 */
[----:B------:R-:W2:Y:S04]  /*a0e0*/  LDL.LU R233, [R1+0x9e8] ;  /* 0x0009e80001e97983 */ /* 0x000ea80000300800 */
[----:B------:R1:W-:Y:S02]  /*a0f0*/  STL [R1+0x8d8], R237 ;  /* 0x0008d8ed01007387 */ /* 0x0003e40000100800 */
[----:B-1----:R-:W-:-:S02]  /*a100*/  IMAD.MOV.U32 R237, RZ, RZ, R234 ;  /* 0x000000ffffed7224 */ /* 0x002fc400078e00ea */
[----:B------:R-:W2:Y:S04]  /*a110*/  LDL.LU R234, [R1+0x9e4] ;  /* 0x0009e40001ea7983 */ /* 0x000ea80000300800 */
[----:B------:R1:W-:Y:S02]  /*a120*/  STL [R1+0x8d4], R238 ;  /* 0x0008d4ee01007387 */ /* 0x0003e40000100800 */
[----:B-1----:R-:W-:Y:S02]  /*a130*/  IMAD.MOV.U32 R238, RZ, RZ, R235 ;  /* 0x000000ffffee7224 */ /* 0x002fe400078e00eb */
[----:B------:R-:W2:Y:S04]  /*a140*/  LDL.LU R235, [R1+0x9e0] ;  /* 0x0009e00001eb7983 */ /* 0x000ea80000300800 */
[----:B------:R1:W-:Y:S01]  /*a150*/  STL [R1+0x8b0], R239 ;  /* 0x0008b0ef01007387 */ /* 0x0003e20000100800 */
[----:B---3--:R-:W-:Y:S03]  /*a160*/  HMMA.1688.F32.TF32 R240, R144, R160, R240 ;  /* 0x000000a090f0723c */ /* 0x008fe600000810f0 */
[----:B------:R-:W-:Y:S04]  /*a170*/  LDS R144, [R0+0x8400] ;  /* 0x0084000000907984 */ /* 0x000fe80000000800 */
[----:B------:R-:W-:Y:S01]  /*a180*/  LDS R146, [R0+0xa400] ;  /* 0x00a4000000927984 */ /* 0x000fe20000000800 */
[----:B-1----:R-:W-:-:S05]  /*a190*/  LOP3.LUT R239, R0, 0x20, RZ, 0x3c, !PT ;  /* 0x0000002000ef7812 */ /* 0x002fca00078e3cff */
[----:B------:R-:W-:Y:S04]  /*a1a0*/  LDS R145, [R239+0x8400] ;  /* 0x00840000ef917984 */ /* 0x000fe80000000800 */
[----:B------:R-:W4:Y:S06]  /*a1b0*/  LDS R147, [R239+0xa400] ;  /* 0x00a40000ef937984 */ /* 0x000f2c0000000800 */
[----:B------:R-:W-:Y:S04]  /*a1c0*/  STL [R1+0x8ec], R240 ;  /* 0x0008ecf001007387 */ /* 0x000fe80000100800 */
[----:B------:R-:W-:Y:S04]  /*a1d0*/  STL [R1+0x8e8], R241 ;  /* 0x0008e8f101007387 */ /* 0x000fe80000100800 */
[----:B------:R-:W-:Y:S04]  /*a1e0*/  STL [R1+0x8e4], R242 ;  /* 0x0008e4f201007387 */ /* 0x000fe80000100800 */
[----:B------:R1:W-:Y:S01]  /*a1f0*/  STL [R1+0x8e0], R243 ;  /* 0x0008e0f301007387 */ /* 0x0003e20000100800 */
[----:B----4-:R-:W-:Y:S01]  /*a200*/  HMMA.1688.F32.TF32 R8, R144, R180, R8 ;  /* 0x000000b49008723c */ /* 0x010fe20000081008 */
[----:B-1----:R-:W-:-:S02]  /*a210*/  IMAD.MOV.U32 R243, RZ, RZ, R230 ;  /* 0x000000fffff37224 */ /* 0x002fc400078e00e6 */
[----:B------:R-:W-:-:S05]  /*a220*/  IMAD.MOV.U32 R240, RZ, RZ, R251 ;  /* 0x000000fffff07224 */ /* 0x000fca00078e00fb */
[C---:B------:R-:W-:Y:S11]  /*a230*/  HMMA.1688.F32.TF32 R148, R144.reuse, R152, R148 ;  /* 0x000000989094723c */ /* 0x040ff60000081094 */
[----:B------:R-:W-:Y:S05]  /*a240*/  @!UPT UIADD3 URZ, URZ, URZ, URZ ;  /* 0x0000003f3f3ff290 */ /* 0x000fea000fffe03f */
[----:B------:R-:W-:Y:S01]  /*a250*/  IMAD.MOV.U32 R251, RZ, RZ, R10 ;  /* 0x000000fffffb7224 */ /* 0x000fe200078e000a */
[----:B------:R-:W-:Y:S02]  /*a260*/  MOV R230, R11 ;  /* 0x0000000b00e67202 */ /* 0x000fe40000000f00 */
[----:B------:R-:W-:Y:S01]  /*a270*/  MOV R241, R248 ;  /* 0x000000f800f17202 */ /* 0x000fe20000000f00 */
[----:B------:R-:W-:Y:S02]  /*a280*/  IMAD.MOV.U32 R242, RZ, RZ, R229 ;  /* 0x000000fffff27224 */ /* 0x000fe400078e00e5 */
[----:B------:R-:W-:Y:S01]  /*a290*/  IMAD.MOV.U32 R239, RZ, RZ, R238 ;  /* 0x000000ffffef7224 */ /* 0x000fe200078e00ee */
[----:B--2---:R-:W-:Y:S11]  /*a2a0*/  HMMA.1688.F32.TF32 R232, R144, R156, R232 ;  /* 0x0000009c90e8723c */ /* 0x004ff600000810e8 */
[----:B------:R-:W-:Y:S11]  /*a2b0*/  @!UPT UIADD3 URZ, URZ, URZ, URZ ;  /* 0x0000003f3f3ff290 */ /* 0x000ff6000fffe03f */
[----:B------:R-:W-:Y:S01]  /*a2c0*/  @!UPT UIADD3 URZ, URZ, URZ, URZ ;  /* 0x0000003f3f3ff290 */ /* 0x000fe2000fffe03f */
[----:B------:R1:W-:Y:S04]  /*a2d0*/  STL.64 [R1+0x1c0], R232 ;  /* 0x0001c0e801007387 */ /* 0x0003e80000100a00 */
[----:B------:R2:W-:Y:S01]  /*a2e0*/  STL.64 [R1+0x1c8], R234 ;  /* 0x0001c8ea01007387 */ /* 0x0005e20000100a00 */
[----:B-1----:R-:W-:Y:S01]  /*a2f0*/  MOV R233, R237 ;  /* 0x000000ed00e97202 */ /* 0x002fe20000000f00 */
[----:B------:R-:W-:Y:S02]  /*a300*/  IMAD.MOV.U32 R237, RZ, RZ, R250 ;  /* 0x000000ffffed7224 */ /* 0x000fe400078e00fa */
[----:B--2---:R-:W-:Y:S02]  /*a310*/  IMAD.MOV.U32 R235, RZ, RZ, R236 ;  /* 0x000000ffffeb7224 */ /* 0x004fe400078e00ec */
[----:B------:R-:W-:-:S02]  /*a320*/  IMAD.MOV.U32 R236, RZ, RZ, R249 ;  /* 0x000000ffffec7224 */ /* 0x000fc400078e00f9 */
[----:B------:R-:W-:Y:S02]  /*a330*/  IMAD.MOV.U32 R249, RZ, RZ, R8 ;  /* 0x000000fffff97224 */ /* 0x000fe400078e0008 */
[----:B------:R-:W-:Y:S02]  /*a340*/  IMAD.MOV.U32 R250, RZ, RZ, R9 ;  /* 0x000000fffffa7224 */ /* 0x000fe400078e0009 */
[C---:B------:R-:W-:Y:S08]  /*a350*/  HMMA.1688.F32.TF32 R8, R144.reuse, R176, R12 ;  /* 0x000000b09008723c */ /* 0x040ff0000008100c */
[----:B------:R-:W-:Y:S01]  /*a360*/  HMMA.1688.F32.TF32 R12, R144, R172, R44 ;  /* 0x000000ac900c723c */ /* 0x000fe2000008102c */
[----:B------:R1:W-:Y:S04]  /*a370*/  STL [R1+0x8f4], R148 ;  /* 0x0008f49401007387 */ /* 0x0003e80000100800 */
[----:B------:R2:W-:Y:S04]  /*a380*/  STL [R1+0x8f0], R149 ;  /* 0x0008f09501007387 */ /* 0x0005e80000100800 */
[----:B------:R3:W-:Y:S01]  /*a390*/  STL [R1+0x8ac], R150 ;  /* 0x0008ac9601007387 */ /* 0x0007e20000100800 */
[----:B-1----:R-:W-:-:S03]  /*a3a0*/  IMAD.MOV.U32 R148, RZ, RZ, R240 ;  /* 0x000000ffff947224 */ /* 0x002fc600078e00f0 */
[----:B------:R1:W-:Y:S01]  /*a3b0*/  STL [R1+0x8a8], R151 ;  /* 0x0008a89701007387 */ /* 0x0003e20000100800 */
[----:B------:R-:W-:Y:S02]  /*a3c0*/  IMAD.MOV.U32 R240, RZ, RZ, R236 ;  /* 0x000000fffff07224 */ /* 0x000fe400078e00ec */
[----:B--2---:R-:W-:Y:S01]  /*a3d0*/  IMAD.MOV.U32 R149, RZ, RZ, R241 ;  /* 0x000000ffff957224 */ /* 0x004fe200078e00f1 */
[----:B------:R-:W-:Y:S01]  /*a3e0*/  MOV R241, R237 ;  /* 0x000000ed00f17202 */ /* 0x000fe20000000f00 */
[----:B---3--:R-:W-:Y:S01]  /*a3f0*/  IMAD.MOV.U32 R150, RZ, RZ, R242 ;  /* 0x000000ffff967224 */ /* 0x008fe200078e00f2 */
[----:B-1----:R-:W-:-:S05]  /*a400*/  MOV R151, R243 ;  /* 0x000000f300977202 */ /* 0x002fca0000000f00 */
[----:B------:R-:W-:Y:S01]  /*a410*/  IMAD.MOV.U32 R242, RZ, RZ, R12 ;  /* 0x000000fffff27224 */ /* 0x000fe200078e000c */
[----:B------:R-:W-:Y:S01]  /*a420*/  MOV R236, R14 ;  /* 0x0000000e00ec7202 */ /* 0x000fe20000000f00 */
[----:B------:R-:W-:Y:S02]  /*a430*/  IMAD.MOV.U32 R243, RZ, RZ, R13 ;  /* 0x000000fffff37224 */ /* 0x000fe400078e000d */
[----:B------:R-:W-:Y:S02]  /*a440*/  IMAD.MOV.U32 R237, RZ, RZ, R15 ;  /* 0x000000ffffed7224 */ /* 0x000fe400078e000f */
[----:B------:R-:W-:Y:S01]  /*a450*/  HMMA.1688.F32.TF32 R12, R144, R168, R56 ;  /* 0x000000a8900c723c */ /* 0x000fe20000081038 */
[----:B------:R-:W-:Y:S01]  /*a460*/  MOV R234, R228 ;  /* 0x000000e400ea7202 */ /* 0x000fe20000000f00 */
[----:B------:R-:W-:Y:S01]  /*a470*/  IMAD.MOV.U32 R228, RZ, RZ, R9 ;  /* 0x000000ffffe47224 */ /* 0x000fe200078e0009 */
[----:B------:R-:W-:Y:S01]  /*a480*/  MOV R248, R11 ;  /* 0x0000000b00f87202 */ /* 0x000fe20000000f00 */
[----:B------:R-:W-:-:S02]  /*a490*/  IMAD.MOV.U32 R229, RZ, RZ, R10 ;  /* 0x000000ffffe57224 */ /* 0x000fc400078e000a */
[----:B------:R-:W-:Y:S02]  /*a4a0*/  IMAD.MOV.U32 R9, RZ, RZ, R233 ;  /* 0x000000ffff097224 */ /* 0x000fe400078e00e9 */
[----:B------:R-:W-:Y:S02]  /*a4b0*/  IMAD.MOV.U32 R10, RZ, RZ, R234 ;  /* 0x000000ffff0a7224 */ /* 0x000fe400078e00ea */
[----:B------:R-:W-:Y:S11]  /*a4c0*/  IMAD.MOV.U32 R11, RZ, RZ, R235 ;  /* 0x000000ffff0b7224 */ /* 0x000ff600078e00eb */
[----:B------:R-:W-:Y:S03]  /*a4d0*/  @!UPT UIADD3 URZ, URZ, URZ, URZ ;  /* 0x0000003f3f3ff290 */ /* 0x000fe6000fffe03f */
[----:B------:R-:W-:Y:S01]  /*a4e0*/  IMAD.MOV.U32 R235, RZ, RZ, R12 ;  /* 0x000000ffffeb7224 */ /* 0x000fe200078e000c */
[----:B------:R-:W-:Y:S01]  /*a4f0*/  MOV R233, R14 ;  /* 0x0000000e00e97202 */ /* 0x000fe20000000f00 */
[----:B------:R-:W-:Y:S02]  /*a500*/  IMAD.MOV.U32 R234, RZ, RZ, R13 ;  /* 0x000000ffffea7224 */ /* 0x000fe400078e000d */
[----:B------:R-:W-:Y:S02]  /*a510*/  IMAD.MOV.U32 R232, RZ, RZ, R15 ;  /* 0x000000ffffe87224 */ /* 0x000fe400078e000f */
[----:B------:R-:W-:Y:S01]  /*a520*/  HMMA.1688.F32.TF32 R12, R144, R164, R60 ;  /* 0x000000a4900c723c */ /* 0x000fe2000008103c */
[----:B------:R1:W-:Y:S01]  /*a530*/  STL [R1+0x904], R230 ;  /* 0x000904e601007387 */ /* 0x0003e20000100800 */
[----:B------:R-:W-:-:S03]  /*a540*/  IMAD.MOV.U32 R238, RZ, RZ, R8 ;  /* 0x000000ffffee7224 */ /* 0x000fc600078e0008 */
[----:B------:R2:W-:Y:S01]  /*a550*/  STL [R1+0x900], R251 ;  /* 0x000900fb01007387 */ /* 0x0005e20000100800 */
[----:B------:R-:W-:-:S03]  /*a560*/  IMAD.MOV.U32 R8, RZ, RZ, R151 ;  /* 0x000000ffff087224 */ /* 0x000fc600078e0097 */
[----:B------:R3:W-:Y:S01]  /*a570*/  STL [R1+0x8fc], R250 ;  /* 0x0008fcfa01007387 */ /* 0x0007e20000100800 */
[----:B------:R-:W-:Y:S01]  /*a580*/  IMAD.MOV.U32 R151, RZ, RZ, R241 ;  /* 0x000000ffff977224 */ /* 0x000fe200078e00f1 */
[----:B-1----:R-:W-:Y:S02]  /*a590*/  MOV R230, R11 ;  /* 0x0000000b00e67202 */ /* 0x002fe40000000f00 */
[----:B------:R-:W-:Y:S01]  /*a5a0*/  STL [R1+0x8f8], R249 ;  /* 0x0008f8f901007387 */ /* 0x000fe20000100800 */
[----:B------:R-:W-:Y:S01]  /*a5b0*/  MOV R11, R148 ;  /* 0x00000094000b7202 */ /* 0x000fe20000000f00 */
[----:B--2---:R-:W-:Y:S02]  /*a5c0*/  IMAD.MOV.U32 R251, RZ, RZ, R10 ;  /* 0x000000fffffb7224 */ /* 0x004fe400078e000a */
[----:B------:R-:W-:Y:S02]  /*a5d0*/  IMAD.MOV.U32 R10, RZ, RZ, R149 ;  /* 0x000000ffff0a7224 */ /* 0x000fe400078e0095 */
[----:B---3--:R-:W-:-:S02]  /*a5e0*/  IMAD.MOV.U32 R250, RZ, RZ, R9 ;  /* 0x000000fffffa7224 */ /* 0x008fc400078e0009 */
[----:B------:R-:W-:Y:S01]  /*a5f0*/  IMAD.MOV.U32 R9, RZ, RZ, R150 ;  /* 0x000000ffff097224 */ /* 0x000fe200078e0096 */
[----:B------:R-:W-:Y:S01]  /*a600*/  STL [R1+0x914], R248 ;  /* 0x000914f801007387 */ /* 0x000fe20000100800 */
[----:B------:R-:W-:Y:S01]  /*a610*/  IMAD.MOV.U32 R150, RZ, RZ, R240 ;  /* 0x000000ffff967224 */ /* 0x000fe200078e00f0 */
[----:B------:R-:W-:Y:S01]  /*a620*/  MOV R149, R13 ;  /* 0x0000000d00957202 */ /* 0x000fe20000000f00 */
[----:B------:R-:W-:Y:S01]  /*a630*/  IMAD.MOV.U32 R148, RZ, RZ, R12 ;  /* 0x000000ffff947224 */ /* 0x000fe200078e000c */
[----:B------:R-:W-:Y:S01]  /*a640*/  STL [R1+0x910], R229 ;  /* 0x000910e501007387 */ /* 0x000fe20000100800 */
[----:B------:R-:W-:Y:S02]  /*a650*/  IMAD.MOV.U32 R240, RZ, RZ, R14 ;  /* 0x000000fffff07224 */ /* 0x000fe400078e000e */
[----:B------:R-:W-:Y:S01]  /*a660*/  IMAD.MOV.U32 R241, RZ, RZ, R15 ;  /* 0x000000fffff17224 */ /* 0x000fe200078e000f */
[----:B------:R-:W-:Y:S01]  /*a670*/  STL [R1+0x90c], R228 ;  /* 0x00090ce401007387 */ /* 0x000fe20000100800 */
[----:B------:R-:W-:Y:S03]  /*a680*/  HMMA.1688.F32.TF32 R12, R144, R160, R64 ;  /* 0x000000a0900c723c */ /* 0x000fe60000081040 */
[----:B------:R-:W-:Y:S04]  /*a690*/  STL [R1+0x908], R238 ;  /* 0x000908ee01007387 */ /* 0x000fe80000100800 */
[----:B------:R-:W-:Y:S01]  /*a6a0*/  LOP3.LUT R65, R0, 0x20, RZ, 0x3c, !PT ;  /* 0x0000002000417812 */ /* 0x000fe200078e3cff */
[----:B------:R-:W-:Y:S01]  /*a6b0*/  STL [R1+0x924], R237 ;  /* 0x000924ed01007387 */ /* 0x000fe20000100800 */
[----:B------:R-:W-:-:S02]  /*a6c0*/  IMAD.MOV.U32 R45, RZ, RZ, R8 ;  /* 0x000000ffff2d7224 */ /* 0x000fc400078e0008 */
[----:B------:R-:W-:Y:S01]  /*a6d0*/  IMAD.MOV.U32 R46, RZ, RZ, R9 ;  /* 0x000000ffff2e7224 */ /* 0x000fe200078e0009 */
[----:B------:R1:W-:Y:S01]  /*a6e0*/  STL [R1+0x920], R236 ;  /* 0x000920ec01007387 */ /* 0x0003e20000100800 */
[----:B------:R-:W-:-:S03]  /*a6f0*/  IMAD.MOV.U32 R44, RZ, RZ, R11 ;  /* 0x000000ffff2c7224 */ /* 0x000fc600078e000b */
[----:B------:R-:W-:Y:S04]  /*a700*/  LDS R8, [R0+0x8500] ;  /* 0x0085000000087984 */ /* 0x000fe80000000800 */
[----:B------:R-:W-:Y:S01]  /*a710*/  LDS R9, [R65+0x8500] ;  /* 0x0085000041097984 */ /* 0x000fe20000000800 */
[----:B-1----:R-:W-:-:S03]  /*a720*/  MOV R236, R10 ;  /* 0x0000000a00ec7202 */ /* 0x002fc60000000f00 */
[----:B------:R-:W-:Y:S04]  /*a730*/  LDS R10, [R0+0xa500] ;  /* 0x00a50000000a7984 */ /* 0x000fe80000000800 */
[----:B------:R-:W1:Y:S01]  /*a740*/  LDS R11, [R65+0xa500] ;  /* 0x00a50000410b7984 */ /* 0x000e620000000800 */
[----:B------:R-:W-:Y:S02]  /*a750*/  IMAD.MOV.U32 R145, RZ, RZ, R14 ;  /* 0x000000ffff917224 */ /* 0x000fe400078e000e */
[----:B------:R-:W-:Y:S01]  /*a760*/  IMAD.MOV.U32 R144, RZ, RZ, R15 ;  /* 0x000000ffff907224 */ /* 0x000fe200078e000f */
[----:B------:R2:W-:Y:S01]  /*a770*/  STL [R1+0x91c], R243 ;  /* 0x00091cf301007387 */ /* 0x0005e20000100800 */
[----:B------:R-:W-:Y:S01]  /*a780*/  IMAD.MOV.U32 R237, RZ, RZ, R151 ;  /* 0x000000ffffed7224 */ /* 0x000fe200078e0097 */
[----:B------:R-:W-:Y:S01]  /*a790*/  MOV R15, R239 ;  /* 0x000000ef000f7202 */ /* 0x000fe20000000f00 */
[----:B------:R-:W-:-:S02]  /*a7a0*/  IMAD.MOV.U32 R14, RZ, RZ, R231 ;  /* 0x000000ffff0e7224 */ /* 0x000fc400078e00e7 */
[----:B--2---:R-:W-:Y:S01]  /*a7b0*/  IMAD.MOV.U32 R243, RZ, RZ, R150 ;  /* 0x000000fffff37224 */ /* 0x004fe200078e0096 */
[C---:B-1----:R-:W-:Y:S01]  /*a7c0*/  HMMA.1688.F32.TF32 R56, R8.reuse, R156, R68 ;  /* 0x0000009c0838723c */ /* 0x042fe20000081044 */
[----:B------:R-:W-:Y:S11]  /*a7d0*/  IMAD.MOV.U32 R147, RZ, RZ, R12 ;  /* 0x000000ffff937224 */ /* 0x000ff600078e000c */
[----:B------:R-:W-:Y:S11]  /*a7e0*/  @!UPT UIADD3 URZ, URZ, URZ, URZ ;  /* 0x0000003f3f3ff290 */ /* 0x000ff6000fffe03f */
[----:B------:R-:W-:Y:S01]  /*a7f0*/  @!UPT UIADD3 URZ, URZ, URZ, URZ ;  /* 0x0000003f3f3ff290 */ /* 0x000fe2000fffe03f */
        /* <DEDUP_REMOVED lines=8> */
[----:B------:R-:W-:-:S04]  /*a880*/  IMAD.MOV.U32 R12, RZ, RZ, R230 ;  /* 0x000000ffff0c7224 */ /* 0x000fc800078e00e6 */
[----:B------:R-:W-:Y:S01]  /*a890*/  HMMA.1688.F32.TF32 R60, R8, R176, R80 ;  /* 0x000000b0083c723c */ /* 0x000fe20000081050 */
[----:B------:R1:W-:Y:S01]  /*a8a0*/  STL [R1+0x918], R242 ;  /* 0x000918f201007387 */ /* 0x0003e20000100800 */
[----:B------:R-:W-:Y:S01]  /*a8b0*/  MOV R72, R216 ;  /* 0x000000d800487202 */ /* 0x000fe20000000f00 */
[----:B------:R-:W-:Y:S01]  /*a8c0*/  IMAD.MOV.U32 R73, RZ, RZ, R217 ;  /* 0x000000ffff497224 */ /* 0x000fe200078e00d9 */
[----:B------:R-:W-:Y:S01]  /*a8d0*/  MOV R75, R219 ;  /* 0x000000db004b7202 */ /* 0x000fe20000000f00 */
[----:B------:R-:W-:Y:S01]  /*a8e0*/  IMAD.MOV.U32 R74, RZ, RZ, R218 ;  /* 0x000000ffff4a7224 */ /* 0x000fe200078e00da */
[----:B------:R-:W-:Y:S01]  /*a8f0*/  LDS R80, [R0+0xc200] ;  /* 0x00c2000000507984 */ /* 0x000fe20000000800 */
[----:B------:R-:W-:-:S03]  /*a900*/  IMAD.MOV.U32 R64, RZ, RZ, R209 ;  /* 0x000000ffff407224 */ /* 0x000fc600078e00d1 */
[----:B------:R-:W-:Y:S06]  /*a910*/  LDS R82, [R0+0xe200] ;  /* 0x00e2000000527984 */ /* 0x000fec0000000800 */
[----:B------:R-:W-:Y:S01]  /*a920*/  MOV R230, R56 ;  /* 0x0000003800e67202 */ /* 0x000fe20000000f00 */
[----:B------:R-:W-:Y:S01]  /*a930*/  IMAD.MOV.U32 R251, RZ, RZ, R57 ;  /* 0x000000fffffb7224 */ /* 0x000fe200078e0039 */
[----:B------:R-:W-:Y:S01]  /*a940*/  MOV R249, R59 ;  /* 0x0000003b00f97202 */ /* 0x000fe20000000f00 */
[----:B------:R-:W-:Y:S02]  /*a950*/  IMAD.MOV.U32 R250, RZ, RZ, R58 ;  /* 0x000000fffffa7224 */ /* 0x000fe400078e003a */
[----:B------:R-:W-:Y:S03]  /*a960*/  HMMA.1688.F32.TF32 R56, R8, R180, R76 ;  /* 0x000000b40838723c */ /* 0x000fe6000008104c */
[----:B-1----:R-:W-:Y:S11]  /*a970*/  IMAD.MOV.U32 R242, RZ, RZ, R63 ;  /* 0x000000fffff27224 */ /* 0x002ff600078e003f */
[----:B------:R-:W-:Y:S10]  /*a980*/  @!UPT UIADD3 URZ, URZ, URZ, URZ ;  /* 0x0000003f3f3ff290 */ /* 0x000ff4000fffe03f */
[----:B------:R-:W-:Y:S01]  /*a990*/  IMAD.MOV.U32 R229, RZ, RZ, R57 ;  /* 0x000000ffffe57224 */ /* 0x000fe200078e0039 */
[----:B------:R-:W-:Y:S01]  /*a9a0*/  MOV R228, R58 ;  /* 0x0000003a00e47202 */ /* 0x000fe20000000f00 */
[----:B------:R-:W-:Y:S01]  /*a9b0*/  IMAD.MOV.U32 R238, RZ, RZ, R59 ;  /* 0x000000ffffee7224 */ /* 0x000fe200078e003b */
[----:B------:R-:W-:Y:S01]  /*a9c0*/  MOV R59, R236 ;  /* 0x000000ec003b7202 */ /* 0x000fe20000000f00 */
[----:B------:R-:W-:Y:S01]  /*a9d0*/  IMAD.MOV.U32 R58, RZ, RZ, R243 ;  /* 0x000000ffff3a7224 */ /* 0x000fe200078e00f3 */
[----:B------:R-:W-:Y:S01]  /*a9e0*/  MOV R236, R61 ;  /* 0x0000003d00ec7202 */ /* 0x000fe20000000f00 */
[----:B------:R-:W-:Y:S02]  /*a9f0*/  IMAD.MOV.U32 R57, RZ, RZ, R237 ;  /* 0x000000ffff397224 */ /* 0x000fe400078e00ed */
[----:B------:R-:W-:Y:S02]  /*aa00*/  IMAD.MOV.U32 R237, RZ, RZ, R60 ;  /* 0x000000ffffed7224 */ /* 0x000fe400078e003c */
[----:B------:R-:W-:-:S02]  /*aa10*/  IMAD.MOV.U32 R243, RZ, RZ, R62 ;  /* 0x000000fffff37224 */ /* 0x000fc400078e003e */
[----:B------:R-:W-:Y:S01]  /*aa20*/  HMMA.1688.F32.TF32 R60, R8, R172, R84 ;  /* 0x000000ac083c723c */ /* 0x000fe20000081054 */
[----:B------:R1:W-:Y:S04]  /*aa30*/  STL [R1+0x934], R232 ;  /* 0x000934e801007387 */ /* 0x0003e80000100800 */
[----:B------:R2:W-:Y:S04]  /*aa40*/  STL [R1+0x930], R233 ;  /* 0x000930e901007387 */ /* 0x0005e80000100800 */
[----:B------:R-:W-:Y:S04]  /*aa50*/  STL [R1+0x92c], R234 ;  /* 0x00092cea01007387 */ /* 0x000fe80000100800 */
[----:B------:R3:W-:Y:S11]  /*aa60*/  STL [R1+0x928], R235 ;  /* 0x000928eb01007387 */ /* 0x0007f60000100800 */
[----:B-1----:R-:W-:Y:S01]  /*aa70*/  MOV R232, R60 ;  /* 0x0000003c00e87202 */ /* 0x002fe20000000f00 */
[----:B--2---:R-:W-:Y:S01]  /*aa80*/  IMAD.MOV.U32 R233, RZ, RZ, R61 ;  /* 0x000000ffffe97224 */ /* 0x004fe200078e003d */
[----:B---3--:R-:W-:Y:S01]  /*aa90*/  MOV R235, R63 ;  /* 0x0000003f00eb7202 */ /* 0x008fe20000000f00 */
[----:B------:R-:W-:-:S02]  /*aaa0*/  IMAD.MOV.U32 R234, RZ, RZ, R62 ;  /* 0x000000ffffea7224 */ /* 0x000fc400078e003e */
[----:B------:R-:W-:Y:S01]  /*aab0*/  HMMA.1688.F32.TF32 R60, R8, R168, R88 ;  /* 0x000000a8083c723c */ /* 0x000fe20000081058 */
[----:B------:R1:W-:Y:S04]  /*aac0*/  STL [R1+0x944], R241 ;  /* 0x000944f101007387 */ /* 0x0003e80000100800 */
[----:B------:R-:W-:Y:S04]  /*aad0*/  STL [R1+0x940], R240 ;  /* 0x000940f001007387 */ /* 0x000fe80000100800 */
[----:B------:R2:W-:Y:S04]  /*aae0*/  STL [R1+0x93c], R149 ;  /* 0x00093c9501007387 */ /* 0x0005e80000100800 */
[----:B------:R3:W-:Y:S11]  /*aaf0*/  STL [R1+0x938], R148 ;  /* 0x0009389401007387 */ /* 0x0007f60000100800 */
[----:B-1----:R-:W-:Y:S01]  /*ab00*/  IMAD.MOV.U32 R241, RZ, RZ, R60 ;  /* 0x000000fffff17224 */ /* 0x002fe200078e003c */
[----:B--2---:R-:W-:Y:S01]  /*ab10*/  MOV R149, R62 ;  /* 0x0000003e00957202 */ /* 0x004fe20000000f00 */
[----:B------:R-:W-:-:S02]  /*ab20*/  IMAD.MOV.U32 R240, RZ, RZ, R61 ;  /* 0x000000fffff07224 */ /* 0x000fc400078e003d */
[----:B---3--:R-:W-:Y:S02]  /*ab30*/  IMAD.MOV.U32 R148, RZ, RZ, R63 ;  /* 0x000000ffff947224 */ /* 0x008fe400078e003f */
[C---:B------:R-:W-:Y:S08]  /*ab40*/  HMMA.1688.F32.TF32 R60, R8.reuse, R164, R92 ;  /* 0x000000a4083c723c */ /* 0x040ff0000008105c */
[----:B------:R-:W-:Y:S01]  /*ab50*/  HMMA.1688.F32.TF32 R8, R8, R160, R96 ;  /* 0x000000a00808723c */ /* 0x000fe20000081060 */
[----:B------:R-:W-:Y:S01]  /*ab60*/  STL [R1+0x954], R144 ;  /* 0x0009549001007387 */ /* 0x000fe20000100800 */
[----:B------:R-:W-:-:S03]  /*ab70*/  IMAD.MOV.U32 R248, RZ, RZ, R56 ;  /* 0x000000fffff87224 */ /* 0x000fc600078e0038 */
[----:B------:R-:W-:Y:S01]  /*ab80*/  STL [R1+0x950], R145 ;  /* 0x0009509101007387 */ /* 0x000fe20000100800 */
[----:B------:R-:W-:-:S03]  /*ab90*/  IMAD.MOV.U32 R56, RZ, RZ, R59 ;  /* 0x000000ffff387224 */ /* 0x000fc600078e003b */
[----:B------:R1:W-:Y:S01]  /*aba0*/  STL [R1+0x94c], R146 ;  /* 0x00094c9201007387 */ /* 0x0003e20000100800 */
[----:B------:R-:W-:-:S03]  /*abb0*/  IMAD.MOV.U32 R59, RZ, RZ, R46 ;  /* 0x000000ffff3b7224 */ /* 0x000fc600078e002e */
[----:B------:R2:W-:Y:S01]  /*abc0*/  STL [R1+0x948], R147 ;  /* 0x0009489301007387 */ /* 0x0005e20000100800 */
[----:B------:R-:W-:Y:S02]  /*abd0*/  IMAD.MOV.U32 R46, RZ, RZ, R13 ;  /* 0x000000ffff2e7224 */ /* 0x000fe400078e000d */
[----:B-1----:R-:W-:Y:S01]  /*abe0*/  IMAD.MOV.U32 R146, RZ, RZ, R62 ;  /* 0x000000ffff927224 */ /* 0x002fe200078e003e */
[----:B------:R-:W-:Y:S01]  /*abf0*/  MOV R62, R57 ;  /* 0x00000039003e7202 */ /* 0x000fe20000000f00 */
[----:B------:R-:W-:Y:S01]  /*ac00*/  STL [R1+0x964], R151 ;  /* 0x0009649701007387 */ /* 0x000fe20000100800 */
[----:B------:R-:W-:Y:S01]  /*ac10*/  MOV R57, R44 ;  /* 0x0000002c00397202 */ /* 0x000fe20000000f00 */
[----:B--2---:R-:W-:Y:S01]  /*ac20*/  IMAD.MOV.U32 R147, RZ, RZ, R63 ;  /* 0x000000ffff937224 */ /* 0x004fe200078e003f */
[----:B------:R-:W-:Y:S01]  /*ac30*/  MOV R44, R47 ;  /* 0x0000002f002c7202 */ /* 0x000fe20000000f00 */
[----:B------:R-:W-:Y:S01]  /*ac40*/  IMAD.MOV.U32 R63, RZ, RZ, R58 ;  /* 0x000000ffff3f7224 */ /* 0x000fe200078e003a */
[----:B------:R-:W-:Y:S01]  /*ac50*/  STL [R1+0x960], R150 ;  /* 0x0009609601007387 */ /* 0x000fe20000100800 */
[----:B------:R-:W-:Y:S01]  /*ac60*/  IMAD.MOV.U32 R58, RZ, RZ, R45 ;  /* 0x000000ffff3a7224 */ /* 0x000fe200078e002d */
        /* <DEDUP_REMOVED lines=14> */
[----:B------:R-:W-:Y:S04]  /*ad50*/  LDS R8, [R0+0x8600] ;  /* 0x0086000000087984 */ /* 0x000fe80000000800 */
[----:B------:R-:W-:Y:S04]  /*ad60*/  LDS R10, [R0+0xa600] ;  /* 0x00a60000000a7984 */ /* 0x000fe80000000800 */
[----:B------:R-:W-:Y:S04]  /*ad70*/  LDS R9, [R65+0x8600] ;  /* 0x0086000041097984 */ /* 0x000fe80000000800 */
[----:B------:R-:W1:Y:S02]  /*ad80*/  LDS R11, [R65+0xa600] ;  /* 0x00a60000410b7984 */ /* 0x000e640000000800 */
[C---:B-1----:R-:W-:Y:S11]  /*ad90*/  HMMA.1688.F32.TF32 R68, R8.reuse, R156, R100 ;  /* 0x0000009c0844723c */ /* 0x042ff60000081064 */
[----:B------:R-:W-:Y:S11]  /*ada0*/  @!UPT UIADD3 URZ, URZ, URZ, URZ ;  /* 0x0000003f3f3ff290 */ /* 0x000ff6000fffe03f */
[----:B------:R-:W-:Y:S02]  /*adb0*/  @!UPT UIADD3 URZ, URZ, URZ, URZ ;  /* 0x0000003f3f3ff290 */ /* 0x000fe4000fffe03f */
[----:B------:R-:W-:Y:S01]  /*adc0*/  IMAD.MOV.U32 R103, RZ, RZ, R68 ;  /* 0x000000ffff677224 */ /* 0x000fe200078e0044 */
[----:B------:R-:W-:Y:S01]  /*add0*/  MOV R101, R70 ;  /* 0x0000004600657202 */ /* 0x000fe20000000f00 */
[----:B------:R-:W-:Y:S02]  /*ade0*/  IMAD.MOV.U32 R102, RZ, RZ, R69 ;  /* 0x000000ffff667224 */ /* 0x000fe400078e0045 */
[----:B------:R-:W-:Y:S02]  /*adf0*/  IMAD.MOV.U32 R100, RZ, RZ, R71 ;  /* 0x000000ffff647224 */ /* 0x000fe400078e0047 */
[----:B------:R-:W-:Y:S01]  /*ae00*/  HMMA.1688.F32.TF32 R68, R8, R152, R104 ;  /* 0x000000980844723c */ /* 0x000fe20000081068 */
[----:B------:R-:W-:Y:S01]  /*ae10*/  IMAD.MOV.U32 R144, RZ, RZ, R60 ;  /* 0x000000ffff907224 */ /* 0x000fe200078e003c */
[----:B------:R-:W-:Y:S01]  /*ae20*/  MOV R145, R61 ;  /* 0x0000003d00917202 */ /* 0x000fe20000000f00 */
[----:B------:R-:W-:Y:S01]  /*ae30*/  IMAD.MOV.U32 R66, RZ, RZ, R62 ;  /* 0x000000ffff427224 */ /* 0x000fe200078e003e */
[----:B------:R-:W-:Y:S01]  /*ae40*/  MOV R67, R63 ;  /* 0x0000003f00437202 */ /* 0x000fe20000000f00 */
[----:B------:R-:W-:Y:S01]  /*ae50*/  IMAD.MOV.U32 R60, RZ, RZ, R56 ;  /* 0x000000ffff3c7224 */ /* 0x000fe200078e0038 */
[----:B------:R-:W-:Y:S01]  /*ae60*/  MOV R62, R58 ;  /* 0x0000003a003e7202 */ /* 0x000fe20000000f00 */
[----:B------:R-:W-:Y:S01]  /*ae70*/  IMAD.MOV.U32 R61, RZ, RZ, R57 ;  /* 0x000000ffff3d7224 */ /* 0x000fe200078e0039 */
[----:B------:R-:W-:Y:S01]  /*ae80*/  MOV R57, R45 ;  /* 0x0000002d00397202 */ /* 0x000fe20000000f00 */
[----:B------:R-:W-:-:S02]  /*ae90*/  IMAD.MOV.U32 R63, RZ, RZ, R59 ;  /* 0x000000ffff3f7224 */ /* 0x000fc400078e003b */
[----:B------:R-:W-:Y:S01]  /*aea0*/  IMAD.MOV.U32 R56, RZ, RZ, R44 ;  /* 0x000000ffff387224 */ /* 0x000fe200078e002c */
[----:B------:R-:W-:Y:S01]  /*aeb0*/  MOV R44, R12 ;  /* 0x0000000c002c7202 */ /* 0x000fe20000000f00 */
[----:B------:R-:W-:Y:S02]  /*aec0*/  IMAD.MOV.U32 R58, RZ, RZ, R46 ;  /* 0x000000ffff3a7224 */ /* 0x000fe400078e002e */
[----:B------:R-:W-:-:S09]  /*aed0*/  IMAD.MOV.U32 R59, RZ, RZ, R47 ;  /* 0x000000ffff3b7224 */ /* 0x000fd200078e002f */
[----:B------:R-:W-:Y:S01]  /*aee0*/  IMAD.MOV.U32 R107, RZ, RZ, R68 ;  /* 0x000000ffff6b7224 */ /* 0x000fe200078e0044 */
[----:B------:R-:W-:Y:S01]  /*aef0*/  MOV R106, R69 ;  /* 0x00000045006a7202 */ /* 0x000fe20000000f00 */
[----:B------:R-:W-:Y:S02]  /*af00*/  IMAD.MOV.U32 R105, RZ, RZ, R70 ;  /* 0x000000ffff697224 */ /* 0x000fe400078e0046 */
[----:B------:R-:W-:Y:S02]  /*af10*/  IMAD.MOV.U32 R104, RZ, RZ, R71 ;  /* 0x000000ffff687224 */ /* 0x000fe400078e0047 */
[----:B------:R-:W-:Y:S01]  /*af20*/  HMMA.1688.F32.TF32 R68, R8, R180, R108 ;  /* 0x000000b40844723c */ /* 0x000fe2000008106c */
[----:B------:R-:W-:Y:S01]  /*af30*/  IMAD.MOV.U32 R45, RZ, RZ, R13 ;  /* 0x000000ffff2d7224 */ /* 0x000fe200078e000d */
[----:B------:R-:W-:Y:S01]  /*af40*/  MOV R47, R245 ;  /* 0x000000f5002f7202 */ /* 0x000fe20000000f00 */
[----:B------:R-:W-:Y:S02]  /*af50*/  IMAD.MOV.U32 R46, RZ, RZ, R244 ;  /* 0x000000ffff2e7224 */ /* 0x000fe400078e00f4 */
[----:B------:R-:W-:-:S02]  /*af60*/  IMAD.MOV.U32 R12, RZ, RZ, R246 ;  /* 0x000000ffff0c7224 */ /* 0x000fc400078e00f6 */
[----:B------:R-:W-:Y:S02]  /*af70*/  IMAD.MOV.U32 R13, RZ, RZ, R247 ;  /* 0x000000ffff0d7224 */ /* 0x000fe400078e00f7 */
[C---:B------:R-:W-:Y:S08]  /*af80*/  HMMA.1688.F32.TF32 R244, R8.reuse, R172, R132 ;  /* 0x000000ac08f4723c */ /* 0x040ff00000081084 */
[C---:B------:R-:W-:Y:S08]  /*af90*/  HMMA.1688.F32.TF32 R184, R8.reuse, R168, R184 ;  /* 0x000000a808b8723c */ /* 0x040ff000000810b8 */
[C---:B------:R-:W-:Y:S08]  /*afa0*/  HMMA.1688.F32.TF32 R188, R8.reuse, R164, R188 ;  /* 0x000000a408bc723c */ /* 0x040ff000000810bc */
[----:B------:R-:W-:Y:S01]  /*afb0*/  HMMA.1688.F32.TF32 R192, R8, R160, R192 ;  /* 0x000000a008c0723c */ /* 0x000fe200000810c0 */
[----:B------:R-:W-:Y:S01]  /*afc0*/  MOV R111, R68 ;  /* 0x00000044006f7202 */ /* 0x000fe20000000f00 */
[----:B------:R-:W-:Y:S01]  /*afd0*/  IMAD.MOV.U32 R110, RZ, RZ, R69 ;  /* 0x000000ffff6e7224 */ /* 0x000fe200078e0045 */
[----:B------:R-:W-:Y:S01]  /*afe0*/  MOV R108, R71 ;  /* 0x00000047006c7202 */ /* 0x000fe20000000f00 */
[----:B------:R-:W-:-:S04]  /*aff0*/  IMAD.MOV.U32 R109, RZ, RZ, R70 ;  /* 0x000000ffff6d7224 */ /* 0x000fc800078e0046 */
[----:B------:R-:W-:Y:S01]  /*b000*/  HMMA.1688.F32.TF32 R68, R8, R176, R128 ;  /* 0x000000b00844723c */ /* 0x000fe20000081080 */
[----:B------:R-:W-:Y:S04]  /*b010*/  STL.64 [R1+0x818], R246 ;  /* 0x000818f601007387 */ /* 0x000fe80000100a00 */
[----:B------:R-:W-:Y:S04]  /*b020*/  STL.64 [R1+0x810], R244 ;  /* 0x000810f401007387 */ /* 0x000fe80000100a00 */
[----:B------:R-:W-:Y:S04]  /*b030*/  STL.64 [R1+0x828], R186 ;  /* 0x000828ba01007387 */ /* 0x000fe80000100a00 */
[----:B------:R-:W-:Y:S01]  /*b040*/  STL.64 [R1+0x820], R184 ;  /* 0x000820b801007387 */ /* 0x000fe20000100a00 */
[----:B------:R-:W-:-:S03]  /*b050*/  MOV R134, R226 ;  /* 0x000000e200867202 */ /* 0x000fc60000000f00 */
[----:B------:R-:W-:Y:S01]  /*b060*/  STL.64 [R1+0x838], R190 ;  /* 0x000838be01007387 */ /* 0x000fe20000100a00 */
[----:B------:R-:W-:-:S03]  /*b070*/  IMAD.MOV.U32 R135, RZ, RZ, R227 ;  /* 0x000000ffff877224 */ /* 0x000fc600078e00e3 */
[----:B------:R-:W-:Y:S01]  /*b080*/  STL.64 [R1+0x830], R188 ;  /* 0x000830bc01007387 */ /* 0x000fe20000100a00 */
[----:B------:R-:W-:-:S03]  /*b090*/  IMAD.MOV.U32 R76, RZ, RZ, R220 ;  /* 0x000000ffff4c7224 */ /* 0x000fc600078e00dc */
[----:B------:R-:W-:Y:S01]  /*b0a0*/  STL.64 [R1+0x848], R194 ;  /* 0x000848c201007387 */ /* 0x000fe20000100a00 */
[----:B------:R-:W-:-:S03]  /*b0b0*/  MOV R77, R221 ;  /* 0x000000dd004d7202 */ /* 0x000fc60000000f00 */
[----:B------:R-:W-:Y:S01]  /*b0c0*/  STL.64 [R1+0x840], R192 ;  /* 0x000840c001007387 */ /* 0x000fe20000100a00 */
[----:B------:R-:W-:-:S03]  /*b0d0*/  IMAD.MOV.U32 R78, RZ, RZ, R222 ;  /* 0x000000ffff4e7224 */ /* 0x000fc600078e00de */
[----:B------:R-:W2:Y:S01]  /*b0e0*/  LDL.LU R226, [R1+0x9dc] ;  /* 0x0009dc0001e27983 */ /* 0x000ea20000300800 */
[----:B------:R-:W-:-:S03]  /*b0f0*/  IMAD.MOV.U32 R79, RZ, RZ, R223 ;  /* 0x000000ffff4f7224 */ /* 0x000fc600078e00df */
[----:B------:R-:W2:Y:S04]  /*b100*/  LDL.LU R227, [R1+0x9d8] ;  /* 0x0009d80001e37983 */ /* 0x000ea80000300800 */
[----:B------:R-:W3:Y:S04]  /*b110*/  LDL.LU R220, [R1+0x9d4] ;  /* 0x0009d40001dc7983 */ /* 0x000ee80000300800 */
[----:B------:R-:W3:Y:S04]  /*b120*/  LDL.LU R221, [R1+0x9d0] ;  /* 0x0009d00001dd7983 */ /* 0x000ee80000300800 */
[----:B------:R-:W3:Y:S01]  /*b130*/  LDL.LU R222, [R1+0x9cc] ;  /* 0x0009cc0001de7983 */ /* 0x000ee20000300800 */
[----:B------:R-:W-:-:S03]  /*b140*/  IMAD.MOV.U32 R151, RZ, RZ, R68 ;  /* 0x000000ffff977224 */ /* 0x000fc600078e0044 */
[----:B------:R-:W3:Y:S01]  /*b150*/  LDL.LU R223, [R1+0x9c8] ;  /* 0x0009c80001df7983 */ /* 0x000ee20000300800 */
[----:B------:R-:W-:-:S03]  /*b160*/  IMAD.MOV.U32 R150, RZ, RZ, R69 ;  /* 0x000000ffff967224 */ /* 0x000fc600078e0045 */
[----:B------:R-:W4:Y:S01]  /*b170*/  LDL.LU R216, [R1+0x9c4] ;  /* 0x0009c40001d87983 */ /* 0x000f220000300800 */
[----:B------:R-:W-:-:S03]  /*b180*/  IMAD.MOV.U32 R68, RZ, RZ, R212 ;  /* 0x000000ffff447224 */ /* 0x000fc600078e00d4 */
[----:B------:R-:W4:Y:S01]  /*b190*/  LDL.LU R217, [R1+0x9c0] ;  /* 0x0009c00001d97983 */ /* 0x000f220000300800 */
[----:B------:R-:W-:Y:S01]  /*b1a0*/  MOV R239, R70 ;  /* 0x0000004600ef7202 */ /* 0x000fe20000000f00 */
[----:B------:R-:W-:Y:S02]  /*b1b0*/  IMAD.MOV.U32 R69, RZ, RZ, R213 ;  /* 0x000000ffff457224 */ /* 0x000fe400078e00d5 */
[----:B------:R-:W4:Y:S01]  /*b1c0*/  LDL.LU R218, [R1+0x9bc] ;  /* 0x0009bc0001da7983 */ /* 0x000f220000300800 */
[----:B------:R-:W-:Y:S01]  /*b1d0*/  IMAD.MOV.U32 R231, RZ, RZ, R71 ;  /* 0x000000ffffe77224 */ /* 0x000fe200078e0047 */
[----:B------:R-:W-:Y:S02]  /*b1e0*/  MOV R70, R214 ;  /* 0x000000d600467202 */ /* 0x000fe40000000f00 */
[----:B------:R-:W4:Y:S01]  /*b1f0*/  LDL.LU R219, [R1+0x9b8] ;  /* 0x0009b80001db7983 */ /* 0x000f220000300800 */
[----:B------:R-:W-:-:S03]  /*b200*/  IMAD.MOV.U32 R71, RZ, RZ, R208 ;  /* 0x000000ffff477224 */ /* 0x000fc600078e00d0 */
[----:B------:R-:W4:Y:S01]  /*b210*/  LDL.LU R212, [R1+0x9b4] ;  /* 0x0009b40001d47983 */ /* 0x000f220000300800 */
[----:B------:R-:W-:-:S03]  /*b220*/  MOV R96, R66 ;  /* 0x0000004200607202 */ /* 0x000fc60000000f00 */
[----:B------:R-:W4:Y:S01]  /*b230*/  LDL.LU R213, [R1+0x9b0] ;  /* 0x0009b00001d57983 */ /* 0x000f220000300800 */
[----:B------:R-:W-:-:S03]  /*b240*/  IMAD.MOV.U32 R97, RZ, RZ, R67 ;  /* 0x000000ffff617224 */ /* 0x000fc600078e0043 */
[----:B------:R-:W4:Y:S01]  /*b250*/  LDL.LU R214, [R1+0x9ac] ;  /* 0x0009ac0001d67983 */ /* 0x000f220000300800 */
[----:B------:R-:W-:-:S03]  /*b260*/  IMAD.MOV.U32 R66, RZ, RZ, R204 ;  /* 0x000000ffff427224 */ /* 0x000fc600078e00cc */
[----:B------:R-:W-:Y:S01]  /*b270*/  LDS R9, [R65+0x8700] ;  /* 0x0087000041097984 */ /* 0x000fe20000000800 */
[----:B------:R-:W-:-:S03]  /*b280*/  IMAD.MOV.U32 R98, RZ, RZ, R60 ;  /* 0x000000ffff627224 */ /* 0x000fc600078e003c */
[----:B------:R1:W-:Y:S01]  /*b290*/  LDS R11, [R65+0xa700] ;  /* 0x00a70000410b7984 */ /* 0x0003e20000000800 */
[----:B------:R-:W-:-:S03]  /*b2a0*/  IMAD.MOV.U32 R67, RZ, RZ, R205 ;  /* 0x000000ffff437224 */ /* 0x000fc600078e00cd */
[----:B------:R-:W4:Y:S01]  /*b2b0*/  LDL.LU R208, [R1+0x9a8] ;  /* 0x0009a80001d07983 */ /* 0x000f220000300800 */
[----:B------:R-:W-:-:S03]  /*b2c0*/  MOV R99, R61 ;  /* 0x0000003d00637202 */ /* 0x000fc60000000f00 */
[----:B------:R-:W4:Y:S01]  /*b2d0*/  LDL.LU R209, [R1+0x9a4] ;  /* 0x0009a40001d17983 */ /* 0x000f220000300800 */
[----:B-1----:R-:W-:-:S03]  /*b2e0*/  MOV R65, R210 ;  /* 0x000000d200417202 */ /* 0x002fc60000000f00 */
[----:B------:R-:W4:Y:S01]  /*b2f0*/  LDL.LU R210, [R1+0x9a0] ;  /* 0x0009a00001d27983 */ /* 0x000f220000300800 */
[----:B------:R-:W-:Y:S01]  /*b300*/  MOV R60, R200 ;  /* 0x000000c8003c7202 */ /* 0x000fe20000000f00 */
[----:B------:R-:W-:Y:S02]  /*b310*/  IMAD.MOV.U32 R92, RZ, RZ, R62 ;  /* 0x000000ffff5c7224 */ /* 0x000fe400078e003e */
[----:B------:R-:W4:Y:S01]  /*b320*/  LDL.LU R204, [R1+0x99c] ;  /* 0x00099c0001cc7983 */ /* 0x000f220000300800 */
[----:B------:R-:W-:-:S03]  /*b330*/  IMAD.MOV.U32 R61, RZ, RZ, R201 ;  /* 0x000000ffff3d7224 */ /* 0x000fc600078e00c9 */
[----:B------:R-:W4:Y:S01]  /*b340*/  LDL.LU R205, [R1+0x998] ;  /* 0x0009980001cd7983 */ /* 0x000f220000300800 */
[----:B------:R-:W-:Y:S01]  /*b350*/  IMAD.MOV.U32 R93, RZ, RZ, R63 ;  /* 0x000000ffff5d7224 */ /* 0x000fe200078e003f */
[----:B------:R-:W-:Y:S01]  /*b360*/  MOV R63, R196 ;  /* 0x000000c4003f7202 */ /* 0x000fe20000000f00 */
[----:B------:R-:W-:Y:S01]  /*b370*/  IMAD.MOV.U32 R62, RZ, RZ, R202 ;  /* 0x000000ffff3e7224 */ /* 0x000fe200078e00ca */
[----:B------:R-:W4:Y:S01]  /*b380*/  LDL.LU R200, [R1+0x994] ;  /* 0x0009940001c87983 */ /* 0x000f220000300800 */
[----:B------:R-:W-:Y:S01]  /*b390*/  IMAD.MOV.U32 R86, RZ, RZ, R12 ;  /* 0x000000ffff567224 */ /* 0x000fe200078e000c */
[----:B------:R-:W-:Y:S02]  /*b3a0*/  MOV R87, R13 ;  /* 0x0000000d00577202 */ /* 0x000fe40000000f00 */
[----:B------:R-:W4:Y:S01]  /*b3b0*/  LDL.LU R201, [R1+0x990] ;  /* 0x0009900001c97983 */ /* 0x000f220000300800 */
[----:B------:R-:W-:-:S03]  /*b3c0*/  IMAD.MOV.U32 R12, RZ, RZ, R197 ;  /* 0x000000ffff0c7224 */ /* 0x000fc600078e00c5 */
[----:B------:R-:W4:Y:S01]  /*b3d0*/  LDL.LU R202, [R1+0x98c] ;  /* 0x00098c0001ca7983 */ /* 0x000f220000300800 */
[----:B------:R-:W-:Y:S01]  /*b3e0*/  IMAD.MOV.U32 R132, RZ, RZ, R14 ;  /* 0x000000ffff847224 */ /* 0x000fe200078e000e */
[----:B------:R-:W-:Y:S01]  /*b3f0*/  MOV R14, R199 ;  /* 0x000000c7000e7202 */ /* 0x000fe20000000f00 */
[----:B------:R-:W-:Y:S01]  /*b400*/  IMAD.MOV.U32 R13, RZ, RZ, R198 ;  /* 0x000000ffff0d7224 */ /* 0x000fe200078e00c6 */
[----:B------:R-:W4:Y:S04]  /*b410*/  LDL.LU R196, [R1+0x988] ;  /* 0x0009880001c47983 */ /* 0x000f280000300800 */
[----:B------:R-:W4:Y:S04]  /*b420*/  LDL.LU R197, [R1+0x984] ;  /* 0x0009840001c57983 */ /* 0x000f280000300800 */
[----:B------:R-:W4:Y:S04]  /*b430*/  LDL.LU R198, [R1+0x980] ;  /* 0x0009800001c67983 */ /* 0x000f280000300800 */
[----:B------:R-:W4:Y:S01]  /*b440*/  LDL.LU R199, [R1+0x97c] ;  /* 0x00097c0001c77983 */ /* 0x000f220000300800 */
[----:B------:R-:W-:-:S02]  /*b450*/  IMAD.MOV.U32 R133, RZ, RZ, R15 ;  /* 0x000000ffff857224 */ /* 0x000fc400078e000f */
[----:B------:R-:W-:Y:S01]  /*b460*/  IMAD.MOV.U32 R15, RZ, RZ, R203 ;  /* 0x000000ffff0f7224 */ /* 0x000fe200078e00cb */
[----:B------:R-:W-:Y:S01]  /*b470*/  MOV R245, R207 ;  /* 0x000000cf00f57202 */ /* 0x000fe20000000f00 */
[----:B------:R-:W4:Y:S01]  /*b480*/  LDL.LU R203, [R1+0x978] ;  /* 0x0009780001cb7983 */ /* 0x000f220000300800 */
[----:B------:R-:W-:-:S03]  /*b490*/  IMAD.MOV.U32 R244, RZ, RZ, R206 ;  /* 0x000000fffff47224 */ /* 0x000fc600078e00ce */
[----:B------:R-:W4:Y:S01]  /*b4a0*/  LDL.LU R206, [R1+0x974] ;  /* 0x0009740001ce7983 */ /* 0x000f220000300800 */
[----:B------:R-:W-:-:S03]  /*b4b0*/  IMAD.MOV.U32 R246, RZ, RZ, R211 ;  /* 0x000000fffff67224 */ /* 0x000fc600078e00d3 */
[----:B------:R-:W4:Y:S01]  /*b4c0*/  LDL.LU R207, [R1+0x970] ;  /* 0x0009700001cf7983 */ /* 0x000f220000300800 */
[----:B------:R-:W-:-:S03]  /*b4d0*/  IMAD.MOV.U32 R247, RZ, RZ, R215 ;  /* 0x000000fffff77224 */ /* 0x000fc600078e00d7 */
[----:B------:R-:W4:Y:S04]  /*b4e0*/  LDL.LU R211, [R1+0x96c] ;  /* 0x00096c0001d37983 */ /* 0x000f280000300800 */
[----:B------:R-:W4:Y:S04]  /*b4f0*/  LDL.LU R215, [R1+0x968] ;  /* 0x0009680001d77983 */ /* 0x000f280000300800 */
[----:B------:R-:W-:Y:S04]  /*b500*/  LDS R8, [R0+0x8700] ;  /* 0x0087000000087984 */ /* 0x000fe80000000800 */
[----:B------:R-:W2:Y:S01]  /*b510*/  LDS R10, [R0+0xa700] ;  /* 0x00a70000000a7984 */ /* 0x000ea20000000800 */
[----:B------:R-:W-:Y:S01]  /*b520*/  IMAD.MOV.U32 R90, RZ, RZ, R44 ;  /* 0x000000ffff5a7224 */ /* 0x000fe200078e002c */
[----:B------:R-:W-:Y:S01]  /*b530*/  MOV R84, R46 ;  /* 0x0000002e00547202 */ /* 0x000fe20000000f00 */
[----:B------:R-:W-:Y:S01]  /*b540*/  IMAD.MOV.U32 R91, RZ, RZ, R45 ;  /* 0x000000ffff5b7224 */ /* 0x000fe200078e002d */
[----:B------:R-:W-:Y:S01]  /*b550*/  LDS R44, [R0+0xc000] ;  /* 0x00c00000002c7984 */ /* 0x000fe20000000800 */
[----:B------:R-:W-:-:S03]  /*b560*/  IMAD.MOV.U32 R85, RZ, RZ, R47 ;  /* 0x000000ffff557224 */ /* 0x000fc600078e002f */
[----:B------:R-:W-:Y:S01]  /*b570*/  LDS R46, [R0+0xe000] ;  /* 0x00e00000002e7984 */ /* 0x000fe20000000800 */
        /* <DEDUP_REMOVED lines=13> */
[----:B------:R-:W-:Y:S01]  /*b650*/  LDS R56, [R0+0xc100] ;  /* 0x00c1000000387984 */ /* 0x000fe20000000800 */
[----:B------:R-:W-:-:S02]  /*b660*/  IMAD.MOV.U32 R195, RZ, RZ, R242 ;  /* 0x000000ffffc37224 */ /* 0x000fc400078e00f2 */
[----:B------:R-:W-:Y:S01]  /*b670*/  IMAD.MOV.U32 R95, RZ, RZ, R57 ;  /* 0x000000ffff5f7224 */ /* 0x000fe200078e0039 */
[----:B------:R-:W-:Y:S01]  /*b680*/  LDS R128, [R0+0xc300] ;  /* 0x00c3000000807984 */ /* 0x000fe20000000800 */
[----:B------:R-:W-:-:S03]  /*b690*/  IMAD.MOV.U32 R88, RZ, RZ, R58 ;  /* 0x000000ffff587224 */ /* 0x000fc600078e003a */
[----:B------:R-:W-:Y:S04]  /*b6a0*/  LDS R58, [R0+0xe100] ;  /* 0x00e10000003a7984 */ /* 0x000fe80000000800 */
[----:B------:R-:W-:Y:S01]  /*b6b0*/  LDS R130, [R0+0xe300] ;  /* 0x00e3000000827984 */ /* 0x000fe20000000800 */
[C---:B--2---:R-:W-:Y:S08]  /*b6c0*/  HMMA.1688.F32.TF32 R224, R8.reuse, R160, R224 ;  /* 0x000000a008e0723c */ /* 0x044ff000000810e0 */
[C---:B---3--:R-:W-:Y:S08]  /*b6d0*/  HMMA.1688.F32.TF32 R220, R8.reuse, R164, R220 ;  /* 0x000000a408dc723c */ /* 0x048ff000000810dc */
[----:B----4-:R-:W-:Y:S07]  /*b6e0*/  HMMA.1688.F32.TF32 R196, R8, R156, R196 ;  /* 0x0000009c08c4723c */ /* 0x010fee00000810c4 */
[----:B------:R-:W-:-:S05]  /*b6f0*/  LOP3.LUT R157, R0, 0x20, RZ, 0x3c, !PT ;  /* 0x00000020009d7812 */ /* 0x000fca00078e3cff */
[----:B------:R-:W-:Y:S04]  /*b700*/  LDS R45, [R157+0xc000] ;  /* 0x00c000009d2d7984 */ /* 0x000fe80000000800 */
[----:B------:R-:W1:Y:S01]  /*b710*/  LDS R47, [R157+0xe000] ;  /* 0x00e000009d2f7984 */ /* 0x000e620000000800 */
[C---:B------:R-:W-:Y:S03]  /*b720*/  HMMA.1688.F32.TF32 R200, R8.reuse, R152, R200 ;  /* 0x0000009808c8723c */ /* 0x040fe600000810c8 */
[----:B------:R-:W-:Y:S05]  /*b730*/  LDS R57, [R157+0xc100] ;  /* 0x00c100009d397984 */ /* 0x000fea0000000800 */
[C---:B------:R-:W-:Y:S08]  /*b740*/  HMMA.1688.F32.TF32 R204, R8.reuse, R180, R204 ;  /* 0x000000b408cc723c */ /* 0x040ff000000810cc */
[C---:B------:R-:W-:Y:S08]  /*b750*/  HMMA.1688.F32.TF32 R208, R8.reuse, R176, R208 ;  /* 0x000000b008d0723c */ /* 0x040ff000000810d0 */
[C---:B------:R-:W-:Y:S01]  /*b760*/  HMMA.1688.F32.TF32 R212, R8.reuse, R172, R212 ;  /* 0x000000ac08d4723c */ /* 0x040fe200000810d4 */
[----:B------:R-:W-:Y:S04]  /*b770*/  STL.64 [R1+0x858], R198 ;  /* 0x000858c601007387 */ /* 0x000fe80000100a00 */
[----:B------:R-:W2:Y:S03]  /*b780*/  LDS R59, [R157+0xe100] ;  /* 0x00e100009d3b7984 */ /* 0x000ea60000000800 */
[----:B------:R-:W-:Y:S01]  /*b790*/  HMMA.1688.F32.TF32 R216, R8, R168, R216 ;  /* 0x000000a808d8723c */ /* 0x000fe200000810d8 */
[----:B------:R-:W-:Y:S04]  /*b7a0*/  LDS R81, [R157+0xc200] ;  /* 0x00c200009d517984 */ /* 0x000fe80000000800 */
[----:B------:R-:W3:Y:S03]  /*b7b0*/  LDS R83, [R157+0xe200] ;  /* 0x00e200009d537984 */ /* 0x000ee60000000800 */
[C---:B-1----:R-:W-:Y:S01]  /*b7c0*/  HMMA.1688.F32.TF32 R124, R44.reuse, R158, R124 ;  /* 0x0000009e2c7c723c */ /* 0x042fe2000008107c */
[----:B------:R-:W-:Y:S04]  /*b7d0*/  LDS R129, [R157+0xc300] ;  /* 0x00c300009d817984 */ /* 0x000fe80000000800 */
[----:B------:R-:W1:Y:S03]  /*b7e0*/  LDS R131, [R157+0xe300] ;  /* 0x00e300009d837984 */ /* 0x000e660000000800 */
[C---:B------:R-:W-:Y:S08]  /*b7f0*/  HMMA.1688.F32.TF32 R116, R44.reuse, R154, R116 ;  /* 0x0000009a2c74723c */ /* 0x040ff00000081074 */
[C---:B------:R-:W-:Y:S08]  /*b800*/  HMMA.1688.F32.TF32 R112, R44.reuse, R182, R112 ;  /* 0x000000b62c70723c */ /* 0x040ff00000081070 */
[----:B------:R-:W-:Y:S01]  /*b810*/  HMMA.1688.F32.TF32 R120, R44, R178, R120 ;  /* 0x000000b22c78723c */ /* 0x000fe20000081078 */
        /* <DEDUP_REMOVED lines=9> */
[----:B------:R4:W-:Y:S04]  /*b8b0*/  STL.64 [R1+0x7d8], R124 ;  /* 0x0007d87c01007387 */ /* 0x0009e80000100a00 */
[----:B------:R1:W-:Y:S04]  /*b8c0*/  STL.64 [R1+0x7d0], R126 ;  /* 0x0007d07e01007387 */ /* 0x0003e80000100a00 */
[----:B------:R-:W-:Y:S04]  /*b8d0*/  STL.64 [R1+0x7e8], R116 ;  /* 0x0007e87401007387 */ /* 0x000fe80000100a00 */
[----:B------:R-:W-:Y:S01]  /*b8e0*/  STL.64 [R1+0x7e0], R118 ;  /* 0x0007e07601007387 */ /* 0x000fe20000100a00 */
[----:B----4-:R-:W-:-:S03]  /*b8f0*/  MOV R124, R151 ;  /* 0x00000097007c7202 */ /* 0x010fc60000000f00 */
[----:B------:R-:W-:Y:S01]  /*b900*/  STL.64 [R1+0x7f8], R112 ;  /* 0x0007f87001007387 */ /* 0x000fe20000100a00 */
[----:B------:R-:W-:-:S03]  /*b910*/  IMAD.MOV.U32 R125, RZ, RZ, R150 ;  /* 0x000000ffff7d7224 */ /* 0x000fc600078e0096 */
[----:B------:R-:W-:Y:S01]  /*b920*/  STL.64 [R1+0x7f0], R114 ;  /* 0x0007f07201007387 */ /* 0x000fe20000100a00 */
[----:B-1----:R-:W-:-:S03]  /*b930*/  IMAD.MOV.U32 R126, RZ, RZ, R239 ;  /* 0x000000ffff7e7224 */ /* 0x002fc600078e00ef */
[----:B------:R1:W-:Y:S01]  /*b940*/  STL.64 [R1+0x808], R120 ;  /* 0x0008087801007387 */ /* 0x0003e20000100a00 */
[----:B------:R-:W-:Y:S03]  /*b950*/  HMMA.1688.F32.TF32 R8, R44, R170, R244 ;  /* 0x000000aa2c08723c */ /* 0x000fe600000810f4 */
[----:B------:R4:W-:Y:S01]  /*b960*/  STL.64 [R1+0x800], R122 ;  /* 0x0008007a01007387 */ /* 0x0009e20000100a00 */
[----:B------:R-:W-:-:S03]  /*b970*/  MOV R127, R231 ;  /* 0x000000e7007f7202 */ /* 0x000fc60000000f00 */
[----:B------:R-:W4:Y:S01]  /*b980*/  LDL.LU R151, [R1+0x964] ;  /* 0x0009640001977983 */ /* 0x000f220000300800 */
[----:B------:R-:W-:-:S03]  /*b990*/  IMAD.MOV.U32 R244, RZ, RZ, R144 ;  /* 0x000000fffff47224 */ /* 0x000fc600078e0090 */
[----:B------:R-:W4:Y:S01]  /*b9a0*/  LDL.LU R150, [R1+0x960] ;  /* 0x0009600001967983 */ /* 0x000f220000300800 */
[----:B------:R-:W-:-:S03]  /*b9b0*/  IMAD.MOV.U32 R245, RZ, RZ, R145 ;  /* 0x000000fffff57224 */ /* 0x000fc600078e0091 */
[----:B------:R-:W4:Y:S01]  /*b9c0*/  LDL.LU R239, [R1+0x95c] ;  /* 0x00095c0001ef7983 */ /* 0x000f220000300800 */
[----:B------:R-:W-:-:S03]  /*b9d0*/  MOV R246, R146 ;  /* 0x0000009200f67202 */ /* 0x000fc60000000f00 */
[----:B------:R-:W4:Y:S01]  /*b9e0*/  LDL.LU R231, [R1+0x958] ;  /* 0x0009580001e77983 */ /* 0x000f220000300800 */
[----:B------:R-:W-:-:S03]  /*b9f0*/  IMAD.MOV.U32 R247, RZ, RZ, R147 ;  /* 0x000000fffff77224 */ /* 0x000fc600078e0093 */
[----:B------:R-:W4:Y:S04]  /*ba00*/  LDL.LU R144, [R1+0x954] ;  /* 0x0009540001907983 */ /* 0x000f280000300800 */
        /* <DEDUP_REMOVED lines=18> */
[----:B------:R-:W4:Y:S04]  /*bb30*/  LDL.LU R242, [R1+0x918] ;  /* 0x0009180001f27983 */ /* 0x000f280000300800 */
[----:B------:R-:W4:Y:S04]  /*bb40*/  LDL.LU R248, [R1+0x914] ;  /* 0x0009140001f87983 */ /* 0x000f280000300800 */
[----:B------:R-:W4:Y:S04]  /*bb50*/  LDL.LU R229, [R1+0x910] ;  /* 0x0009100001e57983 */ /* 0x000f280000300800 */
[----:B------:R-:W4:Y:S04]  /*bb60*/  LDL.LU R228, [R1+0x90c] ;  /* 0x00090c0001e47983 */ /* 0x000f280000300800 */
[----:B------:R-:W4:Y:S01]  /*bb70*/  LDL.LU R238, [R1+0x908] ;  /* 0x0009080001ee7983 */ /* 0x000f220000300800 */
[----:B------:R-:W-:Y:S01]  /*bb80*/  MOV R200, R230 ;  /* 0x000000e600c87202 */ /* 0x000fe20000000f00 */
[----:B------:R-:W-:-:S02]  /*bb90*/  IMAD.MOV.U32 R201, RZ, RZ, R251 ;  /* 0x000000ffffc97224 */ /* 0x000fc400078e00fb */
[----:B------:R-:W4:Y:S01]  /*bba0*/  LDL.LU R230, [R1+0x904] ;  /* 0x0009040001e67983 */ /* 0x000f220000300800 */
[----:B------:R-:W-:Y:S01]  /*bbb0*/  IMAD.MOV.U32 R202, RZ, RZ, R250 ;  /* 0x000000ffffca7224 */ /* 0x000fe200078e00fa */
[----:B------:R-:W-:Y:S02]  /*bbc0*/  MOV R203, R249 ;  /* 0x000000f900cb7202 */ /* 0x000fe40000000f00 */
[----:B------:R-:W4:Y:S04]  /*bbd0*/  LDL.LU R251, [R1+0x900] ;  /* 0x0009000001fb7983 */ /* 0x000f280000300800 */
[----:B------:R-:W4:Y:S04]  /*bbe0*/  LDL.LU R250, [R1+0x8fc] ;  /* 0x0008fc0001fa7983 */ /* 0x000f280000300800 */
[----:B------:R-:W4:Y:S01]  /*bbf0*/  LDL.LU R249, [R1+0x8f8] ;  /* 0x0008f80001f97983 */ /* 0x000f220000300800 */
[C---:B------:R-:W-:Y:S08]  /*bc00*/  HMMA.1688.F32.TF32 R4, R44.reuse, R174, R4 ;  /* 0x000000ae2c04723c */ /* 0x040ff00000081004 */
[C---:B------:R-:W-:Y:S08]  /*bc10*/  HMMA.1688.F32.TF32 R12, R44.reuse, R166, R12 ;  /* 0x000000a62c0c723c */ /* 0x040ff0000008100c */
[----:B------:R-:W-:Y:S08]  /*bc20*/  HMMA.1688.F32.TF32 R16, R44, R162, R16 ;  /* 0x000000a22c10723c */ /* 0x000ff00000081010 */
[----:B--2---:R-:W-:Y:S08]  /*bc30*/  HMMA.1688.F32.TF32 R44, R56, R166, R60 ;  /* 0x000000a6382c723c */ /* 0x004ff0000008103c */
[----:B---3--:R-:W-:Y:S08]  /*bc40*/  HMMA.1688.F32.TF32 R60, R80, R182, R140 ;  /* 0x000000b6503c723c */ /* 0x008ff0000008108c */
[C---:B------:R-:W-:Y:S08]  /*bc50*/  HMMA.1688.F32.TF32 R20, R56.reuse, R158, R20 ;  /* 0x0000009e3814723c */ /* 0x040ff00000081014 */
        /* <DEDUP_REMOVED lines=11> */
[C---:B------:R-:W-:Y:S08]  /*bd10*/  HMMA.1688.F32.TF32 R76, R80.reuse, R166, R76 ;  /* 0x000000a6504c723c */ /* 0x040ff0000008104c */
[----:B------:R-:W-:Y:S01]  /*bd20*/  HMMA.1688.F32.TF32 R80, R80, R162, R132 ;  /* 0x000000a25050723c */ /* 0x000fe20000081084 */
[----:B----4-:R-:W-:Y:S01]  /*bd30*/  IMAD.MOV.U32 R211, RZ, RZ, R144 ;  /* 0x000000ffffd37224 */ /* 0x010fe200078e0090 */
[----:B------:R-:W-:Y:S01]  /*bd40*/  MOV R210, R145 ;  /* 0x0000009100d27202 */ /* 0x000fe20000000f00 */
[----:B------:R-:W-:-:S02]  /*bd50*/  IMAD.MOV.U32 R209, RZ, RZ, R146 ;  /* 0x000000ffffd17224 */ /* 0x000fc400078e0092 */
[----:B------:R-:W-:Y:S02]  /*bd60*/  IMAD.MOV.U32 R215, RZ, RZ, R241 ;  /* 0x000000ffffd77224 */ /* 0x000fe400078e00f1 */
[----:B------:R-:W-:Y:S01]  /*bd70*/  IMAD.MOV.U32 R214, RZ, RZ, R240 ;  /* 0x000000ffffd67224 */ /* 0x000fe200078e00f0 */
[----:B------:R-:W-:Y:S01]  /*bd80*/  MOV R213, R149 ;  /* 0x0000009500d57202 */ /* 0x000fe20000000f00 */
[----:B------:R-:W-:Y:S02]  /*bd90*/  IMAD.MOV.U32 R212, RZ, RZ, R148 ;  /* 0x000000ffffd47224 */ /* 0x000fe400078e0094 */
[----:B------:R-:W2:Y:S04]  /*bda0*/  LDL.LU R148, [R1+0x8f4] ;  /* 0x0008f40001947983 */ /* 0x000ea80000300800 */
[----:B------:R-:W2:Y:S04]  /*bdb0*/  LDL.LU R149, [R1+0x8f0] ;  /* 0x0008f00001957983 */ /* 0x000ea80000300800 */
[----:B------:R-:W3:Y:S04]  /*bdc0*/  LDL.LU R240, [R1+0x8ec] ;  /* 0x0008ec0001f07983 */ /* 0x000ee80000300800 */
[----:B------:R-:W3:Y:S01]  /*bdd0*/  LDL.LU R241, [R1+0x8e8] ;  /* 0x0008e80001f17983 */ /* 0x000ee20000300800 */
[----:B------:R-:W-:Y:S01]  /*bde0*/  IMAD.MOV.U32 R208, RZ, RZ, R147 ;  /* 0x000000ffffd07224 */ /* 0x000fe200078e0093 */
[----:B------:R-:W-:Y:S01]  /*bdf0*/  MOV R143, R237 ;  /* 0x000000ed008f7202 */ /* 0x000fe20000000f00 */
[----:B------:R-:W-:-:S02]  /*be00*/  IMAD.MOV.U32 R142, RZ, RZ, R236 ;  /* 0x000000ffff8e7224 */ /* 0x000fc400078e00ec */
[----:B------:R-:W-:Y:S01]  /*be10*/  IMAD.MOV.U32 R141, RZ, RZ, R243 ;  /* 0x000000ffff8d7224 */ /* 0x000fe200078e00f3 */
[----:B------:R-:W-:Y:S02]  /*be20*/  MOV R140, R242 ;  /* 0x000000f2008c7202 */ /* 0x000fe40000000f00 */
[----:B------:R-:W3:Y:S04]  /*be30*/  LDL.LU R242, [R1+0x8e4] ;  /* 0x0008e40001f27983 */ /* 0x000ee80000300800 */
[----:B------:R-:W3:Y:S04]  /*be40*/  LDL.LU R243, [R1+0x8e0] ;  /* 0x0008e00001f37983 */ /* 0x000ee80000300800 */
[----:B------:R-:W4:Y:S01]  /*be50*/  LDL.LU R236, [R1+0x8dc] ;  /* 0x0008dc0001ec7983 */ /* 0x000f220000300800 */
[----:B------:R-:W-:Y:S01]  /*be60*/  MOV R146, R229 ;  /* 0x000000e500927202 */ /* 0x000fe20000000f00 */
[----:B------:R-:W-:-:S02]  /*be70*/  IMAD.MOV.U32 R145, RZ, RZ, R228 ;  /* 0x000000ffff917224 */ /* 0x000fc400078e00e4 */
[----:B------:R-:W4:Y:S01]  /*be80*/  LDL.LU R237, [R1+0x8d8] ;  /* 0x0008d80001ed7983 */ /* 0x000f220000300800 */
[----:B------:R-:W-:-:S03]  /*be90*/  IMAD.MOV.U32 R144, RZ, RZ, R238 ;  /* 0x000000ffff907224 */ /* 0x000fc600078e00ee */
[----:B------:R-:W4:Y:S01]  /*bea0*/  LDL.LU R238, [R1+0x8d4] ;  /* 0x0008d40001ee7983 */ /* 0x000f220000300800 */
[----:B------:R-:W-:-:S03]  /*beb0*/  IMAD.MOV.U32 R147, RZ, RZ, R248 ;  /* 0x000000ffff937224 */ /* 0x000fc600078e00f8 */
[----:B------:R-:W2:Y:S04]  /*bec0*/  LDL.LU R228, [R1+0x8d0] ;  /* 0x0008d00001e47983 */ /* 0x000ea80000300800 */
[----:B------:R-:W2:Y:S04]  /*bed0*/  LDL.LU R229, [R1+0x8cc] ;  /* 0x0008cc0001e57983 */ /* 0x000ea80000300800 */
[----:B------:R-:W2:Y:S04]  /*bee0*/  LDL.LU R248, [R1+0x8c8] ;  /* 0x0008c80001f87983 */ /* 0x000ea80000300800 */
[----:B------:R-:W2:Y:S01]  /*bef0*/  LDL.LU R132, [R1+0x1c0] ;  /* 0x0001c00001847983 */ /* 0x000ea20000300800 */
[----:B------:R-:W-:-:S03]  /*bf00*/  IMAD.MOV.U32 R136, RZ, RZ, R249 ;  /* 0x000000ffff887224 */ /* 0x000fc600078e00f9 */
[----:B------:R-:W2:Y:S01]  /*bf10*/  LDL.LU R133, [R1+0x1c4] ;  /* 0x0001c40001857983 */ /* 0x000ea20000300800 */
[----:B------:R-:W-:-:S03]  /*bf20*/  MOV R137, R250 ;  /* 0x000000fa00897202 */ /* 0x000fc60000000f00 */
[----:B------:R-:W2:Y:S01]  /*bf30*/  LDL.LU R134, [R1+0x1c8] ;  /* 0x0001c80001867983 */ /* 0x000ea20000300800 */
[----:B------:R-:W-:-:S03]  /*bf40*/  IMAD.MOV.U32 R138, RZ, RZ, R251 ;  /* 0x000000ffff8a7224 */ /* 0x000fc600078e00fb */
[----:B------:R-:W2:Y:S04]  /*bf50*/  LDL.LU R135, [R1+0x1cc] ;  /* 0x0001cc0001877983 */ /* 0x000ea80000300800 */
[----:B------:R-:W2:Y:S04]  /*bf60*/  LDL.LU R249, [R1+0x8c4] ;  /* 0x0008c40001f97983 */ /* 0x000ea80000300800 */
[----:B------:R-:W2:Y:S04]  /*bf70*/  LDL.LU R250, [R1+0x8c0] ;  /* 0x0008c00001fa7983 */ /* 0x000ea80000300800 */
[----:B------:R-:W2:Y:S01]  /*bf80*/  LDL.LU R251, [R1+0x8bc] ;  /* 0x0008bc0001fb7983 */ /* 0x000ea20000300800 */
[----:B------:R-:W-:Y:S01]  /*bf90*/  IMAD.MOV.U32 R139, RZ, RZ, R230 ;  /* 0x000000ffff8b7224 */ /* 0x000fe200078e00e6 */
[----:B------:R-:W-:Y:S01]  /*bfa0*/  MOV R204, R231 ;  /* 0x000000e700cc7202 */ /* 0x000fe20000000f00 */
[----:B------:R-:W-:Y:S01]  /*bfb0*/  IMAD.MOV.U32 R205, RZ, RZ, R239 ;  /* 0x000000ffffcd7224 */ /* 0x000fe200078e00ef */
[----:B------:R-:W3:Y:S01]  /*bfc0*/  LDL.LU R230, [R1+0x8b8] ;  /* 0x0008b80001e67983 */ /* 0x000ee20000300800 */
[----:B------:R-:W-:Y:S01]  /*bfd0*/  IMAD.MOV.U32 R206, RZ, RZ, R150 ;  /* 0x000000ffffce7224 */ /* 0x000fe200078e0096 */
[----:B------:R-:W-:-:S02]  /*bfe0*/  MOV R207, R151 ;  /* 0x0000009700cf7202 */ /* 0x000fc40000000f00 */
[----:B------:R-:W3:Y:S04]  /*bff0*/  LDL.LU R231, [R1+0x8b4] ;  /* 0x0008b40001e77983 */ /* 0x000ee80000300800 */
[----:B------:R-:W4:Y:S04]  /*c000*/  LDL.LU R239, [R1+0x8b0] ;  /* 0x0008b00001ef7983 */ /* 0x000f280000300800 */
[----:B------:R-:W3:Y:S04]  /*c010*/  LDL.LU R150, [R1+0x8ac] ;  /* 0x0008ac0001967983 */ /* 0x000ee80000300800 */
[----:B------:R-:W3:Y:S01]  /*c020*/  LDL.LU R151, [R1+0x8a8] ;  /* 0x0008a80001977983 */ /* 0x000ee20000300800 */
[----:B-1----:R-:W-:Y:S01]  /*c030*/  MOV R120, R103 ;  /* 0x0000006700787202 */ /* 0x002fe20000000f00 */
[----:B------:R-:W-:Y:S01]  /*c040*/  IMAD.MOV.U32 R121, RZ, RZ, R102 ;  /* 0x000000ffff797224 */ /* 0x000fe200078e0066 */
[----:B------:R-:W-:Y:S01]  /*c050*/  MOV R123, R100 ;  /* 0x00000064007b7202 */ /* 0x000fe20000000f00 */
[----:B------:R-:W-:Y:S01]  /*c060*/  IMAD.MOV.U32 R122, RZ, RZ, R101 ;  /* 0x000000ffff7a7224 */ /* 0x000fe200078e0065 */
[----:B------:R-:W-:Y:S01]  /*c070*/  MOV R118, R109 ;  /* 0x0000006d00767202 */ /* 0x000fe20000000f00 */
[----:B------:R-:W-:-:S02]  /*c080*/  IMAD.MOV.U32 R116, RZ, RZ, R111 ;  /* 0x000000ffff747224 */ /* 0x000fc400078e006f */
[----:B------:R-:W-:Y:S02]  /*c090*/  IMAD.MOV.U32 R117, RZ, RZ, R110 ;  /* 0x000000ffff757224 */ /* 0x000fe400078e006e */
[----:B------:R-:W-:Y:S01]  /*c0a0*/  IMAD.MOV.U32 R119, RZ, RZ, R108 ;  /* 0x000000ffff777224 */ /* 0x000fe200078e006c */
[----:B--2---:R-:W-:Y:S07]  /*c0b0*/  HMMA.1688.F32.TF32 R100, R128, R174, R248 ;  /* 0x000000ae8064723c */ /* 0x004fee00000810f8 */
        /* <DEDUP_REMOVED lines=10> */
[C---:B---3--:R-:W-:Y:S08]  /*c160*/  HMMA.1688.F32.TF32 R148, R232.reuse, R154, R148 ;  /* 0x0000009ae894723c */ /* 0x048ff00000081094 */
[C---:B------:R-:W-:Y:S08]  /*c170*/  HMMA.1688.F32.TF32 R136, R232.reuse, R182, R136 ;  /* 0x000000b6e888723c */ /* 0x040ff00000081088 */
[C---:B------:R-:W-:Y:S08]  /*c180*/  HMMA.1688.F32.TF32 R144, R232.reuse, R178, R144 ;  /* 0x000000b2e890723c */ /* 0x040ff00000081090 */
[C---:B------:R-:W-:Y:S08]  /*c190*/  HMMA.1688.F32.TF32 R140, R232.reuse, R174, R140 ;  /* 0x000000aee88c723c */ /* 0x040ff0000008108c */
[C---:B------:R-:W-:Y:S08]  /*c1a0*/  HMMA.1688.F32.TF32 R248, R232.reuse, R170, R248 ;  /* 0x000000aae8f8723c */ /* 0x040ff000000810f8 */
[----:B------:R-:W-:Y:S01]  /*c1b0*/  HMMA.1688.F32.TF32 R232, R232, R162, R208 ;  /* 0x000000a2e8e8723c */ /* 0x000fe200000810d0 */
[----:B------:R-:W-:Y:S04]  /*c1c0*/  STL.64 [R1+0x30], R212 ;  /* 0x000030d401007387 */ /* 0x000fe80000100a00 */
[----:B------:R1:W-:Y:S04]  /*c1d0*/  STL.64 [R1+0x38], R214 ;  /* 0x000038d601007387 */ /* 0x0003e80000100a00 */
[----:B-1----:R-:W2:Y:S04]  /*c1e0*/  LDL.LU.64 R214, [R1+0x8a0] ;  /* 0x0008a00001d67983 */ /* 0x002ea80000300a00 */
[----:B------:R-:W2:Y:S04]  /*c1f0*/  LDL.LU.64 R212, [R1+0x898] ;  /* 0x0008980001d47983 */ /* 0x000ea80000300a00 */
[----:B------:R-:W3:Y:S04]  /*c200*/  LDL.LU.64 R210, [R1+0x890] ;  /* 0x0008900001d27983 */ /* 0x000ee80000300a00 */
[----:B------:R-:W3:Y:S04]  /*c210*/  LDL.LU.64 R208, [R1+0x888] ;  /* 0x0008880001d07983 */ /* 0x000ee80000300a00 */
[----:B------:R1:W-:Y:S04]  /*c220*/  STL.64 [R1], R232 ;  /* 0x000000e801007387 */ /* 0x0003e80000100a00 */
[----:B------:R-:W-:Y:S04]  /*c230*/  STL.64 [R1+0x8], R234 ;  /* 0x000008ea01007387 */ /* 0x000fe80000100a00 */
[----:B-1----:R-:W2:Y:S01]  /*c240*/  LDL.LU R232, [R1+0x70] ;  /* 0x0000700001e87983 */ /* 0x002ea20000300800 */
[----:B----4-:R-:W-:Y:S03]  /*c250*/  HMMA.1688.F32.TF32 R108, R128, R166, R236 ;  /* 0x000000a6806c723c */ /* 0x010fe600000810ec */
[----:B------:R-:W-:Y:S04]  /*c260*/  LDS R236, [R0+0xc500] ;  /* 0x00c5000000ec7984 */ /* 0x000fe80000000800 */
[----:B------:R-:W-:Y:S04]  /*c270*/  LDS R238, [R0+0xe500] ;  /* 0x00e5000000ee7984 */ /* 0x000fe80000000800 */
[----:B------:R-:W-:Y:S04]  /*c280*/  LDS R237, [R157+0xc500] ;  /* 0x00c500009ded7984 */ /* 0x000fe80000000800 */
[----:B------:R-:W1:Y:S01]  /*c290*/  LDS R239, [R157+0xe500] ;  /* 0x00e500009def7984 */ /* 0x000e620000000800 */
[----:B------:R-:W-:-:S03]  /*c2a0*/  IMAD.MOV.U32 R233, RZ, RZ, R2 ;  /* 0x000000ffffe97224 */ /* 0x000fc600078e0002 */
[----:B------:R-:W4:Y:S01]  /*c2b0*/  LDL.LU R2, [R1+0x880] ;  /* 0x0008800001027983 */ /* 0x000f220000300800 */
[C---:B-1----:R-:W-:Y:S08]  /*c2c0*/  HMMA.1688.F32.TF32 R204, R236.reuse, R158, R204 ;  /* 0x0000009eeccc723c */ /* 0x042ff000000810cc */
[C---:B------:R-:W-:Y:S08]  /*c2d0*/  HMMA.1688.F32.TF32 R200, R236.reuse, R154, R200 ;  /* 0x0000009aecc8723c */ /* 0x040ff000000810c8 */
[C---:B------:R-:W-:Y:S08]  /*c2e0*/  HMMA.1688.F32.TF32 R196, R236.reuse, R182, R196 ;  /* 0x000000b6ecc4723c */ /* 0x040ff000000810c4 */
[C---:B------:R-:W-:Y:S01]  /*c2f0*/  HMMA.1688.F32.TF32 R192, R236.reuse, R178, R192 ;  /* 0x000000b2ecc0723c */ /* 0x040fe200000810c0 */
[----:B------:R-:W-:Y:S07]  /*c300*/  STL.64 [R1+0x50], R204 ;  /* 0x000050cc01007387 */ /* 0x000fee0000100a00 */
[C---:B------:R-:W-:Y:S01]  /*c310*/  HMMA.1688.F32.TF32 R188, R236.reuse, R174, R188 ;  /* 0x000000aeecbc723c */ /* 0x040fe200000810bc */
[----:B------:R1:W-:Y:S07]  /*c320*/  STL.64 [R1+0x58], R206 ;  /* 0x000058ce01007387 */ /* 0x0003ee0000100a00 */
[C---:B------:R-:W-:Y:S01]  /*c330*/  HMMA.1688.F32.TF32 R184, R236.reuse, R170, R184 ;  /* 0x000000aaecb8723c */ /* 0x040fe200000810b8 */
[----:B-1----:R-:W3:Y:S07]  /*c340*/  LDL.LU.64 R206, [R1+0x878] ;  /* 0x0008780001ce7983 */ /* 0x002eee0000300a00 */
[----:B------:R-:W-:Y:S01]  /*c350*/  HMMA.1688.F32.TF32 R244, R236, R166, R244 ;  /* 0x000000a6ecf4723c */ /* 0x000fe200000810f4 */
[----:B------:R-:W3:Y:S04]  /*c360*/  LDL.LU.64 R204, [R1+0x870] ;  /* 0x0008700001cc7983 */ /* 0x000ee80000300a00 */
[----:B------:R-:W-:Y:S04]  /*c370*/  STL.64 [R1+0x80], R200 ;  /* 0x000080c801007387 */ /* 0x000fe80000100a00 */
[----:B------:R1:W-:Y:S04]  /*c380*/  STL.64 [R1+0x88], R202 ;  /* 0x000088ca01007387 */ /* 0x0003e80000100a00 */
[----:B-1----:R-:W3:Y:S04]  /*c390*/  LDL.LU.64 R202, [R1+0x868] ;  /* 0x0008680001ca7983 */ /* 0x002ee80000300a00 */
        /* <DEDUP_REMOVED lines=19> */
[----:B-1----:R-:W4:Y:S04]  /*c4d0*/  LDL.LU.64 R246, [R1+0x818] ;  /* 0x0008180001f67983 */ /* 0x002f280000300a00 */
[----:B------:R-:W4:Y:S01]  /*c4e0*/  LDL.LU.64 R244, [R1+0x810] ;  /* 0x0008100001f47983 */ /* 0x000f220000300a00 */
[----:B------:R-:W-:Y:S01]  /*c4f0*/  MOV R234, R252 ;  /* 0x000000fc00ea7202 */ /* 0x000fe20000000f00 */
[----:B------:R-:W-:-:S07]  /*c500*/  IMAD.MOV.U32 R235, RZ, RZ, R3 ;  /* 0x000000ffffeb7224 */ /* 0x000fce00078e0003 */
[----:B--2---:R-:W-:Y:S11]  /*c510*/  HMMA.1688.F32.TF32 R236, R236, R162, R232 ;  /* 0x000000a2ecec723c */ /* 0x004ff600000810e8 */
[----:B------:R-:W-:Y:S11]  /*c520*/  @!UPT UIADD3 URZ, URZ, URZ, URZ ;  /* 0x0000003f3f3ff290 */ /* 0x000ff6000fffe03f */
[----:B------:R-:W-:Y:S01]  /*c530*/  @!UPT UIADD3 URZ, URZ, URZ, URZ ;  /* 0x0000003f3f3ff290 */ /* 0x000fe2000fffe03f */
[----:B------:R-:W-:Y:S04]  /*c540*/  STL.64 [R1+0x70], R236 ;  /* 0x000070ec01007387 */ /* 0x000fe80000100a00 */
[----:B------:R-:W-:Y:S04]  /*c550*/  STL.64 [R1+0x78], R238 ;  /* 0x000078ee01007387 */ /* 0x000fe80000100a00 */
[----:B------:R-:W2:Y:S01]  /*c560*/  LDL.LU R156, [R1+0x680] ;  /* 0x00068000019c7983 */ /* 0x000ea20000300800 */
[----:B------:R-:W-:Y:S01]  /*c570*/  IMAD.MOV.U32 R112, RZ, RZ, R107 ;  /* 0x000000ffff707224 */ /* 0x000fe200078e006b */
[----:B------:R-:W-:Y:S01]  /*c580*/  MOV R113, R106 ;  /* 0x0000006a00717202 */ /* 0x000fe20000000f00 */
[----:B------:R-:W-:Y:S01]  /*c590*/  IMAD.MOV.U32 R114, RZ, RZ, R105 ;  /* 0x000000ffff727224 */ /* 0x000fe200078e0069 */
[----:B------:R-:W-:Y:S01]  /*c5a0*/  HMMA.1688.F32.TF32 R84, R128, R158, R84 ;  /* 0x0000009e8054723c */ /* 0x000fe20000081054 */
[----:B------:R-:W-:-:S07]  /*c5b0*/  IMAD.MOV.U32 R115, RZ, RZ, R104 ;  /* 0x000000ffff737224 */ /* 0x000fce00078e0068 */
[C---:B------:R-:W-:Y:S08]  /*c5c0*/  HMMA.1688.F32.TF32 R88, R128.reuse, R154, R88 ;  /* 0x0000009a8058723c */ /* 0x040ff00000081058 */
[C---:B------:R-:W-:Y:S08]  /*c5d0*/  HMMA.1688.F32.TF32 R92, R128.reuse, R182, R92 ;  /* 0x000000b6805c723c */ /* 0x040ff0000008105c */
[C---:B------:R-:W-:Y:S08]  /*c5e0*/  HMMA.1688.F32.TF32 R96, R128.reuse, R178, R96 ;  /* 0x000000b28060723c */ /* 0x040ff00000081060 */
[C---:B------:R-:W-:Y:S01]  /*c5f0*/  HMMA.1688.F32.TF32 R104, R128.reuse, R170, R228 ;  /* 0x000000aa8068723c */ /* 0x040fe200000810e4 */
[----:B------:R-:W-:Y:S04]  /*c600*/  LDS R228, [R0+0xc700] ;  /* 0x00c7000000e47984 */ /* 0x000fe80000000800 */
[----:B------:R-:W-:Y:S03]  /*c610*/  LDS R230, [R0+0xe700] ;  /* 0x00e7000000e67984 */ /* 0x000fe60000000800 */
[----:B------:R-:W-:Y:S01]  /*c620*/  HMMA.1688.F32.TF32 R128, R128, R162, R240 ;  /* 0x000000a28080723c */ /* 0x000fe200000810f0 */
[----:B------:R-:W-:Y:S04]  /*c630*/  LDS R240, [R0+0xc600] ;  /* 0x00c6000000f07984 */ /* 0x000fe80000000800 */
[----:B------:R-:W-:Y:S04]  /*c640*/  LDS R242, [R0+0xe600] ;  /* 0x00e6000000f27984 */ /* 0x000fe80000000800 */
[----:B------:R-:W-:Y:S04]  /*c650*/  LDS R241, [R157+0xc600] ;  /* 0x00c600009df17984 */ /* 0x000fe80000000800 */
[----:B------:R-:W1:Y:S04]  /*c660*/  LDS R243, [R157+0xe600] ;  /* 0x00e600009df37984 */ /* 0x000e680000000800 */
[----:B------:R-:W-:Y:S04]  /*c670*/  LDS R229, [R157+0xc700] ;  /* 0x00c700009de57984 */ /* 0x000fe80000000800 */
[----:B------:R-:W3:Y:S01]  /*c680*/  LDS R231, [R157+0xe700] ;  /* 0x00e700009de77984 */ /* 0x000ee20000000800 */
[C---:B-1----:R-:W-:Y:S08]  /*c690*/  HMMA.1688.F32.TF32 R232, R240.reuse, R158, R120 ;  /* 0x0000009ef0e8723c */ /* 0x042ff00000081078 */
[C---:B------:R-:W-:Y:S08]  /*c6a0*/  HMMA.1688.F32.TF32 R120, R240.reuse, R154, R112 ;  /* 0x0000009af078723c */ /* 0x040ff00000081070 */
[C---:B------:R-:W-:Y:S07]  /*c6b0*/  HMMA.1688.F32.TF32 R112, R240.reuse, R182, R116 ;  /* 0x000000b6f070723c */ /* 0x040fee0000081074 */
[----:B------:R-:W-:Y:S04]  /*c6c0*/  STL.64 [R1+0xf0], R232 ;  /* 0x0000f0e801007387 */ /* 0x000fe80000100a00 */
[----:B------:R-:W-:Y:S04]  /*c6d0*/  STL.64 [R1+0xf8], R234 ;  /* 0x0000f8ea01007387 */ /* 0x000fe80000100a00 */
[----:B------:R-:W-:Y:S04]  /*c6e0*/  STL.64 [R1+0xe0], R120 ;  /* 0x0000e07801007387 */ /* 0x000fe80000100a00 */
[----:B------:R1:W-:Y:S04]  /*c6f0*/  STL.64 [R1+0xe8], R122 ;  /* 0x0000e87a01007387 */ /* 0x0003e80000100a00 */
[----:B------:R-:W-:Y:S04]  /*c700*/  STL.64 [R1+0xd0], R112 ;  /* 0x0000d07001007387 */ /* 0x000fe80000100a00 */
[----:B------:R3:W-:Y:S01]  /*c710*/  STL.64 [R1+0xd8], R114 ;  /* 0x0000d87201007387 */ /* 0x0007e20000100a00 */
[C---:B-1----:R-:W-:Y:S11]  /*c720*/  HMMA.1688.F32.TF32 R120, R240.reuse, R178, R124 ;  /* 0x000000b2f078723c */ /* 0x042ff6000008107c */
[----:B------:R-:W-:Y:S11]  /*c730*/  @!UPT UIADD3 URZ, URZ, URZ, URZ ;  /* 0x0000003f3f3ff290 */ /* 0x000ff6000fffe03f */
[----:B------:R-:W-:Y:S01]  /*c740*/  @!UPT UIADD3 URZ, URZ, URZ, URZ ;  /* 0x0000003f3f3ff290 */ /* 0x000fe2000fffe03f */
[----:B------:R-:W-:Y:S04]  /*c750*/  STL.64 [R1+0xc0], R120 ;  /* 0x0000c07801007387 */ /* 0x000fe80000100a00 */
[----:B------:R-:W-:Y:S01]  /*c760*/  STL.64 [R1+0xc8], R122 ;  /* 0x0000c87a01007387 */ /* 0x000fe20000100a00 */
[C---:B---3--:R-:W-:Y:S08]  /*c770*/  HMMA.1688.F32.TF32 R112, R240.reuse, R170, R184 ;  /* 0x000000aaf070723c */ /* 0x048ff000000810b8 */
[----:B----4-:R-:W-:Y:S11]  /*c780*/  HMMA.1688.F32.TF32 R116, R240, R174, R244 ;  /* 0x000000aef074723c */ /* 0x010ff600000810f4 */
[----:B------:R-:W-:Y:S11]  /*c790*/  @!UPT UIADD3 URZ, URZ, URZ, URZ ;  /* 0x0000003f3f3ff290 */ /* 0x000ff6000fffe03f */
[----:B------:R-:W-:Y:S01]  /*c7a0*/  @!UPT UIADD3 URZ, URZ, URZ, URZ ;  /* 0x0000003f3f3ff290 */ /* 0x000fe2000fffe03f */
[----:B------:R-:W-:Y:S04]  /*c7b0*/  STL.64 [R1+0xb0], R116 ;  /* 0x0000b07401007387 */ /* 0x000fe80000100a00 */
[----:B------:R-:W-:Y:S04]  /*c7c0*/  STL.64 [R1+0xb8], R118 ;  /* 0x0000b87601007387 */ /* 0x000fe80000100a00 */
[----:B------:R-:W-:Y:S04]  /*c7d0*/  STL.64 [R1+0xa0], R112 ;  /* 0x0000a07001007387 */ /* 0x000fe80000100a00 */
[----:B------:R1:W-:Y:S02]  /*c7e0*/  STL.64 [R1+0xa8], R114 ;  /* 0x0000a87201007387 */ /* 0x0003e40000100a00 */
[C---:B-1----:R-:W-:Y:S08]  /*c7f0*/  HMMA.1688.F32.TF32 R112, R228.reuse, R182, R204 ;  /* 0x000000b6e470723c */ /* 0x042ff000000810cc */
[C---:B------:R-:W-:Y:S11]  /*c800*/  HMMA.1688.F32.TF32 R116, R228.reuse, R174, R212 ;  /* 0x000000aee474723c */ /* 0x040ff600000810d4 */
[----:B------:R-:W-:Y:S04]  /*c810*/  @!UPT UIADD3 URZ, URZ, URZ, URZ ;  /* 0x0000003f3f3ff290 */ /* 0x000fe8000fffe03f */
[----:B------:R-:W-:Y:S04]  /*c820*/  STL.64 [R1+0x40], R112 ;  /* 0x0000407001007387 */ /* 0x000fe80000100a00 */
[----:B------:R1:W-:Y:S02]  /*c830*/  STL.64 [R1+0x48], R114 ;  /* 0x0000487201007387 */ /* 0x0003e40000100a00 */
[----:B-1----:R-:W-:Y:S01]  /*c840*/  HMMA.1688.F32.TF32 R112, R228, R178, R208 ;  /* 0x000000b2e470723c */ /* 0x002fe200000810d0 */
[----:B------:R-:W-:-:S05]  /*c850*/  IMAD.MOV.U32 R157, RZ, RZ, 0x1f ;  /* 0x0000001fff9d7424 */ /* 0x000fca00078e00ff */
[----:B------:R-:W-:Y:S02]  /*c860*/  IADD3 R157, R157, c[0x0][0x180], RZ ;  /* 0x000060009d9d7a10 */ /* 0x000fe40007ffe0ff */
[----:B------:R-:W-:Y:S11]  /*c870*/  HMMA.1688.F32.TF32 R200, R228, R154, R200 ;  /* 0x0000009ae4c8723c */ /* 0x000ff600000810c8 */
[----:B------:R-:W-:Y:S04]  /*c880*/  @!UPT UIADD3 URZ, URZ, URZ, URZ ;  /* 0x0000003f3f3ff290 */ /* 0x000fe8000fffe03f */
[----:B------:R1:W-:Y:S04]  /*c890*/  STL.64 [R1+0x20], R112 ;  /* 0x0000207001007387 */ /* 0x0003e80000100a00 */
[----:B------:R-:W-:Y:S04]  /*c8a0*/  STL.64 [R1+0x28], R114 ;  /* 0x0000287201007387 */ /* 0x000fe80000100a00 */
[----:B------:R-:W-:Y:S01]  /*c8b0*/  STL.64 [R1+0x10], R116 ;  /* 0x0000107401007387 */ /* 0x000fe20000100a00 */
[----:B-1----:R-:W-:-:S03]  /*c8c0*/  SHF.R.S32.HI R112, RZ, 0x1f, R157 ;  /* 0x0000001fff707819 */ /* 0x002fc6000001149d */
[----:B------:R1:W-:Y:S01]  /*c8d0*/  STL.64 [R1+0x18], R118 ;  /* 0x0000187601007387 */ /* 0x0003e20000100a00 */
[----:B------:R-:W-:-:S03]  /*c8e0*/  LEA.HI R112, R112, R157, RZ, 0x5 ;  /* 0x0000009d70707211 */ /* 0x000fc600078f28ff */
[----:B------:R-:W3:Y:S04]  /*c8f0*/  LDL.LU.64 R154, [R1+0x670] ;  /* 0x00067000019a7983 */ /* 0x000ee80000300a00 */
[----:B------:R-:W4:Y:S01]  /*c900*/  LDL.LU.64 R126, [R1+0x668] ;  /* 0x00066800017e7983 */ /* 0x000f220000300a00 */
[----:B------:R-:W-:-:S03]  /*c910*/  SHF.R.S32.HI R112, RZ, 0x5, R112 ;  /* 0x00000005ff707819 */ /* 0x000fc60000011470 */
[----:B------:R-:W4:Y:S04]  /*c920*/  LDL.LU.64 R124, [R1+0x660] ;  /* 0x00066000017c7983 */ /* 0x000f280000300a00 */
[----:B------:R-:W4:Y:S01]  /*c930*/  LDL.LU.64 R122, [R1+0x658] ;  /* 0x00065800017a7983 */ /* 0x000f220000300a00 */
[----:B------:R-:W-:Y:S01]  /*c940*/  HMMA.1688.F32.TF32 R236, R240, R162, R192 ;  /* 0x000000a2f0ec723c */ /* 0x000fe200000810c0 */
[----:B------:R-:W-:-:S07]  /*c950*/  IADD3 R112, R112, -0x1, RZ ;  /* 0xffffffff70707810 */ /* 0x000fce0007ffe0ff */
[C---:B------:R-:W-:Y:S01]  /*c960*/  HMMA.1688.F32.TF32 R224, R228.reuse, R162, R224 ;  /* 0x000000a2e4e0723c */ /* 0x040fe200000810e0 */
[----:B------:R-:W4:Y:S04]  /*c970*/  LDL.LU.64 R162, [R1+0x5f0] ;  /* 0x0005f00001a27983 */ /* 0x000f280000300a00 */
[----:B------:R-:W4:Y:S03]  /*c980*/  LDL.LU.64 R160, [R1+0x5e8] ;  /* 0x0005e80001a07983 */ /* 0x000f260000300a00 */
[----:B------:R-:W-:Y:S01]  /*c990*/  HMMA.1688.F32.TF32 R196, R228, R158, R196 ;  /* 0x0000009ee4c4723c */ /* 0x000fe200000810c4 */
[----:B------:R-:W4:Y:S01]  /*c9a0*/  LDL.LU.64 R158, [R1+0x5e0] ;  /* 0x0005e000019e7983 */ /* 0x000f220000300a00 */
[----:B--2---:R-:W-:-:S03]  /*c9b0*/  ISETP.GE.AND P2, PT, R156, R112, PT ;  /* 0x000000709c00720c */ /* 0x004fc60003f46270 */
[----:B------:R-:W3:Y:S04]  /*c9c0*/  LDL.LU.64 R120, [R1+0x5d8] ;  /* 0x0005d80001787983 */ /* 0x000ee80000300a00 */
[----:B-1----:R-:W3:Y:S04]  /*c9d0*/  LDL.LU.64 R118, [R1+0x570] ;  /* 0x0005700001767983 */ /* 0x002ee80000300a00 */
[----:B------:R-:W3:Y:S04]  /*c9e0*/  LDL.LU.64 R116, [R1+0x568] ;  /* 0x0005680001747983 */ /* 0x000ee80000300a00 */
[----:B------:R-:W3:Y:S04]  /*c9f0*/  LDL.LU.64 R114, [R1+0x560] ;  /* 0x0005600001727983 */ /* 0x000ee80000300a00 */
[----:B------:R-:W3:Y:S04]  /*ca00*/  LDL.LU.64 R112, [R1+0x558] ;  /* 0x0005580001707983 */ /* 0x000ee80000300a00 */
[----:B------:R-:W1:Y:S01]  /*ca10*/  S2R R252, SR_TID.X ;  /* 0x0000000000fc7919 */ /* 0x000e620000002100 */
[----:B------:R-:W-:-:S04]  /*ca20*/  ISETP.GT.AND P0, PT, R2, RZ, PT ;  /* 0x000000ff0200720c */ /* 0x000fc80003f04270 */
[----:B------:R-:W-:Y:S02]  /*ca30*/  SEL R152, RZ, 0x4, !P0 ;  /* 0x00000004ff987807 */ /* 0x000fe40004000000 */
[----:B------:R-:W-:Y:S02]  /*ca40*/  MOV R3, c[0x0][0x188] ;  /* 0x0000620000037a02 */ /* 0x000fe40000000f00 */
[----:B------:R-:W-:Y:S02]  /*ca50*/  SEL R152, R152, RZ, !P2 ;  /* 0x000000ff98987207 */ /* 0x000fe40005000000 */
[----:B------:R-:W-:Y:S01]  /*ca60*/  ISETP.GT.AND P0, PT, R2, 0x4, PT ;  /* 0x000000040200780c */ /* 0x000fe20003f04270 */
[----:B------:R-:W-:Y:S01]  /*ca70*/  IMAD.SHL.U32 R3, R3, 0x20, RZ ;  /* 0x0000002003037824 */ /* 0x000fe200078e00ff */
[----:B------:R-:W-:Y:S02]  /*ca80*/  ISETP.NE.U32.AND P1, PT, R152, RZ, PT ;  /* 0x000000ff9800720c */ /* 0x000fe40003f25070 */
[----:B------:R-:W-:-:S02]  /*ca90*/  ISETP.GT.AND P3, PT, R2, 0x8, PT ;  /* 0x000000080200780c */ /* 0x000fc40003f64270 */
[----:B------:R-:W-:Y:S02]  /*caa0*/  SEL R153, RZ, 0x4, !P0 ;  /* 0x00000004ff997807 */ /* 0x000fe40004000000 */
[----:B------:R-:W-:Y:S02]  /*cab0*/  SEL R152, RZ, 0x4, !P3 ;  /* 0x00000004ff987807 */ /* 0x000fe40005800000 */
[----:B-1----:R-:W-:Y:S02]  /*cac0*/  LOP3.LUT R252, R252, 0x7f, RZ, 0xc0, !PT ;  /* 0x0000007ffcfc7812 */ /* 0x002fe400078ec0ff */
[----:B------:R-:W-:-:S03]  /*cad0*/  SEL R153, R153, RZ, !P2 ;  /* 0x000000ff99997207 */ /* 0x000fc60005000000 */
[----:B------:R-:W-:Y:S01]  /*cae0*/  IMAD.SHL.U32 R252, R252, 0x4, RZ ;  /* 0x00000004fcfc7824 */ /* 0x000fe200078e00ff */
[----:B------:R-:W-:Y:S02]  /*caf0*/  SEL R152, R152, RZ, !P2 ;  /* 0x000000ff98987207 */ /* 0x000fe40005000000 */
[----:B------:R-:W-:Y:S02]  /*cb00*/  ISETP.NE.U32.AND P5, PT, R153, RZ, PT ;  /* 0x000000ff9900720c */ /* 0x000fe40003fa5070 */
[----:B------:R-:W-:Y:S01]  /*cb10*/  ISETP.NE.U32.AND P3, PT, R152, RZ, PT ;  /* 0x000000ff9800720c */ /* 0x000fe20003f65070 */
[----:B------:R-:W-:Y:S01]  /*cb20*/  BAR.SYNC.DEFER_BLOCKING 0x0 ;  /* 0x0000000000007b1d */ /* 0x000fe20000010000 */
[----:B---3--:R-:W-:-:S04]  /*cb30*/  IMAD.WIDE R154, R3, 0x4, R154 ;  /* 0x00000004039a7825 */ /* 0x008fc800078e029a */
[C---:B----4-:R-:W-:Y:S01]  /*cb40*/  IMAD.WIDE R126, R3.reuse, 0x4, R126 ;  /* 0x00000004037e7825 */ /* 0x050fe200078e027e */
[----:B------:R1:W-:Y:S03]  /*cb50*/  STL.64 [R1+0x670], R154 ;  /* 0x0006709a01007387 */ /* 0x0003e60000100a00 */
[C---:B------:R-:W-:Y:S01]  /*cb60*/  IMAD.WIDE R124, R3.reuse, 0x4, R124 ;  /* 0x00000004037c7825 */ /* 0x040fe200078e027c */
[----:B------:R3:W-:Y:S03]  /*cb70*/  STL.64 [R1+0x668], R126 ;  /* 0x0006687e01007387 */ /* 0x0007e60000100a00 */
[C---:B------:R-:W-:Y:S01]  /*cb80*/  IMAD.WIDE R122, R3.reuse, 0x4, R122 ;  /* 0x00000004037a7825 */ /* 0x040fe200078e027a */
[----:B------:R4:W-:Y:S04]  /*cb90*/  STL.64 [R1+0x660], R124 ;  /* 0x0006607c01007387 */ /* 0x0009e80000100a00 */
[----:B------:R1:W-:Y:S04]  /*cba0*/  STL.64 [R1+0x658], R122 ;  /* 0x0006587a01007387 */ /* 0x0003e80000100a00 */
[----:B------:R-:W-:Y:S01]  /*cbb0*/  @!PT LDS RZ, [RZ] ;  /* 0x00000000fffff984 */ /* 0x000fe20000000800 */
[----:B------:R-:W-:Y:S01]  /*cbc0*/  @!PT LDS RZ, [RZ] ;  /* 0x00000000fffff984 */ /* 0x000fe20000000800 */
[----:B------:R-:W-:Y:S01]  /*cbd0*/  @!PT LDS RZ, [RZ] ;  /* 0x00000000fffff984 */ /* 0x000fe20000000800 */
[----:B------:R1:W-:Y:S01]  /*cbe0*/  LDGSTS.E [R252], [R154.64], P1 ;  /* 0x000000009afc7fae */ /* 0x0003e20008921844 */
[----:B------:R-:W-:-:S03]  /*cbf0*/  IMAD.WIDE R162, R3, 0x4, R162 ;  /* 0x0000000403a27825 */ /* 0x000fc600078e02a2 */
[----:B------:R3:W-:Y:S01]  /*cc00*/  LDGSTS.E [R252+0x200], [R126.64], P1 ;  /* 0x002000007efc7fae */ /* 0x0007e20008921844 */
[----:B------:R-:W-:-:S03]  /*cc10*/  IMAD.WIDE R160, R3, 0x4, R160 ;  /* 0x0000000403a07825 */ /* 0x000fc600078e02a0 */
[----:B------:R4:W-:Y:S01]  /*cc20*/  LDGSTS.E [R252+0x400], [R124.64], P1 ;  /* 0x004000007cfc7fae */ /* 0x0009e20008921844 */
[----:B------:R-:W-:-:S03]  /*cc30*/  IMAD.WIDE R158, R3, 0x4, R158 ;  /* 0x00000004039e7825 */ /* 0x000fc600078e029e */
[----:B-1----:R-:W2:Y:S01]  /*cc40*/  LDL.LU.64 R154, [R1+0x4f0] ;  /* 0x0004f000019a7983 */ /* 0x002ea20000300a00 */
[----:B---3--:R-:W-:-:S03]  /*cc50*/  IMAD.WIDE R120, R3, 0x4, R120 ;  /* 0x0000000403787825 */ /* 0x008fc600078e0278 */
[----:B------:R-:W3:Y:S01]  /*cc60*/  LDL.LU.64 R126, [R1+0x4e8] ;  /* 0x0004e800017e7983 */ /* 0x000ee20000300a00 */
[----:B------:R-:W-:-:S03]  /*cc70*/  IMAD.WIDE R118, R3, 0x4, R118 ;  /* 0x0000000403767825 */ /* 0x000fc600078e0276 */
[----:B------:R1:W-:Y:S01]  /*cc80*/  LDGSTS.E [R252+0x600], [R122.64], P1 ;  /* 0x006000007afc7fae */ /* 0x0003e20008921844 */
[----:B------:R-:W-:-:S03]  /*cc90*/  IMAD.WIDE R116, R3, 0x4, R116 ;  /* 0x0000000403747825 */ /* 0x000fc600078e0274 */
[----:B----4-:R-:W4:Y:S01]  /*cca0*/  LDL.LU.64 R124, [R1+0x4e0] ;  /* 0x0004e000017c7983 */ /* 0x010f220000300a00 */
[----:B------:R-:W-:-:S03]  /*ccb0*/  IMAD.WIDE R114, R3, 0x4, R114 ;  /* 0x0000000403727825 */ /* 0x000fc600078e0272 */
[----:B------:R1:W-:Y:S01]  /*ccc0*/  LDGSTS.E [R252+0x2000], [R162.64], P5 ;  /* 0x02000000a2fc7fae */ /* 0x0003e2000a921844 */
[----:B------:R-:W-:-:S03]  /*ccd0*/  IMAD.WIDE R112, R3, 0x4, R112 ;  /* 0x0000000403707825 */ /* 0x000fc600078e0270 */
[----:B-1----:R-:W4:Y:S04]  /*cce0*/  LDL.LU.64 R122, [R1+0x4d8] ;  /* 0x0004d800017a7983 */ /* 0x002f280000300a00 */
[----:B------:R1:W-:Y:S04]  /*ccf0*/  STL.64 [R1+0x5f0], R162 ;  /* 0x0005f0a201007387 */ /* 0x0003e80000100a00 */
[----:B------:R1:W-:Y:S04]  /*cd00*/  STL.64 [R1+0x5e8], R160 ;  /* 0x0005e8a001007387 */ /* 0x0003e80000100a00 */
[----:B------:R1:W-:Y:S04]  /*cd10*/  STL.64 [R1+0x5e0], R158 ;  /* 0x0005e09e01007387 */ /* 0x0003e80000100a00 */
[----:B------:R1:W-:Y:S04]  /*cd20*/  STL.64 [R1+0x5d8], R120 ;  /* 0x0005d87801007387 */ /* 0x0003e80000100a00 */
[----:B------:R1:W-:Y:S04]  /*cd30*/  STL.64 [R1+0x570], R118 ;  /* 0x0005707601007387 */ /* 0x0003e80000100a00 */
[----:B------:R1:W-:Y:S04]  /*cd40*/  STL.64 [R1+0x568], R116 ;  /* 0x0005687401007387 */ /* 0x0003e80000100a00 */
[----:B------:R1:W-:Y:S04]  /*cd50*/  STL.64 [R1+0x560], R114 ;  /* 0x0005607201007387 */ /* 0x0003e80000100a00 */
[----:B------:R1:W-:Y:S04]  /*cd60*/  STL.64 [R1+0x558], R112 ;  /* 0x0005587001007387 */ /* 0x0003e80000100a00 */
[----:B------:R1:W-:Y:S04]  /*cd70*/  LDGSTS.E [R252+0x2200], [R160.64], P5 ;  /* 0x02200000a0fc7fae */ /* 0x0003e8000a921844 */
[----:B-1----:R-:W4:Y:S04]  /*cd80*/  LDL.LU.64 R162, [R1+0x470] ;  /* 0x0004700001a27983 */ /* 0x002f280000300a00 */
[----:B------:R1:W-:Y:S04]  /*cd90*/  LDGSTS.E [R252+0x2400], [R158.64], P5 ;  /* 0x024000009efc7fae */ /* 0x0003e8000a921844 */
[----:B------:R-:W4:Y:S04]  /*cda0*/  LDL.LU.64 R160, [R1+0x468] ;  /* 0x0004680001a07983 */ /* 0x000f280000300a00 */
        /* <DEDUP_REMOVED lines=10> */
[----:B------:R-:W4:Y:S01]  /*ce50*/  LDL.LU.64 R112, [R1+0x3d8] ;  /* 0x0003d80001707983 */ /* 0x000f220000300a00 */
[----:B------:R-:W-:-:S04]  /*ce60*/  ISETP.GT.AND P0, PT, R2, 0xc, PT ;  /* 0x0000000c0200780c */ /* 0x000fc80003f04270 */
[----:B------:R-:W-:Y:S02]  /*ce70*/  SEL R153, RZ, 0x4, !P0 ;  /* 0x00000004ff997807 */ /* 0x000fe40004000000 */
[----:B------:R-:W-:Y:S02]  /*ce80*/  ISETP.GT.AND P4, PT, R2, 0x10, PT ;  /* 0x000000100200780c */ /* 0x000fe40003f84270 */
[----:B------:R-:W-:Y:S02]  /*ce90*/  SEL R153, R153, RZ, !P2 ;  /* 0x000000ff99997207 */ /* 0x000fe40005000000 */
[----:B------:R-:W-:Y:S02]  /*cea0*/  SEL R152, RZ, 0x4, !P4 ;  /* 0x00000004ff987807 */ /* 0x000fe40006000000 */
[----:B------:R-:W-:Y:S02]  /*ceb0*/  ISETP.NE.U32.AND P4, PT, R153, RZ, PT ;  /* 0x000000ff9900720c */ /* 0x000fe40003f85070 */
[----:B------:R-:W-:-:S02]  /*cec0*/  SEL R152, R152, RZ, !P2 ;  /* 0x000000ff98987207 */ /* 0x000fc40005000000 */
[----:B------:R-:W-:Y:S02]  /*ced0*/  ISETP.GT.AND P6, PT, R2, 0x14, PT ;  /* 0x000000140200780c */ /* 0x000fe40003fc4270 */
[----:B------:R-:W-:Y:S02]  /*cee0*/  ISETP.NE.U32.AND P0, PT, R152, RZ, PT ;  /* 0x000000ff9800720c */ /* 0x000fe40003f05070 */
[----:B------:R-:W-:-:S04]  /*cef0*/  SEL R152, RZ, 0x4, !P6 ;  /* 0x00000004ff987807 */ /* 0x000fc80007000000 */
[----:B------:R-:W-:-:S04]  /*cf00*/  SEL R152, R152, RZ, !P2 ;  /* 0x000000ff98987207 */ /* 0x000fc80005000000 */
[----:B------:R-:W-:Y:S01]  /*cf10*/  ISETP.NE.U32.AND P1, PT, R152, RZ, PT ;  /* 0x000000ff9800720c */ /* 0x000fe20003f25070 */
[----:B--2---:R-:W-:-:S04]  /*cf20*/  IMAD.WIDE R154, R3, 0x4, R154 ;  /* 0x00000004039a7825 */ /* 0x004fc800078e029a */
[C---:B---3--:R-:W-:Y:S01]  /*cf30*/  IMAD.WIDE R126, R3.reuse, 0x4, R126 ;  /* 0x00000004037e7825 */ /* 0x048fe200078e027e */
[----:B------:R1:W-:Y:S03]  /*cf40*/  STL.64 [R1+0x4f0], R154 ;  /* 0x0004f09a01007387 */ /* 0x0003e60000100a00 */
[C---:B----4-:R-:W-:Y:S01]  /*cf50*/  IMAD.WIDE R124, R3.reuse, 0x4, R124 ;  /* 0x00000004037c7825 */ /* 0x050fe200078e027c */
[----:B------:R2:W-:Y:S03]  /*cf60*/  STL.64 [R1+0x4e8], R126 ;  /* 0x0004e87e01007387 */ /* 0x0005e60000100a00 */
[C---:B------:R-:W-:Y:S01]  /*cf70*/  IMAD.WIDE R122, R3.reuse, 0x4, R122 ;  /* 0x00000004037a7825 */ /* 0x040fe200078e027a */
[----:B------:R3:W-:Y:S04]  /*cf80*/  STL.64 [R1+0x4e0], R124 ;  /* 0x0004e07c01007387 */ /* 0x0007e80000100a00 */
[----:B------:R1:W-:Y:S04]  /*cf90*/  LDGSTS.E [R252+0x6000], [R154.64], P4 ;  /* 0x060000009afc7fae */ /* 0x0003e8000a121844 */
[----:B------:R2:W-:Y:S04]  /*cfa0*/  STL.64 [R1+0x4d8], R122 ;  /* 0x0004d87a01007387 */ /* 0x0005e80000100a00 */
[----:B------:R2:W-:Y:S04]  /*cfb0*/  LDGSTS.E [R252+0x6200], [R126.64], P4 ;  /* 0x062000007efc7fae */ /* 0x0005e8000a121844 */
[----:B-1----:R-:W4:Y:S04]  /*cfc0*/  LDL.LU.64 R154, [R1+0x370] ;  /* 0x00037000019a7983 */ /* 0x002f280000300a00 */
[----:B------:R3:W-:Y:S04]  /*cfd0*/  LDGSTS.E [R252+0x6400], [R124.64], P4 ;  /* 0x064000007cfc7fae */ /* 0x0007e8000a121844 */
[----:B--2---:R-:W2:Y:S04]  /*cfe0*/  LDL.LU.64 R126, [R1+0x368] ;  /* 0x00036800017e7983 */ /* 0x004ea80000300a00 */
[----:B------:R1:W-:Y:S04]  /*cff0*/  LDGSTS.E [R252+0x6600], [R122.64], P4 ;  /* 0x066000007afc7fae */ /* 0x0003e8000a121844 */
[----:B---3--:R-:W3:Y:S01]  /*d000*/  LDL.LU.64 R124, [R1+0x360] ;  /* 0x00036000017c7983 */ /* 0x008ee20000300a00 */
[----:B------:R-:W-:-:S03]  /*d010*/  IMAD.WIDE R162, R3, 0x4, R162 ;  /* 0x0000000403a27825 */ /* 0x000fc600078e02a2 */
[----:B-1----:R-:W3:Y:S01]  /*d020*/  LDL.LU.64 R122, [R1+0x358] ;  /* 0x00035800017a7983 */ /* 0x002ee20000300a00 */
[----:B------:R-:W-:-:S03]  /*d030*/  IMAD.WIDE R160, R3, 0x4, R160 ;  /* 0x0000000403a07825 */ /* 0x000fc600078e02a0 */
[----:B------:R1:W-:Y:S01]  /*d040*/  STL.64 [R1+0x470], R162 ;  /* 0x000470a201007387 */ /* 0x0003e20000100a00 */
        /* <DEDUP_REMOVED lines=12> */
[----:B------:R1:W-:Y:S04]  /*d110*/  LDGSTS.E [R252+0x8000], [R162.64], P0 ;  /* 0x08000000a2fc7fae */ /* 0x0003e80008121844 */
[----:B------:R1:W-:Y:S04]  /*d120*/  STL.64 [R1+0x3d8], R112 ;  /* 0x0003d87001007387 */ /* 0x0003e80000100a00 */
[----:B------:R1:W-:Y:S04]  /*d130*/  LDGSTS.E [R252+0x8200], [R160.64], P0 ;  /* 0x08200000a0fc7fae */ /* 0x0003e80008121844 */
[----:B-1----:R-:W3:Y:S04]  /*d140*/  LDL.LU.64 R162, [R1+0x2f0] ;  /* 0x0002f00001a27983 */ /* 0x002ee80000300a00 */
[----:B------:R1:W-:Y:S04]  /*d150*/  LDGSTS.E [R252+0x8400], [R158.64], P0 ;  /* 0x084000009efc7fae */ /* 0x0003e80008121844 */
[----:B------:R-:W3:Y:S04]  /*d160*/  LDL.LU.64 R160, [R1+0x2e8] ;  /* 0x0002e80001a07983 */ /* 0x000ee80000300a00 */
        /* <DEDUP_REMOVED lines=10> */
[----:B------:R-:W3:Y:S01]  /*d210*/  LDL.LU.64 R112, [R1+0x638] ;  /* 0x0006380001707983 */ /* 0x000ee20000300a00 */
        /* <DEDUP_REMOVED lines=12> */
[----:B----4-:R-:W-:-:S04]  /*d2e0*/  IMAD.WIDE R154, R3, 0x4, R154 ;  /* 0x00000004039a7825 */ /* 0x010fc800078e029a */
[C---:B--2---:R-:W-:Y:S01]  /*d2f0*/  IMAD.WIDE R126, R3.reuse, 0x4, R126 ;  /* 0x00000004037e7825 */ /* 0x044fe200078e027e */
[----:B------:R1:W-:Y:S03]  /*d300*/  STL.64 [R1+0x370], R154 ;  /* 0x0003709a01007387 */ /* 0x0003e60000100a00 */
[C---:B---3--:R-:W-:Y:S01]  /*d310*/  IMAD.WIDE R124, R3.reuse, 0x4, R124 ;  /* 0x00000004037c7825 */ /* 0x048fe200078e027c */
[----:B------:R2:W-:Y:S03]  /*d320*/  STL.64 [R1+0x368], R126 ;  /* 0x0003687e01007387 */ /* 0x0005e60000100a00 */
[C---:B------:R-:W-:Y:S01]  /*d330*/  IMAD.WIDE R122, R3.reuse, 0x4, R122 ;  /* 0x00000004037a7825 */ /* 0x040fe200078e027a */
[----:B------:R2:W-:Y:S04]  /*d340*/  STL.64 [R1+0x360], R124 ;  /* 0x0003607c01007387 */ /* 0x0005e80000100a00 */
[----:B------:R1:W-:Y:S04]  /*d350*/  LDGSTS.E [R252+0xc000], [R154.64], P6 ;  /* 0x0c0000009afc7fae */ /* 0x0003e8000b121844 */
[----:B------:R4:W-:Y:S04]  /*d360*/  STL.64 [R1+0x358], R122 ;  /* 0x0003587a01007387 */ /* 0x0009e80000100a00 */
[----:B------:R2:W-:Y:S04]  /*d370*/  LDGSTS.E [R252+0xc200], [R126.64], P6 ;  /* 0x0c2000007efc7fae */ /* 0x0005e8000b121844 */
[----:B-1----:R-:W3:Y:S04]  /*d380*/  LDL.LU.64 R154, [R1+0x5d0] ;  /* 0x0005d000019a7983 */ /* 0x002ee80000300a00 */
[----:B------:R1:W-:Y:S04]  /*d390*/  LDGSTS.E [R252+0xc400], [R124.64], P6 ;  /* 0x0c4000007cfc7fae */ /* 0x0003e8000b121844 */
[----:B--2---:R-:W2:Y:S04]  /*d3a0*/  LDL.LU.64 R126, [R1+0x5c8] ;  /* 0x0005c800017e7983 */ /* 0x004ea80000300a00 */
[----:B------:R4:W-:Y:S04]  /*d3b0*/  LDGSTS.E [R252+0xc600], [R122.64], P6 ;  /* 0x0c6000007afc7fae */ /* 0x0009e8000b121844 */
[----:B-1----:R-:W2:Y:S04]  /*d3c0*/  LDL.LU.64 R124, [R1+0x5c0] ;  /* 0x0005c000017c7983 */ /* 0x002ea80000300a00 */
[----:B----4-:R-:W4:Y:S01]  /*d3d0*/  LDL.LU.64 R122, [R1+0x5b8] ;  /* 0x0005b800017a7983 */ /* 0x010f220000300a00 */
[----:B------:R-:W-:-:S04]  /*d3e0*/  IMAD.WIDE R162, R3, 0x4, R162 ;  /* 0x0000000403a27825 */ /* 0x000fc800078e02a2 */
[C---:B------:R-:W-:Y:S01]  /*d3f0*/  IMAD.WIDE R160, R3.reuse, 0x4, R160 ;  /* 0x0000000403a07825 */ /* 0x040fe200078e02a0 */
[----:B------:R-:W-:Y:S03]  /*d400*/  STL.64 [R1+0x2f0], R162 ;  /* 0x0002f0a201007387 */ /* 0x000fe60000100a00 */
[C---:B------:R-:W-:Y:S01]  /*d410*/  IMAD.WIDE R158, R3.reuse, 0x4, R158 ;  /* 0x00000004039e7825 */ /* 0x040fe200078e029e */
[----:B------:R-:W-:Y:S04]  /*d420*/  STL.64 [R1+0x2e8], R160 ;  /* 0x0002e8a001007387 */ /* 0x000fe80000100a00 */
[----:B------:R1:W-:Y:S01]  /*d430*/  LDGSTS.E [R252+0xe000], [R162.64], P5 ;  /* 0x0e000000a2fc7fae */ /* 0x0003e2000a921844 */
[----:B------:R-:W-:-:S03]  /*d440*/  IMAD.WIDE R120, R3, 0x4, R120 ;  /* 0x0000000403787825 */ /* 0x000fc600078e0278 */
[----:B------:R-:W-:Y:S04]  /*d450*/  STL.64 [R1+0x2e0], R158 ;  /* 0x0002e09e01007387 */ /* 0x000fe80000100a00 */
[----:B------:R1:W-:Y:S01]  /*d460*/  LDGSTS.E [R252+0xe200], [R160.64], P5 ;  /* 0x0e200000a0fc7fae */ /* 0x0003e2000a921844 */
[----:B------:R-:W-:-:S03]  /*d470*/  IMAD.WIDE R118, R3, 0x4, R118 ;  /* 0x0000000403767825 */ /* 0x000fc600078e0276 */
[----:B------:R1:W-:Y:S04]  /*d480*/  STL.64 [R1+0x2d8], R120 ;  /* 0x0002d87801007387 */ /* 0x0003e80000100a00 */
[----:B------:R1:W-:Y:S01]  /*d490*/  LDGSTS.E [R252+0xe400], [R158.64], P5 ;  /* 0x0e4000009efc7fae */ /* 0x0003e2000a921844 */
[----:B------:R-:W-:-:S03]  /*d4a0*/  IMAD.WIDE R116, R3, 0x4, R116 ;  /* 0x0000000403747825 */ /* 0x000fc600078e0274 */
[----:B------:R1:W-:Y:S04]  /*d4b0*/  STL.64 [R1+0x650], R118 ;  /* 0x0006507601007387 */ /* 0x0003e80000100a00 */
[----:B------:R1:W-:Y:S01]  /*d4c0*/  LDGSTS.E [R252+0xe600], [R120.64], P5 ;  /* 0x0e60000078fc7fae */ /* 0x0003e2000a921844 */
[----:B------:R-:W-:-:S03]  /*d4d0*/  IMAD.WIDE R114, R3, 0x4, R114 ;  /* 0x0000000403727825 */ /* 0x000fc600078e0272 */
[----:B------:R1:W-:Y:S01]  /*d4e0*/  STL.64 [R1+0x648], R116 ;  /* 0x0006487401007387 */ /* 0x0003e20000100a00 */
[----:B------:R-:W-:Y:S01]  /*d4f0*/  IMAD.WIDE R112, R3, 0x4, R112 ;  /* 0x0000000403707825 */ /* 0x000fe200078e0270 */
[----:B-1----:R-:W-:Y:S02]  /*d500*/  LOP3.LUT R120, R252, 0x20, RZ, 0x3c, !PT ;  /* 0x00000020fc787812 */ /* 0x002fe400078e3cff */
[----:B------:R1:W-:Y:S04]  /*d510*/  STL.64 [R1+0x640], R114 ;  /* 0x0006407201007387 */ /* 0x0003e80000100a00 */
[----:B------:R1:W-:Y:S04]  /*d520*/  STL.64 [R1+0x638], R112 ;  /* 0x0006387001007387 */ /* 0x0003e80000100a00 */
[----:B------:R-:W4:Y:S04]  /*d530*/  LDL.LU.64 R164, [R1+0x550] ;  /* 0x0005500001a47983 */ /* 0x000f280000300a00 */
[----:B------:R-:W4:Y:S04]  /*d540*/  LDL.LU.64 R162, [R1+0x548] ;  /* 0x0005480001a27983 */ /* 0x000f280000300a00 */
[----:B------:R-:W4:Y:S04]  /*d550*/  LDL.LU.64 R160, [R1+0x540] ;  /* 0x0005400001a07983 */ /* 0x000f280000300a00 */
        /* <DEDUP_REMOVED lines=21> */
[----:B---3--:R-:W-:-:S04]  /*d6b0*/  IMAD.WIDE R154, R3, 0x4, R154 ;  /* 0x00000004039a7825 */ /* 0x008fc800078e029a */
[C---:B--2---:R-:W-:Y:S01]  /*d6c0*/  IMAD.WIDE R126, R3.reuse, 0x4, R126 ;  /* 0x00000004037e7825 */ /* 0x044fe200078e027e */
[----:B------:R1:W-:Y:S03]  /*d6d0*/  STL.64 [R1+0x5d0], R154 ;  /* 0x0005d09a01007387 */ /* 0x0003e60000100a00 */
[C---:B------:R-:W-:Y:S01]  /*d6e0*/  IMAD.WIDE R124, R3.reuse, 0x4, R124 ;  /* 0x00000004037c7825 */ /* 0x040fe200078e027c */
[----:B------:R2:W-:Y:S03]  /*d6f0*/  STL.64 [R1+0x5c8], R126 ;  /* 0x0005c87e01007387 */ /* 0x0005e60000100a00 */
[C---:B----4-:R-:W-:Y:S01]  /*d700*/  IMAD.WIDE R122, R3.reuse, 0x4, R122 ;  /* 0x00000004037a7825 */ /* 0x050fe200078e027a */
        /* <DEDUP_REMOVED lines=8> */
[----:B---3--:R-:W2:Y:S04]  /*d790*/  LDL.LU.64 R124, [R1+0x440] ;  /* 0x00044000017c7983 */ /* 0x008ea80000300a00 */
[----:B-1----:R-:W2:Y:S01]  /*d7a0*/  LDL.LU.64 R122, [R1+0x438] ;  /* 0x00043800017a7983 */ /* 0x002ea20000300a00 */
[----:B------:R-:W-:-:S04]  /*d7b0*/  IMAD.WIDE R164, R3, 0x4, R164 ;  /* 0x0000000403a47825 */ /* 0x000fc800078e02a4 */
[C---:B------:R-:W-:Y:S01]  /*d7c0*/  IMAD.WIDE R162, R3.reuse, 0x4, R162 ;  /* 0x0000000403a27825 */ /* 0x040fe200078e02a2 */
[----:B------:R1:W-:Y:S03]  /*d7d0*/  STL.64 [R1+0x550], R164 ;  /* 0x000550a401007387 */ /* 0x0003e60000100a00 */
        /* <DEDUP_REMOVED lines=10> */
[----:B------:R-:W-:Y:S01]  /*d880*/  IMAD.WIDE R112, R3, 0x4, R112 ;  /* 0x0000000403707825 */ /* 0x000fe200078e0270 */
        /* <DEDUP_REMOVED lines=33> */
[C---:B------:R-:W-:Y:S01]  /*daa0*/  IMAD.WIDE R124, R3.reuse, 0x4, R124 ;  /* 0x00000004037c7825 */ /* 0x040fe200078e027c */
        /* <DEDUP_REMOVED lines=10> */
[----:B----4-:R-:W2:Y:S04]  /*db50*/  LDL.LU.64 R124, [R1+0x2c0] ;  /* 0x0002c000017c7983 */ /* 0x010ea80000300a00 */
[----:B-1----:R-:W2:Y:S01]  /*db60*/  LDL.LU.64 R122, [R1+0x2b8] ;  /* 0x0002b800017a7983 */ /* 0x002ea20000300a00 */
[----:B---3--:R-:W-:-:S04]  /*db70*/  IMAD.WIDE R164, R3, 0x4, R164 ;  /* 0x0000000403a47825 */ /* 0x008fc800078e02a4 */
        /* <DEDUP_REMOVED lines=17> */
[----:B-1----:R-:W4:Y:S04]  /*dc90*/  LDL.LU.64 R164, [R1+0x630] ;  /* 0x0006300001a47983 */ /* 0x002f280000300a00 */
[----:B------:R1:W-:Y:S04]  /*dca0*/  LDGSTS.E [R120+0xac00], [R160.64], P5 ;  /* 0x0ac00000a0787fae */ /* 0x0003e8000a921844 */
[----:B---3--:R-:W4:Y:S04]  /*dcb0*/  LDL.LU.64 R162, [R1+0x628] ;  /* 0x0006280001a27983 */ /* 0x008f280000300a00 */
        /* <DEDUP_REMOVED lines=23> */
[----:B------:R-:W-:-:S04]  /*de30*/  IMAD.WIDE R154, R3, 0x4, R154 ;  /* 0x00000004039a7825 */ /* 0x000fc800078e029a */
[C---:B--2---:R-:W-:Y:S01]  /*de40*/  IMAD.WIDE R126, R3.reuse, 0x4, R126 ;  /* 0x00000004037e7825 */ /* 0x044fe200078e027e */
[----:B------:R-:W-:Y:S03]  /*de50*/  STL.64 [R1+0x2d0], R154 ;  /* 0x0002d09a01007387 */ /* 0x000fe60000100a00 */
[C---:B------:R-:W-:Y:S01]  /*de60*/  IMAD.WIDE R124, R3.reuse, 0x4, R124 ;  /* 0x00000004037c7825 */ /* 0x040fe200078e027c */
[----:B------:R1:W-:Y:S03]  /*de70*/  STL.64 [R1+0x2c8], R126 ;  /* 0x0002c87e01007387 */ /* 0x0003e60000100a00 */
[----:B------:R-:W-:Y:S01]  /*de80*/  IMAD.WIDE R122, R3, 0x4, R122 ;  /* 0x00000004037a7825 */ /* 0x000fe200078e027a */
[----:B------:R2:W-:Y:S04]  /*de90*/  STL.64 [R1+0x2c0], R124 ;  /* 0x0002c07c01007387 */ /* 0x0005e80000100a00 */
[----:B------:R1:W-:Y:S04]  /*dea0*/  LDGSTS.E [R120+0xe800], [R154.64], P4 ;  /* 0x0e8000009a787fae */ /* 0x0003e8000a121844 */
[----:B------:R1:W-:Y:S04]  /*deb0*/  STL.64 [R1+0x2b8], R122 ;  /* 0x0002b87a01007387 */ /* 0x0003e80000100a00 */
[----:B------:R1:W-:Y:S04]  /*dec0*/  LDGSTS.E [R120+0xea00], [R126.64], P4 ;  /* 0x0ea000007e787fae */ /* 0x0003e8000a121844 */
[----:B------:R2:W-:Y:S04]  /*ded0*/  LDGSTS.E [R120+0xec00], [R124.64], P4 ;  /* 0x0ec000007c787fae */ /* 0x0005e8000a121844 */
[----:B------:R2:W-:Y:S04]  /*dee0*/  LDGSTS.E [R120+0xee00], [R122.64], P4 ;  /* 0x0ee000007a787fae */ /* 0x0005e8000a121844 */
[----:B-1----:R-:W3:Y:S04]  /*def0*/  LDL.LU.64 R126, [R1+0x530] ;  /* 0x00053000017e7983 */ /* 0x002ee80000300a00 */
[----:B--2---:R-:W3:Y:S04]  /*df00*/  LDL.LU.64 R124, [R1+0x528] ;  /* 0x00052800017c7983 */ /* 0x004ee80000300a00 */
[----:B------:R-:W3:Y:S01]  /*df10*/  LDL.LU.64 R122, [R1+0x520] ;  /* 0x00052000017a7983 */ /* 0x000ee20000300a00 */
[----:B------:R-:W-:-:S03]  /*df20*/  LOP3.LUT R154, R252, 0x40, RZ, 0x3c, !PT ;  /* 0x00000040fc9a7812 */ /* 0x000fc600078e3cff */
[----:B------:R-:W3:Y:S01]  /*df30*/  LDL.LU.64 R120, [R1+0x518] ;  /* 0x0005180001787983 */ /* 0x000ee20000300a00 */
[----:B----4-:R-:W-:-:S04]  /*df40*/  IMAD.WIDE R164, R3, 0x4, R164 ;  /* 0x0000000403a47825 */ /* 0x010fc800078e02a4 */
        /* <DEDUP_REMOVED lines=17> */
[----:B-1----:R-:W2:Y:S04]  /*e060*/  LDL.LU.64 R164, [R1+0x4b0] ;  /* 0x0004b00001a47983 */ /* 0x002ea80000300a00 */
[----:B------:R1:W-:Y:S04]  /*e070*/  LDGSTS.E [R154+0x1400], [R160.64], P0 ;  /* 0x01400000a09a7fae */ /* 0x0003e80008121844 */
[----:B----4-:R-:W4:Y:S04]  /*e080*/  LDL.LU.64 R162, [R1+0x4a8] ;  /* 0x0004a80001a27983 */ /* 0x010f280000300a00 */
        /* <DEDUP_REMOVED lines=24> */
[C---:B------:R-:W-:Y:S01]  /*e210*/  IMAD.WIDE R124, R3.reuse, 0x4, R124 ;  /* 0x00000004037c7825 */ /* 0x040fe200078e027c */
        /* <DEDUP_REMOVED lines=10> */
[----:B---3--:R-:W3:Y:S04]  /*e2c0*/  LDL.LU.64 R124, [R1+0x3a8] ;  /* 0x0003a800017c7983 */ /* 0x008ee80000300a00 */
[----:B------:R1:W-:Y:S04]  /*e2d0*/  LDGSTS.E [R154+0x5600], [R120.64], P6 ;  /* 0x05600000789a7fae */ /* 0x0003e8000b121844 */
[----:B-1----:R-:W3:Y:S04]  /*e2e0*/  LDL.LU.64 R122, [R1+0x3a0] ;  /* 0x0003a000017a7983 */ /* 0x002ee80000300a00 */
[----:B------:R-:W3:Y:S01]  /*e2f0*/  LDL.LU.64 R120, [R1+0x398] ;  /* 0x0003980001787983 */ /* 0x000ee20000300a00 */
[----:B--2---:R-:W-:-:S04]  /*e300*/  IMAD.WIDE R164, R3, 0x4, R164 ;  /* 0x0000000403a47825 */ /* 0x004fc800078e02a4 */
[C---:B----4-:R-:W-:Y:S01]  /*e310*/  IMAD.WIDE R162, R3.reuse, 0x4, R162 ;  /* 0x0000000403a27825 */ /* 0x050fe200078e02a2 */
[----:B------:R-:W-:Y:S03]  /*e320*/  STL.64 [R1+0x4b0], R164 ;  /* 0x0004b0a401007387 */ /* 0x000fe60000100a00 */
        /* <DEDUP_REMOVED lines=15> */
[----:B------:R1:W-:Y:S04]  /*e420*/  STL.64 [R1+0x420], R114 ;  /* 0x0004207201007387 */ /* 0x0003e80000100a00 */
[----:B------:R4:W-:Y:S04]  /*e430*/  LDGSTS.E [R154+0x9000], [R118.64], P4 ;  /* 0x09000000769a7fae */ /* 0x0009e8000a121844 */
[----:B------:R1:W-:Y:S04]  /*e440*/  STL.64 [R1+0x418], R112 ;  /* 0x0004187001007387 */ /* 0x0003e80000100a00 */
[----:B------:R1:W-:Y:S04]  /*e450*/  LDGSTS.E [R154+0x9200], [R116.64], P4 ;  /* 0x09200000749a7fae */ /* 0x0003e8000a121844 */
[----:B----4-:R-:W4:Y:S04]  /*e460*/  LDL.LU.64 R118, [R1+0x330] ;  /* 0x0003300001767983 */ /* 0x010f280000300a00 */
[----:B------:R2:W-:Y:S04]  /*e470*/  LDGSTS.E [R154+0x9400], [R114.64], P4 ;  /* 0x09400000729a7fae */ /* 0x0005e8000a121844 */
[----:B-1----:R-:W4:Y:S04]  /*e480*/  LDL.LU.64 R116, [R1+0x328] ;  /* 0x0003280001747983 */ /* 0x002f280000300a00 */
[----:B------:R1:W-:Y:S04]  /*e490*/  LDGSTS.E [R154+0x9600], [R112.64], P4 ;  /* 0x09600000709a7fae */ /* 0x0003e8000a121844 */
[----:B--2---:R-:W2:Y:S04]  /*e4a0*/  LDL.LU.64 R114, [R1+0x320] ;  /* 0x0003200001727983 */ /* 0x004ea80000300a00 */
[----:B-1----:R-:W2:Y:S01]  /*e4b0*/  LDL.LU.64 R112, [R1+0x318] ;  /* 0x0003180001707983 */ /* 0x002ea20000300a00 */
[----:B------:R-:W-:-:S04]  /*e4c0*/  ISETP.GT.AND P3, PT, R2, 0x16, PT ;  /* 0x000000160200780c */ /* 0x000fc80003f64270 */
[----:B------:R-:W-:Y:S02]  /*e4d0*/  SEL R152, RZ, 0x4, !P3 ;  /* 0x00000004ff987807 */ /* 0x000fe40005800000 */
[----:B------:R-:W-:Y:S02]  /*e4e0*/  ISETP.GT.AND P3, PT, R2, 0x1a, PT ;  /* 0x0000001a0200780c */ /* 0x000fe40003f64270 */
[----:B------:R-:W-:Y:S02]  /*e4f0*/  SEL R152, R152, RZ, !P2 ;  /* 0x000000ff98987207 */ /* 0x000fe40005000000 */
[----:B------:R-:W-:Y:S02]  /*e500*/  SEL R153, RZ, 0x4, !P3 ;  /* 0x00000004ff997807 */ /* 0x000fe40005800000 */
[----:B------:R-:W-:Y:S02]  /*e510*/  ISETP.NE.U32.AND P3, PT, R152, RZ, PT ;  /* 0x000000ff9800720c */ /* 0x000fe40003f65070 */
[----:B------:R-:W-:-:S04]  /*e520*/  SEL R152, R153, RZ, !P2 ;  /* 0x000000ff99987207 */ /* 0x000fc80005000000 */
[----:B------:R-:W-:Y:S01]  /*e530*/  ISETP.NE.U32.AND P0, PT, R152, RZ, PT ;  /* 0x000000ff9800720c */ /* 0x000fe20003f05070 */
[----:B------:R-:W-:-:S04]  /*e540*/  IMAD.WIDE R126, R3, 0x4, R126 ;  /* 0x00000004037e7825 */ /* 0x000fc800078e027e */
[C---:B---3--:R-:W-:Y:S01]  /*e550*/  IMAD.WIDE R124, R3.reuse, 0x4, R124 ;  /* 0x00000004037c7825 */ /* 0x048fe200078e027c */
[----:B------:R1:W-:Y:S03]  /*e560*/  STL.64 [R1+0x3b0], R126 ;  /* 0x0003b07e01007387 */ /* 0x0003e60000100a00 */
[C---:B------:R-:W-:Y:S01]  /*e570*/  IMAD.WIDE R122, R3.reuse, 0x4, R122 ;  /* 0x00000004037a7825 */ /* 0x040fe200078e027a */
[----:B------:R3:W-:Y:S03]  /*e580*/  STL.64 [R1+0x3a8], R124 ;  /* 0x0003a87c01007387 */ /* 0x0007e60000100a00 */
[C---:B------:R-:W-:Y:S01]  /*e590*/  IMAD.WIDE R120, R3.reuse, 0x4, R120 ;  /* 0x0000000403787825 */ /* 0x040fe200078e0278 */
[----:B------:R1:W-:Y:S04]  /*e5a0*/  STL.64 [R1+0x3a0], R122 ;  /* 0x0003a07a01007387 */ /* 0x0003e80000100a00 */
[----:B------:R1:W-:Y:S04]  /*e5b0*/  STL.64 [R1+0x398], R120 ;  /* 0x0003987801007387 */ /* 0x0003e80000100a00 */
[----:B------:R-:W2:Y:S04]  /*e5c0*/  LDL.LU.64 R164, [R1+0x2b0] ;  /* 0x0002b00001a47983 */ /* 0x000ea80000300a00 */
[----:B------:R-:W2:Y:S04]  /*e5d0*/  LDL.LU.64 R162, [R1+0x2a8] ;  /* 0x0002a80001a27983 */ /* 0x000ea80000300a00 */
[----:B------:R-:W2:Y:S04]  /*e5e0*/  LDL.LU.64 R160, [R1+0x2a0] ;  /* 0x0002a00001a07983 */ /* 0x000ea80000300a00 */
[----:B------:R1:W-:Y:S04]  /*e5f0*/  LDGSTS.E [R154+0xb000], [R126.64], P3 ;  /* 0x0b0000007e9a7fae */ /* 0x0003e80009921844 */
[----:B------:R-:W2:Y:S04]  /*e600*/  LDL.LU.64 R158, [R1+0x298] ;  /* 0x00029800019e7983 */ /* 0x000ea80000300a00 */
[----:B------:R3:W-:Y:S04]  /*e610*/  LDGSTS.E [R154+0xb200], [R124.64], P3 ;  /* 0x0b2000007c9a7fae */ /* 0x0007e80009921844 */
[----:B-1----:R-:W2:Y:S04]  /*e620*/  LDL.LU.64 R126, [R1+0x610] ;  /* 0x00061000017e7983 */ /* 0x002ea80000300a00 */
[----:B------:R1:W-:Y:S04]  /*e630*/  LDGSTS.E [R154+0xb400], [R122.64], P3 ;  /* 0x0b4000007a9a7fae */ /* 0x0003e80009921844 */
[----:B---3--:R-:W2:Y:S04]  /*e640*/  LDL.LU.64 R124, [R1+0x608] ;  /* 0x00060800017c7983 */ /* 0x008ea80000300a00 */
[----:B------:R1:W-:Y:S04]  /*e650*/  LDGSTS.E [R154+0xb600], [R120.64], P3 ;  /* 0x0b600000789a7fae */ /* 0x0003e80009921844 */
[----:B-1----:R-:W2:Y:S04]  /*e660*/  LDL.LU.64 R122, [R1+0x600] ;  /* 0x00060000017a7983 */ /* 0x002ea80000300a00 */
[----:B------:R-:W2:Y:S01]  /*e670*/  LDL.LU.64 R120, [R1+0x5f8] ;  /* 0x0005f80001787983 */ /* 0x000ea20000300a00 */
[----:B----4-:R-:W-:-:S04]  /*e680*/  IMAD.WIDE R118, R3, 0x4, R118 ;  /* 0x0000000403767825 */ /* 0x010fc800078e0276 */
[C---:B------:R-:W-:Y:S01]  /*e690*/  IMAD.WIDE R116, R3.reuse, 0x4, R116 ;  /* 0x0000000403747825 */ /* 0x040fe200078e0274 */
[----:B------:R1:W-:Y:S03]  /*e6a0*/  STL.64 [R1+0x330], R118 ;  /* 0x0003307601007387 */ /* 0x0003e60000100a00 */
[C---:B--2---:R-:W-:Y:S01]  /*e6b0*/  IMAD.WIDE R114, R3.reuse, 0x4, R114 ;  /* 0x0000000403727825 */ /* 0x044fe200078e0272 */
        /* <DEDUP_REMOVED lines=10> */
[----:B----4-:R-:W4:Y:S04]  /*e760*/  LDL.LU.64 R114, [R1+0x580] ;  /* 0x0005800001727983 */ /* 0x010f280000300a00 */
[----:B-1----:R-:W4:Y:S01]  /*e770*/  LDL.LU.64 R112, [R1+0x578] ;  /* 0x0005780001707983 */ /* 0x002f220000300a00 */
[----:B------:R-:W-:-:S04]  /*e780*/  ISETP.GT.AND P1, PT, R2, 0x1e, PT ;  /* 0x0000001e0200780c */ /* 0x000fc80003f24270 */
[----:B------:R-:W-:Y:S02]  /*e790*/  SEL R152, RZ, 0x4, !P1 ;  /* 0x00000004ff987807 */ /* 0x000fe40004800000 */
[----:B------:R-:W-:Y:S02]  /*e7a0*/  ISETP.GT.AND P1, PT, R2, 0x3, PT ;  /* 0x000000030200780c */ /* 0x000fe40003f24270 */
[----:B------:R-:W-:Y:S01]  /*e7b0*/  SEL R152, R152, RZ, !P2 ;  /* 0x000000ff98987207 */ /* 0x000fe20005000000 */
[----:B------:R-:W1:Y:S03]  /*e7c0*/  S2R R157, SR_TID.X ;  /* 0x00000000009d7919 */ /* 0x000e660000002100 */
[----:B------:R-:W-:Y:S02]  /*e7d0*/  ISETP.NE.U32.AND P6, PT, R152, RZ, PT ;  /* 0x000000ff9800720c */ /* 0x000fe40003fc5070 */
[----:B------:R-:W-:-:S02]  /*e7e0*/  SEL R152, RZ, 0x4, !P1 ;  /* 0x00000004ff987807 */ /* 0x000fc40004800000 */
[----:B------:R-:W-:Y:S02]  /*e7f0*/  ISETP.GT.AND P1, PT, R2, 0x7, PT ;  /* 0x000000070200780c */ /* 0x000fe40003f24270 */
[----:B------:R-:W-:Y:S02]  /*e800*/  SEL R152, R152, RZ, !P2 ;  /* 0x000000ff98987207 */ /* 0x000fe40005000000 */
[----:B------:R-:W-:Y:S02]  /*e810*/  SEL R153, RZ, 0x4, !P1 ;  /* 0x00000004ff997807 */ /* 0x000fe40004800000 */
[----:B------:R-:W-:Y:S01]  /*e820*/  ISETP.NE.U32.AND P1, PT, R152, RZ, PT ;  /* 0x000000ff9800720c */ /* 0x000fe20003f25070 */
[----:B------:R-:W-:Y:S01]  /*e830*/  IMAD.WIDE R164, R3, 0x4, R164 ;  /* 0x0000000403a47825 */ /* 0x000fe200078e02a4 */
[----:B------:R-:W-:-:S03]  /*e840*/  SEL R152, R153, RZ, !P2 ;  /* 0x000000ff99987207 */ /* 0x000fc60005000000 */
[----:B------:R-:W-:Y:S01]  /*e850*/  IMAD.WIDE R162, R3, 0x4, R162 ;  /* 0x0000000403a27825 */ /* 0x000fe200078e02a2 */
[----:B------:R-:W-:-:S03]  /*e860*/  ISETP.NE.U32.AND P5, PT, R152, RZ, PT ;  /* 0x000000ff9800720c */ /* 0x000fc60003fa5070 */
[C---:B------:R-:W-:Y:S01]  /*e870*/  IMAD.WIDE R160, R3.reuse, 0x4, R160 ;  /* 0x0000000403a07825 */ /* 0x040fe200078e02a0 */
[----:B------:R-:W-:Y:S01]  /*e880*/  LOP3.LUT R192, R252, 0x60, RZ, 0x3c, !PT ;  /* 0x00000060fcc07812 */ /* 0x000fe200078e3cff */
[----:B------:R-:W-:Y:S04]  /*e890*/  STL.64 [R1+0x2b0], R164 ;  /* 0x0002b0a401007387 */ /* 0x000fe80000100a00 */
[----:B------:R1:W-:Y:S01]  /*e8a0*/  LDGSTS.E [R154+0xf000], [R164.64], P6 ;  /* 0x0f000000a49a7fae */ /* 0x0003e2000b121844 */
[----:B------:R-:W-:-:S03]  /*e8b0*/  IMAD.WIDE R158, R3, 0x4, R158 ;  /* 0x00000004039e7825 */ /* 0x000fc600078e029e */
        /* <DEDUP_REMOVED lines=13> */
[----:B------:R1:W-:Y:S04]  /*e990*/  LDGSTS.E [R192+0x1a00], [R124.64], P1 ;  /* 0x01a000007cc07fae */ /* 0x0003e80008921844 */
[----:B------:R-:W-:Y:S04]  /*e9a0*/  STL.64 [R1+0x600], R122 ;  /* 0x0006007a01007387 */ /* 0x000fe80000100a00 */
[----:B------:R1:W-:Y:S01]  /*e9b0*/  LDGSTS.E [R192+0x1c00], [R122.64], P1 ;  /* 0x01c000007ac07fae */ /* 0x0003e20008921844 */
[----:B------:R-:W-:-:S03]  /*e9c0*/  ISETP.GT.AND P4, PT, R2, 0xb, PT ;  /* 0x0000000b0200780c */ /* 0x000fc60003f84270 */
[----:B------:R1:W-:Y:S04]  /*e9d0*/  STL.64 [R1+0x5f8], R120 ;  /* 0x0005f87801007387 */ /* 0x0003e80000100a00 */
[----:B------:R1:W-:Y:S01]  /*e9e0*/  LDGSTS.E [R192+0x1e00], [R120.64], P1 ;  /* 0x01e0000078c07fae */ /* 0x0003e20008921844 */
[----:B------:R-:W-:Y:S02]  /*e9f0*/  ISETP.GT.AND P1, PT, R2, 0x1f, PT ;  /* 0x0000001f0200780c */ /* 0x000fe40003f24270 */
[----:B------:R-:W-:Y:S02]  /*ea00*/  SEL R152, RZ, 0x4, !P4 ;  /* 0x00000004ff987807 */ /* 0x000fe40006000000 */
[----:B------:R-:W-:Y:S02]  /*ea10*/  SEL R155, RZ, 0x4, !P1 ;  /* 0x00000004ff9b7807 */ /* 0x000fe40004800000 */
[----:B-1----:R-:W-:-:S04]  /*ea20*/  LOP3.LUT R120, R157, 0x1f, RZ, 0xc0, !PT ;  /* 0x0000001f9d787812 */ /* 0x002fc800078ec0ff */
[----:B------:R-:W-:Y:S02]  /*ea30*/  ISETP.GE.AND P1, PT, R120, R2, PT ;  /* 0x000000027800720c */ /* 0x000fe40003f26270 */
[----:B------:R-:W-:Y:S02]  /*ea40*/  SEL R152, R152, RZ, !P2 ;  /* 0x000000ff98987207 */ /* 0x000fe40005000000 */
[----:B------:R-:W-:Y:S01]  /*ea50*/  ISETP.GT.AND P4, PT, R2, 0xf, PT ;  /* 0x0000000f0200780c */ /* 0x000fe20003f84270 */
[----:B------:R-:W-:Y:S01]  /*ea60*/  HMMA.1688.F32.TF32 R188, R240, R166, R188 ;  /* 0x000000a6f0bc723c */ /* 0x000fe200000810bc */
[----:B------:R-:W-:Y:S02]  /*ea70*/  ISETP.NE.U32.AND P3, PT, R152, RZ, PT ;  /* 0x000000ff9800720c */ /* 0x000fe40003f65070 */
[----:B------:R-:W-:Y:S02]  /*ea80*/  SEL R152, RZ, 0x4, !P4 ;  /* 0x00000004ff987807 */ /* 0x000fe40006000000 */
[----:B------:R-:W-:-:S03]  /*ea90*/  ISETP.GT.AND P4, PT, R2, 0x13, PT ;  /* 0x000000130200780c */ /* 0x000fc60003f84270 */
[----:B------:R-:W-:Y:S01]  /*eaa0*/  HMMA.1688.F32.TF32 R240, R228, R170, R216 ;  /* 0x000000aae4f0723c */ /* 0x000fe200000810d8 */
[----:B------:R-:W-:Y:S02]  /*eab0*/  SEL R152, R152, RZ, !P2 ;  /* 0x000000ff98987207 */ /* 0x000fe40005000000 */
[----:B------:R-:W-:-:S05]  /*eac0*/  SEL R153, RZ, 0x4, !P4 ;  /* 0x00000004ff997807 */ /* 0x000fca0006000000 */
[----:B------:R-:W-:Y:S01]  /*ead0*/  HMMA.1688.F32.TF32 R232, R228, R166, R220 ;  /* 0x000000a6e4e8723c */ /* 0x000fe200000810dc */
[----:B------:R-:W-:Y:S02]  /*eae0*/  ISETP.NE.U32.AND P4, PT, R152, RZ, PT ;  /* 0x000000ff9800720c */ /* 0x000fe40003f85070 */
[----:B------:R-:W-:Y:S02]  /*eaf0*/  SEL R152, R153, RZ, !P2 ;  /* 0x000000ff99987207 */ /* 0x000fe40005000000 */
[----:B------:R-:W-:Y:S02]  /*eb00*/  ISETP.GT.AND P6, PT, R2, 0x17, PT ;  /* 0x000000170200780c */ /* 0x000fe40003fc4270 */
[----:B------:R-:W-:Y:S02]  /*eb10*/  ISETP.NE.U32.AND P0, PT, R152, RZ, PT ;  /* 0x000000ff9800720c */ /* 0x000fe40003f05070 */
[----:B------:R-:W-:Y:S02]  /*eb20*/  SEL R152, RZ, 0x4, !P6 ;  /* 0x00000004ff987807 */ /* 0x000fe40007000000 */
[----:B------:R-:W-:-:S02]  /*eb30*/  ISETP.GT.AND P6, PT, R2, 0x1b, PT ;  /* 0x0000001b0200780c */ /* 0x000fc40003fc4270 */
[----:B------:R-:W-:Y:S02]  /*eb40*/  SEL R152, R152, RZ, !P2 ;  /* 0x000000ff98987207 */ /* 0x000fe40005000000 */
[----:B------:R-:W-:Y:S02]  /*eb50*/  SEL R153, RZ, 0x4, !P6 ;  /* 0x00000004ff997807 */ /* 0x000fe40007000000 */
[----:B------:R-:W-:Y:S02]  /*eb60*/  ISETP.NE.U32.AND P6, PT, R152, RZ, PT ;  /* 0x000000ff9800720c */ /* 0x000fe40003fc5070 */
[----:B------:R-:W-:Y:S02]  /*eb70*/  SEL R152, R153, RZ, !P2 ;  /* 0x000000ff99987207 */ /* 0x000fe40005000000 */
[----:B------:R-:W-:Y:S02]  /*eb80*/  SEL R154, RZ, 0x4, P1 ;  /* 0x00000004ff9a7807 */ /* 0x000fe40000800000 */
[----:B------:R-:W-:-:S02]  /*eb90*/  ISETP.NE.U32.AND P1, PT, R152, RZ, PT ;  /* 0x000000ff9800720c */ /* 0x000fc40003f25070 */
[----:B------:R-:W-:Y:S02]  /*eba0*/  SEL R153, R155, RZ, !P2 ;  /* 0x000000ff9b997207 */ /* 0x000fe40005000000 */
[----:B------:R-:W-:Y:S02]  /*ebb0*/  SEL R152, R154, RZ, !P2 ;  /* 0x000000ff9a987207 */ /* 0x000fe40005000000 */
[----:B------:R-:W-:Y:S01]  /*ebc0*/  ISETP.NE.U32.AND P2, PT, R153, RZ, PT ;  /* 0x000000ff9900720c */ /* 0x000fe20003f45070 */
[----:B---3--:R-:W-:-:S04]  /*ebd0*/  IMAD.WIDE R118, R3, 0x4, R118 ;  /* 0x0000000403767825 */ /* 0x008fc800078e0276 */
[C---:B--2---:R-:W-:Y:S01]  /*ebe0*/  IMAD.WIDE R116, R3.reuse, 0x4, R116 ;  /* 0x0000000403747825 */ /* 0x044fe200078e0274 */
[----:B------:R-:W-:Y:S03]  /*ebf0*/  STL.64 [R1+0x590], R118 ;  /* 0x0005907601007387 */ /* 0x000fe60000100a00 */
[C---:B----4-:R-:W-:Y:S01]  /*ec00*/  IMAD.WIDE R114, R3.reuse, 0x4, R114 ;  /* 0x0000000403727825 */ /* 0x050fe200078e0272 */
[----:B------:R-:W-:Y:S03]  /*ec10*/  STL.64 [R1+0x588], R116 ;  /* 0x0005887401007387 */ /* 0x000fe60000100a00 */
[----:B------:R-:W-:Y:S01]  /*ec20*/  IMAD.WIDE R112, R3, 0x4, R112 ;  /* 0x0000000403707825 */ /* 0x000fe200078e0270 */
[----:B------:R-:W-:Y:S04]  /*ec30*/  STL.64 [R1+0x580], R114 ;  /* 0x0005807201007387 */ /* 0x000fe80000100a00 */
[----:B------:R1:W-:Y:S04]  /*ec40*/  LDGSTS.E [R192+0x3800], [R118.64], P5 ;  /* 0x0380000076c07fae */ /* 0x0003e8000a921844 */
[----:B------:R2:W-:Y:S04]  /*ec50*/  STL.64 [R1+0x578], R112 ;  /* 0x0005787001007387 */ /* 0x0005e80000100a00 */
[----:B------:R2:W-:Y:S04]  /*ec60*/  LDGSTS.E [R192+0x3a00], [R116.64], P5 ;  /* 0x03a0000074c07fae */ /* 0x0005e8000a921844 */
[----:B------:R4:W-:Y:S04]  /*ec70*/  LDGSTS.E [R192+0x3c00], [R114.64], P5 ;  /* 0x03c0000072c07fae */ /* 0x0009e8000a921844 */
[----:B------:R-:W3:Y:S04]  /*ec80*/  LDL.LU.64 R120, [R1+0x510] ;  /* 0x0005100001787983 */ /* 0x000ee80000300a00 */
[----:B------:R2:W-:Y:S04]  /*ec90*/  LDGSTS.E [R192+0x3e00], [R112.64], P5 ;  /* 0x03e0000070c07fae */ /* 0x0005e8000a921844 */
[----:B------:R-:W3:Y:S04]  /*eca0*/  LDL.LU.64 R122, [R1+0x508] ;  /* 0x00050800017a7983 */ /* 0x000ee80000300a00 */
[----:B--2---:R-:W2:Y:S04]  /*ecb0*/  LDL.LU.64 R112, [R1+0x500] ;  /* 0x0005000001707983 */ /* 0x004ea80000300a00 */
[----:B----4-:R-:W4:Y:S04]  /*ecc0*/  LDL.LU.64 R114, [R1+0x4f8] ;  /* 0x0004f80001727983 */ /* 0x010f280000300a00 */
[----:B------:R-:W4:Y:S04]  /*ecd0*/  LDL.LU.64 R116, [R1+0x490] ;  /* 0x0004900001747983 */ /* 0x000f280000300a00 */
[----:B-1----:R-:W4:Y:S04]  /*ece0*/  LDL.LU.64 R118, [R1+0x488] ;  /* 0x0004880001767983 */ /* 0x002f280000300a00 */
[----:B------:R-:W4:Y:S04]  /*ecf0*/  LDL.LU.64 R124, [R1+0x480] ;  /* 0x00048000017c7983 */ /* 0x000f280000300a00 */
        /* <DEDUP_REMOVED lines=31> */
[----:B------:R-:W4:Y:S01]  /*eef0*/  LDL.LU.64 R154, [R1+0x1f8] ;  /* 0x0001f800019a7983 */ /* 0x000f220000300a00 */
[----:B------:R-:W-:-:S03]  /*ef00*/  ISETP.NE.U32.AND P5, PT, R152, RZ, PT ;  /* 0x000000ff9800720c */ /* 0x000fc60003fa5070 */
[----:B------:R-:W4:Y:S01]  /*ef10*/  LDL.LU.64 R152, [R1+0x410] ;  /* 0x0004100001987983 */ /* 0x000f220000300a00 */
[----:B------:R-:W-:-:S05]  /*ef20*/  MOV R157, c[0x0][0x18c] ;  /* 0x00006300009d7a02 */ /* 0x000fca0000000f00 */
[----:B------:R-:W-:Y:S01]  /*ef30*/  IMAD.SHL.U32 R157, R157, 0x20, RZ ;  /* 0x000000209d9d7824 */ /* 0x000fe200078e00ff */
[----:B------:R-:W-:Y:S02]  /*ef40*/  IADD3 R156, R156, 0x1, RZ ;  /* 0x000000019c9c7810 */ /* 0x000fe40007ffe0ff */
[----:B------:R-:W-:Y:S01]  /*ef50*/  IADD3 R2, R2, -0x20, RZ ;  /* 0xffffffe002027810 */ /* 0x000fe20007ffe0ff */
[----:B---3--:R-:W-:-:S04]  /*ef60*/  IMAD.WIDE R120, R3, 0x4, R120 ;  /* 0x0000000403787825 */ /* 0x008fc800078e0278 */
[C---:B------:R-:W-:Y:S01]  /*ef70*/  IMAD.WIDE R122, R3.reuse, 0x4, R122 ;  /* 0x00000004037a7825 */ /* 0x040fe200078e027a */
[----:B------:R-:W-:Y:S03]  /*ef80*/  STL.64 [R1+0x510], R120 ;  /* 0x0005107801007387 */ /* 0x000fe60000100a00 */
[C---:B--2---:R-:W-:Y:S01]  /*ef90*/  IMAD.WIDE R112, R3.reuse, 0x4, R112 ;  /* 0x0000000403707825 */ /* 0x044fe200078e0270 */
[----:B------:R-:W-:Y:S03]  /*efa0*/  STL.64 [R1+0x508], R122 ;  /* 0x0005087a01007387 */ /* 0x000fe60000100a00 */
[C---:B----4-:R-:W-:Y:S01]  /*efb0*/  IMAD.WIDE R114, R3.reuse, 0x4, R114 ;  /* 0x0000000403727825 */ /* 0x050fe200078e0272 */
[----:B------:R-:W-:Y:S03]  /*efc0*/  STL.64 [R1+0x500], R112 ;  /* 0x0005007001007387 */ /* 0x000fe60000100a00 */
[C---:B------:R-:W-:Y:S01]  /*efd0*/  IMAD.WIDE R116, R3.reuse, 0x4, R116 ;  /* 0x0000000403747825 */ /* 0x040fe200078e0274 */
        /* <DEDUP_REMOVED lines=10> */
[----:B------:R1:W-:Y:S03]  /*f080*/  LDGSTS.E [R192+0x5800], [R120.64], P3 ;  /* 0x0580000078c07fae */ /* 0x0003e60009921844 */
        /* <DEDUP_REMOVED lines=14> */
[----:B------:R-:W-:-:S04]  /*f170*/  IMAD.WIDE R212, R3, 0x4, R212 ;  /* 0x0000000403d47825 */ /* 0x000fc800078e02d4 */
        /* <DEDUP_REMOVED lines=16> */
[----:B------:R-:W-:Y:S02]  /*f280*/  IMAD.WIDE R154, R157, 0x4, R154 ;  /* 0x000000049d9a7825 */ /* 0x000fe400078e029a */
[----:B------:R-:W1:Y:S02]  /*f290*/  S2R R157, SR_TID.X ;  /* 0x00000000009d7919 */ /* 0x000e640000002100 */
[----:B------:R-:W-:-:S05]  /*f2a0*/  IMAD.WIDE R152, R3, 0x4, R152 ;  /* 0x0000000403987825 */ /* 0x000fca00078e0298 */
[----:B------:R1:W-:Y:S04]  /*f2b0*/  STL.64 [R1+0x410], R152 ;  /* 0x0004109801007387 */ /* 0x0003e80000100a00 */
[----:B------:R1:W-:Y:S04]  /*f2c0*/  STL.64 [R1+0x408], R246 ;  /* 0x000408f601007387 */ /* 0x0003e80000100a00 */
[----:B------:R1:W-:Y:S04]  /*f2d0*/  STL.64 [R1+0x400], R244 ;  /* 0x000400f401007387 */ /* 0x0003e80000100a00 */
        /* <DEDUP_REMOVED lines=9> */
[----:B------:R2:W-:Y:S04]  /*f370*/  STL.64 [R1+0x310], R216 ;  /* 0x000310d801007387 */ /* 0x0005e80000100a00 */
[----:B------:R2:W-:Y:S01]  /*f380*/  LDGSTS.E [R192+0x9800], [R152.64], P0 ;  /* 0x0980000098c07fae */ /* 0x0005e20008121844 */
[----:B-1----:R-:W-:-:S03]  /*f390*/  LOP3.LUT R157, R157, 0x60, RZ, 0xc0, !PT ;  /* 0x000000609d9d7812 */ /* 0x002fc600078ec0ff */
[----:B------:R1:W-:Y:S04]  /*f3a0*/  STL.64 [R1+0x308], R214 ;  /* 0x000308d601007387 */ /* 0x0003e80000100a00 */
[----:B------:R1:W-:Y:S04]  /*f3b0*/  LDGSTS.E [R192+0x9a00], [R246.64], P0 ;  /* 0x09a00000f6c07fae */ /* 0x0003e80008121844 */
[----:B------:R1:W-:Y:S04]  /*f3c0*/  STL.64 [R1+0x300], R212 ;  /* 0x000300d401007387 */ /* 0x0003e80000100a00 */
[----:B------:R1:W-:Y:S04]  /*f3d0*/  LDGSTS.E [R192+0x9c00], [R244.64], P0 ;  /* 0x09c00000f4c07fae */ /* 0x0003e80008121844 */
[----:B------:R1:W-:Y:S04]  /*f3e0*/  STL.64 [R1+0x2f8], R210 ;  /* 0x0002f8d201007387 */ /* 0x0003e80000100a00 */
[----:B------:R1:W-:Y:S04]  /*f3f0*/  LDGSTS.E [R192+0x9e00], [R230.64], P0 ;  /* 0x09e00000e6c07fae */ /* 0x0003e80008121844 */
[----:B------:R1:W-:Y:S04]  /*f400*/  STL.64 [R1+0x290], R208 ;  /* 0x000290d001007387 */ /* 0x0003e80000100a00 */
[----:B------:R1:W-:Y:S01]  /*f410*/  LDGSTS.E [R192+0xb800], [R228.64], P6 ;  /* 0x0b800000e4c07fae */ /* 0x0003e2000b121844 */
[----:B--2---:R-:W-:-:S03]  /*f420*/  SHF.R.U32.HI R152, RZ, 0x1, R157 ;  /* 0x00000001ff987819 */ /* 0x004fc6000001169d */
        /* <DEDUP_REMOVED lines=8> */
[----:B------:R-:W-:-:S03]  /*f4b0*/  LOP3.LUT R152, R252, R152, RZ, 0x3c, !PT ;  /* 0x00000098fc987212 */ /* 0x000fc600078e3cff */
[----:B------:R1:W-:Y:S04]  /*f4c0*/  STL.64 [R1+0x268], R170 ;  /* 0x000268aa01007387 */ /* 0x0003e80000100a00 */
[----:B------:R1:W-:Y:S04]  /*f4d0*/  LDGSTS.E [R192+0xda00], [R214.64], P1 ;  /* 0x0da00000d6c07fae */ /* 0x0003e80008921844 */
[----:B------:R1:W-:Y:S04]  /*f4e0*/  STL.64 [R1+0x260], R184 ;  /* 0x000260b801007387 */ /* 0x0003e80000100a00 */
[----:B------:R1:W-:Y:S04]  /*f4f0*/  LDGSTS.E [R192+0xdc00], [R212.64], P1 ;  /* 0x0dc00000d4c07fae */ /* 0x0003e80008921844 */
[----:B------:R1:W-:Y:S04]  /*f500*/  STL.64 [R1+0x250], R182 ;  /* 0x000250b601007387 */ /* 0x0003e80000100a00 */
[----:B------:R1:W-:Y:S01]  /*f510*/  LDGSTS.E [R192+0xde00], [R210.64], P1 ;  /* 0x0de00000d2c07fae */ /* 0x0003e20008921844 */
[----:B------:R-:W-:-:S03]  /*f520*/  SHF.R.U32.HI R153, RZ, 0x1, R157 ;  /* 0x00000001ff997819 */ /* 0x000fc6000001169d */
[----:B------:R1:W-:Y:S04]  /*f530*/  STL.64 [R1+0x258], R168 ;  /* 0x000258a801007387 */ /* 0x0003e80000100a00 */
[----:B------:R1:W-:Y:S01]  /*f540*/  LDGSTS.E [R192+0xf800], [R208.64], P2 ;  /* 0x0f800000d0c07fae */ /* 0x0003e20009121844 */
[----:B------:R-:W-:-:S03]  /*f550*/  IMAD.MOV.U32 R157, RZ, RZ, 0x1f ;  /* 0x0000001fff9d7424 */ /* 0x000fc600078e00ff */
[----:B------:R1:W-:Y:S04]  /*f560*/  STL.64 [R1+0x240], R180 ;  /* 0x000240b401007387 */ /* 0x0003e80000100a00 */
[----:B------:R1:W-:Y:S04]  /*f570*/  LDGSTS.E [R192+0xfa00], [R206.64], P2 ;  /* 0x0fa00000cec07fae */ /* 0x0003e80009121844 */
[----:B------:R1:W-:Y:S04]  /*f580*/  STL.64 [R1+0x248], R166 ;  /* 0x000248a601007387 */ /* 0x0003e80000100a00 */
[----:B------:R1:W-:Y:S04]  /*f590*/  LDGSTS.E [R192+0xfc00], [R204.64], P2 ;  /* 0x0fc00000ccc07fae */ /* 0x0003e80009121844 */
[----:B------:R1:W-:Y:S04]  /*f5a0*/  STL.64 [R1+0x230], R178 ;  /* 0x000230b201007387 */ /* 0x0003e80000100a00 */
[----:B------:R1:W-:Y:S04]  /*f5b0*/  LDGSTS.E [R192+0xfe00], [R194.64], P2 ;  /* 0x0fe00000c2c07fae */ /* 0x0003e80009121844 */
[----:B------:R1:W-:Y:S04]  /*f5c0*/  STL.64 [R1+0x238], R164 ;  /* 0x000238a401007387 */ /* 0x0003e80000100a00 */
[----:B------:R-:W0:Y:S04]  /*f5d0*/  LDGDEPBAR ;  /* 0x00000000000079af */ /* 0x000e280000000000 */
[----:B------:R1:W-:Y:S04]  /*f5e0*/  STL.64 [R1+0x220], R176 ;  /* 0x000220b001007387 */ /* 0x0003e80000100a00 */
[----:B------:R2:W-:Y:S01]  /*f5f0*/  LDGSTS.E [R152+0x10000], [R186.64], P5 ;  /* 0x10000000ba987fae */ /* 0x0005e2000a921844 */
[----:B------:R-:W-:-:S03]  /*f600*/  IADD3 R157, R157, c[0x0][0x180], RZ ;  /* 0x000060009d9d7a10 */ /* 0x000fc60007ffe0ff */
[----:B------:R1:W-:Y:S04]  /*f610*/  STL.64 [R1+0x228], R162 ;  /* 0x000228a201007387 */ /* 0x0003e80000100a00 */
[----:B------:R2:W-:Y:S04]  /*f620*/  LDGSTS.E [R152+0x10400], [R184.64], P5 ;  /* 0x10400000b8987fae */ /* 0x0005e8000a921844 */
[----:B------:R1:W-:Y:S04]  /*f630*/  STL.64 [R1+0x210], R174 ;  /* 0x000210ae01007387 */ /* 0x0003e80000100a00 */
[----:B------:R2:W-:Y:S04]  /*f640*/  LDGSTS.E [R152+0x10800], [R182.64], P5 ;  /* 0x10800000b6987fae */ /* 0x0005e8000a921844 */
[----:B------:R1:W-:Y:S04]  /*f650*/  STL.64 [R1+0x218], R160 ;  /* 0x000218a001007387 */ /* 0x0003e80000100a00 */
[----:B------:R2:W-:Y:S04]  /*f660*/  LDGSTS.E [R152+0x10c00], [R180.64], P5 ;  /* 0x10c00000b4987fae */ /* 0x0005e8000a921844 */
[----:B------:R1:W5:Y:S04]  /*f670*/  LDL.LU.64 R120, [R1+0x808] ;  /* 0x0008080001787983 */ /* 0x0003680000300a00 */
[----:B------:R2:W-:Y:S04]  /*f680*/  LDGSTS.E [R152+0x11000], [R178.64], P5 ;  /* 0x11000000b2987fae */ /* 0x0005e8000a921844 */
[----:B------:R1:W-:Y:S04]  /*f690*/  STL.64 [R1+0x200], R172 ;  /* 0x000200ac01007387 */ /* 0x0003e80000100a00 */
[----:B------:R2:W-:Y:S04]  /*f6a0*/  LDGSTS.E [R152+0x11400], [R176.64], P5 ;  /* 0x11400000b0987fae */ /* 0x0005e8000a921844 */
[----:B------:R1:W-:Y:S04]  /*f6b0*/  STL.64 [R1+0x208], R158 ;  /* 0x0002089e01007387 */ /* 0x0003e80000100a00 */
[----:B------:R2:W-:Y:S04]  /*f6c0*/  LDGSTS.E [R152+0x11800], [R174.64], P5 ;  /* 0x11800000ae987fae */ /* 0x0005e8000a921844 */
[----:B------:R1:W5:Y:S04]  /*f6d0*/  LDL.LU.64 R122, [R1+0x800] ;  /* 0x00080000017a7983 */ /* 0x0003680000300a00 */
[----:B------:R2:W-:Y:S04]  /*f6e0*/  LDGSTS.E [R152+0x11c00], [R172.64], P5 ;  /* 0x11c00000ac987fae */ /* 0x0005e8000a921844 */
[----:B---3--:R1:W5:Y:S04]  /*f6f0*/  LDL.LU.64 R112, [R1+0x7f8] ;  /* 0x0007f80001707983 */ /* 0x0083680000300a00 */
[----:B------:R1:W-:Y:S01]  /*f700*/  STL.64 [R1+0x1f8], R154 ;  /* 0x0001f89a01007387 */ /* 0x0003e20000100a00 */
[----:B--2---:R-:W-:-:S03]  /*f710*/  SHF.R.S32.HI R152, RZ, 0x1f, R157 ;  /* 0x0000001fff987819 */ /* 0x004fc6000001149d */
[----:B----4-:R1:W5:Y:S01]  /*f720*/  LDL.LU.64 R114, [R1+0x7f0] ;  /* 0x0007f00001727983 */ /* 0x0103620000300a00 */
[----:B------:R-:W-:-:S03]  /*f730*/  LEA.HI R152, R152, R157, RZ, 0x5 ;  /* 0x0000009d98987211 */ /* 0x000fc600078f28ff */
[----:B------:R1:W5:Y:S01]  /*f740*/  LDL.LU.64 R116, [R1+0x7e8] ;  /* 0x0007e80001747983 */ /* 0x0003620000300a00 */
[----:B------:R-:W-:-:S03]  /*f750*/  LOP3.LUT R153, R252, R153, RZ, 0x3c, !PT ;  /* 0x00000099fc997212 */ /* 0x000fc600078e3cff */
[----:B------:R1:W5:Y:S01]  /*f760*/  LDL.LU.64 R118, [R1+0x7e0] ;  /* 0x0007e00001767983 */ /* 0x0003620000300a00 */
[----:B------:R-:W-:-:S03]  /*f770*/  SHF.R.S32.HI R152, RZ, 0x5, R152 ;  /* 0x00000005ff987819 */ /* 0x000fc60000011498 */
[----:B------:R1:W5:Y:S04]  /*f780*/  LDL.LU.64 R124, [R1+0x7d8] ;  /* 0x0007d800017c7983 */ /* 0x0003680000300a00 */
[----:B------:R1:W5:Y:S04]  /*f790*/  LDL.LU.64 R126, [R1+0x7d0] ;  /* 0x0007d000017e7983 */ /* 0x0003680000300a00 */
[----:B------:R1:W-:Y:S01]  /*f7a0*/  STL [R1+0x680], R156 ;  /* 0x0006809c01007387 */ /* 0x0003e20000100800 */
[----:B------:R-:W-:Y:S02]  /*f7b0*/  LOP3.LUT R153, R153, 0x40, RZ, 0x3c, !PT ;  /* 0x0000004099997812 */ /* 0x000fe400078e3cff */
[----:B------:R-:W-:-:S03]  /*f7c0*/  ISETP.NE.U32.AND P0, PT, R152, R156, PT ;  /* 0x0000009c9800720c */ /* 0x000fc60003f05070 */
[----:B------:R1:W-:Y:S04]  /*f7d0*/  LDGSTS.E [R153+0x10200], [R170.64], P5 ;  /* 0x10200000aa997fae */ /* 0x0003e8000a921844 */
[----:B------:R1:W-:Y:S04]  /*f7e0*/  LDGSTS.E [R153+0x10600], [R168.64], P5 ;  /* 0x10600000a8997fae */ /* 0x0003e8000a921844 */
[----:B------:R1:W-:Y:S04]  /*f7f0*/  LDGSTS.E [R153+0x10a00], [R166.64], P5 ;  /* 0x10a00000a6997fae */ /* 0x0003e8000a921844 */
[----:B------:R1:W-:Y:S04]  /*f800*/  LDGSTS.E [R153+0x10e00], [R164.64], P5 ;  /* 0x10e00000a4997fae */ /* 0x0003e8000a921844 */
[----:B------:R1:W-:Y:S04]  /*f810*/  LDGSTS.E [R153+0x11200], [R162.64], P5 ;  /* 0x11200000a2997fae */ /* 0x0003e8000a921844 */
[----:B------:R1:W-:Y:S04]  /*f820*/  LDGSTS.E [R153+0x11600], [R160.64], P5 ;  /* 0x11600000a0997fae */ /* 0x0003e8000a921844 */
[----:B------:R1:W-:Y:S04]  /*f830*/  LDGSTS.E [R153+0x11a00], [R158.64], P5 ;  /* 0x11a000009e997fae */ /* 0x0003e8000a921844 */
[----:B------:R1:W-:Y:S04]  /*f840*/  LDGSTS.E [R153+0x11e00], [R154.64], P5 ;  /* 0x11e000009a997fae */ /* 0x0003e8000a921844 */
[----:B------:R-:W0:Y:S01]  /*f850*/  LDGDEPBAR ;  /* 0x00000000000079af */ /* 0x000e220000000000 */
[----:B------:R-:W-:Y:S01]  /*f860*/  @!P0 CALL.REL.NOINC `(.L_x_0) ;  /* 0x0000001000008944 */ /* 0x000fe20003c00000 */
[----:B------:R-:W-:Y:S05]  /*f870*/  BRA `(.L_x_1) ;  /* 0xffff6e9000007947 */ /* 0x000fea000383ffff */
.L_x_0:
[----:B-1----:R-:W2:Y:S01]  /*f880*/  LDL R153, [R1+0x67c] ;  /* 0x00067c0001997983 */ /* 0x002ea20000100800 */
[----:B------:R-:W-:-:S04]  /*f890*/  DEPBAR.LE SB0, 0x0 ;  /* 0x000080000000791a */ /* 0x000fc80000000000 */
[----:B------:R-:W1:Y:S04]  /*f8a0*/  S2R R154, SR_TID.X ;  /* 0x00000000009a7919 */ /* 0x000e680000002100 */
[----:B------:R-:W3:Y:S01]  /*f8b0*/  S2R R155, SR_TID.X ;  /* 0x00000000009b7919 */ /* 0x000ee20000002100 */
[C---:B-1----:R-:W-:Y:S02]  /*f8c0*/  IMAD.SHL.U32 R3, R154.reuse, 0x100, RZ ;  /* 0x000001009a037824 */ /* 0x042fe400078e00ff */
[C---:B------:R-:W-:Y:S01]  /*f8d0*/  IMAD.SHL.U32 R152, R154.reuse, 0x20, RZ ;  /* 0x000000209a987824 */ /* 0x040fe200078e00ff */
[----:B------:R-:W-:Y:S02]  /*f8e0*/  SHF.L.U32 R0, R154, 0x2, RZ ;  /* 0x000000029a007819 */ /* 0x000fe400000006ff */
[----:B------:R-:W-:-:S02]  /*f8f0*/  LOP3.LUT R3, R3, 0x1800, RZ, 0xc0, !PT ;  /* 0x0000180003037812 */ /* 0x000fc400078ec0ff */
[----:B------:R-:W-:Y:S02]  /*f900*/  SHF.L.U32 R2, R154, 0xa, RZ ;  /* 0x0000000a9a027819 */ /* 0x000fe400000006ff */
[----:B------:R-:W-:Y:S02]  /*f910*/  LOP3.LUT R3, R3, 0x60, R152, 0xf8, !PT ;  /* 0x0000006003037812 */ /* 0x000fe400078ef898 */
[----:B---3--:R-:W-:Y:S02]  /*f920*/  LOP3.LUT R155, R155, 0x60, RZ, 0xc0, !PT ;  /* 0x000000609b9b7812 */ /* 0x008fe400078ec0ff */
[----:B------:R-:W-:Y:S02]  /*f930*/  LOP3.LUT R0, R0, 0x70, RZ, 0xc0, !PT ;  /* 0x0000007000007812 */ /* 0x000fe400078ec0ff */
[----:B------:R-:W-:Y:S02]  /*f940*/  LOP3.LUT R2, R2, 0x1800, RZ, 0xc0, !PT ;  /* 0x0000180002027812 */ /* 0x000fe400078ec0ff */
[----:B------:R-:W-:Y:S01]  /*f950*/  LOP3.LUT R154, R154, 0x7f, RZ, 0xc0, !PT ;  /* 0x0000007f9a9a7812 */ /* 0x000fe200078ec0ff */
[----:B------:R-:W-:Y:S01]  /*f960*/  IMAD R0, R155, 0x8, R0 ;  /* 0x000000089b007824 */ /* 0x000fe200078e0200 */
[----:B-----5:R-:W-:-:S03]  /*f970*/  MOV R155, R117 ;  /* 0x00000075009b7202 */ /* 0x020fc60000000f00 */
[----:B------:R-:W-:Y:S01]  /*f980*/  IMAD R2, R154, 0x10, R2 ;  /* 0x000000109a027824 */ /* 0x000fe200078e0202 */
[----:B------:R-:W-:Y:S01]  /*f990*/  BAR.SYNC.DEFER_BLOCKING 0x0 ;  /* 0x0000000000007b1d */ /* 0x000fe20000010000 */
[----:B------:R-:W-:Y:S01]  /*f9a0*/  IMAD.MOV.U32 R154, RZ, RZ, R116 ;  /* 0x000000ffff9a7224 */ /* 0x000fe200078e0074 */
[----:B------:R-:W-:Y:S01]  /*f9b0*/  LOP3.LUT R0, R3, R0, RZ, 0x3c, !PT ;  /* 0x0000000003007212 */ /* 0x000fe200078e3cff */
[----:B------:R-:W-:Y:S01]  /*f9c0*/  IMAD.MOV.U32 R116, RZ, RZ, R20 ;  /* 0x000000ffff747224 */ /* 0x000fe200078e0014 */
[----:B------:R-:W-:Y:S02]  /*f9d0*/  MOV R117, R21 ;  /* 0x0000001500757202 */ /* 0x000fe40000000f00 */
[C---:B------:R-:W-:Y:S02]  /*f9e0*/  LOP3.LUT R164, R2.reuse, 0x20, RZ, 0x3c, !PT ;  /* 0x0000002002a47812 */ /* 0x040fe400078e3cff */
[C---:B------:R-:W-:Y:S02]  /*f9f0*/  LOP3.LUT R172, R2.reuse, 0x40, RZ, 0x3c, !PT ;  /* 0x0000004002ac7812 */ /* 0x040fe400078e3cff */
[----:B------:R-:W-:Y:S01]  /*fa00*/  LOP3.LUT R252, R2, 0x60, RZ, 0x3c, !PT ;  /* 0x0000006002fc7812 */ /* 0x000fe200078e3cff */
[----:B------:R-:W-:Y:S01]  /*fa10*/  IMAD.MOV.U32 R20, RZ, RZ, R84 ;  /* 0x000000ffff147224 */ /* 0x000fe200078e0054 */
[----:B------:R-:W-:-:S02]  /*fa20*/  MOV R21, R85 ;  /* 0x0000005500157202 */ /* 0x000fc40000000f00 */
[C---:B--2---:R-:W-:Y:S02]  /*fa30*/  IADD3 R152, R153.reuse, 0x1, RZ ;  /* 0x0000000199987810 */ /* 0x044fe40007ffe0ff */
[----:B------:R-:W-:Y:S02]  /*fa40*/  IADD3 R153, R153, 0x2, RZ ;  /* 0x0000000299997810 */ /* 0x000fe40007ffe0ff */
[----:B------:R-:W-:Y:S02]  /*fa50*/  ISETP.GE.AND P2, PT, R152, c[0x0][0x17c], PT ;  /* 0x00005f0098007a0c */ /* 0x000fe40003f46270 */
[----:B------:R-:W-:Y:S01]  /*fa60*/  ISETP.GE.AND P1, PT, R153, c[0x0][0x17c], PT ;  /* 0x00005f0099007a0c */ /* 0x000fe20003f26270 */
[----:B------:R-:W-:Y:S01]  /*fa70*/  IMAD.MOV.U32 R153, RZ, RZ, R125 ;  /* 0x000000ffff997224 */ /* 0x000fe200078e007d */
[----:B------:R-:W-:Y:S01]  /*fa80*/  MOV R152, R124 ;  /* 0x0000007c00987202 */ /* 0x000fe20000000f00 */
[----:B------:R-:W-:Y:S01]  /*fa90*/  IMAD.MOV.U32 R124, RZ, RZ, R126 ;  /* 0x000000ffff7c7224 */ /* 0x000fe200078e007e */
[----:B------:R-:W-:Y:S01]  /*faa0*/  MOV R126, R118 ;  /* 0x00000076007e7202 */ /* 0x000fe20000000f00 */
[----:B------:R-:W-:-:S02]  /*fab0*/  IMAD.MOV.U32 R125, RZ, RZ, R127 ;  /* 0x000000ffff7d7224 */ /* 0x000fc400078e007f */
[----:B------:R-:W-:Y:S02]  /*fac0*/  IMAD.MOV.U32 R127, RZ, RZ, R119 ;  /* 0x000000ffff7f7224 */ /* 0x000fe400078e0077 */
[----:B------:R-:W-:Y:S01]  /*fad0*/  IMAD.MOV.U32 R118, RZ, RZ, R24 ;  /* 0x000000ffff767224 */ /* 0x000fe200078e0018 */
[----:B------:R-:W-:Y:S01]  /*fae0*/  MOV R24, R22 ;  /* 0x0000001600187202 */ /* 0x000fe20000000f00 */
[----:B------:R-:W-:Y:S02]  /*faf0*/  IMAD.MOV.U32 R119, RZ, RZ, R25 ;  /* 0x000000ffff777224 */ /* 0x000fe400078e0019 */
[----:B------:R-:W-:Y:S01]  /*fb00*/  IMAD.MOV.U32 R25, RZ, RZ, R23 ;  /* 0x000000ffff197224 */ /* 0x000fe200078e0017 */
[----:B------:R-:W-:Y:S04]  /*fb10*/  STS.128 [R0], R152 ;  /* 0x0000009800007388 */ /* 0x000fe80000000c00 */
[----:B------:R-:W-:Y:S04]  /*fb20*/  STS.128 [R0+0x80], R124 ;  /* 0x0000807c00007388 */ /* 0x000fe80000000c00 */
[----:B------:R-:W-:Y:S04]  /*fb30*/  STS.128 [R0+0x400], R116 ;  /* 0x0004007400007388 */ /* 0x000fe80000000c00 */
[----:B------:R1:W-:Y:S04]  /*fb40*/  STS.128 [R0+0x480], R24 ;  /* 0x0004801800007388 */ /* 0x0003e80000000c00 */
[----:B------:R-:W-:Y:S01]  /*fb50*/  BAR.SYNC.DEFER_BLOCKING 0x0 ;  /* 0x0000000000007b1d */ /* 0x000fe20000010000 */
[----:B-1----:R-:W-:Y:S01]  /*fb60*/  IMAD.MOV.U32 R26, RZ, RZ, R56 ;  /* 0x000000ffff1a7224 */ /* 0x002fe200078e0038 */
[----:B------:R-:W-:Y:S01]  /*fb70*/  MOV R25, R53 ;  /* 0x0000003500197202 */ /* 0x000fe20000000f00 */
[----:B------:R-:W-:Y:S01]  /*fb80*/  IMAD.MOV.U32 R27, RZ, RZ, R57 ;  /* 0x000000ffff1b7224 */ /* 0x000fe200078e0039 */
[----:B------:R-:W-:Y:S01]  /*fb90*/  MOV R56, R54 ;  /* 0x0000003600387202 */ /* 0x000fe20000000f00 */
[----:B------:R-:W-:-:S02]  /*fba0*/  IMAD.MOV.U32 R24, RZ, RZ, R52 ;  /* 0x000000ffff187224 */ /* 0x000fc400078e0034 */
[----:B------:R-:W-:Y:S02]  /*fbb0*/  IMAD.MOV.U32 R57, RZ, RZ, R55 ;  /* 0x000000ffff397224 */ /* 0x000fe400078e0037 */
[----:B------:R-:W1:Y:S01]  /*fbc0*/  LDS.128 R52, [R2] ;  /* 0x0000000002347984 */ /* 0x000e620000000c00 */
[----:B------:R-:W-:Y:S01]  /*fbd0*/  IMAD.MOV.U32 R22, RZ, RZ, R88 ;  /* 0x000000ffff167224 */ /* 0x000fe200078e0058 */
[----:B------:R-:W-:Y:S01]  /*fbe0*/  MOV R88, R86 ;  /* 0x0000005600587202 */ /* 0x000fe20000000f00 */
[----:B------:R-:W-:Y:S01]  /*fbf0*/  IMAD.MOV.U32 R23, RZ, RZ, R89 ;  /* 0x000000ffff177224 */ /* 0x000fe200078e0059 */
[----:B------:R-:W2:Y:S01]  /*fc00*/  LDS.128 R116, [R164] ;  /* 0x00000000a4747984 */ /* 0x000ea20000000c00 */
[----:B------:R-:W-:-:S03]  /*fc10*/  IMAD.MOV.U32 R89, RZ, RZ, R87 ;  /* 0x000000ffff597224 */ /* 0x000fc600078e0057 */
[----:B------:R-:W3:Y:S04]  /*fc20*/  LDS.128 R84, [R172] ;  /* 0x00000000ac547984 */ /* 0x000ee80000000c00 */
[----:B-1----:R-:W-:Y:S04]  /*fc30*/  STL.64 [R1+0x160], R52 ;  /* 0x0001603401007387 */ /* 0x002fe80000100a00 */
[----:B------:R-:W-:Y:S04]  /*fc40*/  STL.64 [R1+0x168], R54 ;  /* 0x0001683601007387 */ /* 0x000fe80000100a00 */
[----:B------:R-:W1:Y:S04]  /*fc50*/  LDS.128 R52, [R252] ;  /* 0x00000000fc347984 */ /* 0x000e680000000c00 */
[----:B------:R-:W-:Y:S06]  /*fc60*/  BAR.SYNC.DEFER_BLOCKING 0x0 ;  /* 0x0000000000007b1d */ /* 0x000fec0000010000 */
[----:B--2---:R-:W-:Y:S04]  /*fc70*/  STL.64 [R1+0x150], R116 ;  /* 0x0001507401007387 */ /* 0x004fe80000100a00 */
[----:B------:R-:W-:Y:S04]  /*fc80*/  STL.64 [R1+0x158], R118 ;  /* 0x0001587601007387 */ /* 0x000fe80000100a00 */
[----:B---3--:R-:W-:Y:S04]  /*fc90*/  STL.64 [R1+0x140], R84 ;  /* 0x0001405401007387 */ /* 0x008fe80000100a00 */
[----:B------:R-:W-:Y:S04]  /*fca0*/  STL.64 [R1+0x148], R86 ;  /* 0x0001485601007387 */ /* 0x000fe80000100a00 */
[----:B------:R2:W-:Y:S04]  /*fcb0*/  STS.128 [R0], R24 ;  /* 0x0000001800007388 */ /* 0x0005e80000000c00 */
[----:B-1----:R1:W-:Y:S04]  /*fcc0*/  STL.64 [R1+0x60], R52 ;  /* 0x0000603401007387 */ /* 0x0023e80000100a00 */
[----:B------:R3:W-:Y:S04]  /*fcd0*/  STL.64 [R1+0x68], R54 ;  /* 0x0000683601007387 */ /* 0x0007e80000100a00 */
[----:B--2---:R-:W2:Y:S04]  /*fce0*/  LDL.LU R24, [R1+0x50] ;  /* 0x0000500001187983 */ /* 0x004ea80000300800 */
[----:B------:R-:W2:Y:S04]  /*fcf0*/  LDL.LU R25, [R1+0x54] ;  /* 0x0000540001197983 */ /* 0x000ea80000300800 */
[----:B------:R-:W2:Y:S04]  /*fd00*/  LDL.LU R26, [R1+0x80] ;  /* 0x00008000011a7983 */ /* 0x000ea80000300800 */
[----:B------:R-:W2:Y:S04]  /*fd10*/  LDL.LU R27, [R1+0x84] ;  /* 0x00008400011b7983 */ /* 0x000ea80000300800 */
[----:B------:R-:W-:Y:S04]  /*fd20*/  STS.128 [R0+0x80], R56 ;  /* 0x0000803800007388 */ /* 0x000fe80000000c00 */
[----:B------:R4:W-:Y:S04]  /*fd30*/  STS.128 [R0+0x400], R20 ;  /* 0x0004001400007388 */ /* 0x0009e80000000c00 */
[----:B------:R-:W-:Y:S04]  /*fd40*/  STS.128 [R0+0x480], R88 ;  /* 0x0004805800007388 */ /* 0x000fe80000000c00 */
[----:B------:R-:W-:Y:S06]  /*fd50*/  BAR.SYNC.DEFER_BLOCKING 0x0 ;  /* 0x0000000000007b1d */ /* 0x000fec0000010000 */
[----:B-1----:R-:W2:Y:S04]  /*fd60*/  LDL.LU R52, [R1+0x58] ;  /* 0x0000580001347983 */ /* 0x002ea80000300800 */
[----:B------:R-:W2:Y:S04]  /*fd70*/  LDL.LU R53, [R1+0x5c] ;  /* 0x00005c0001357983 */ /* 0x000ea80000300800 */
[----:B---3--:R-:W3:Y:S04]  /*fd80*/  LDL.LU R54, [R1+0x88] ;  /* 0x0000880001367983 */ /* 0x008ee80000300800 */
[----:B------:R-:W3:Y:S04]  /*fd90*/  LDL.LU R55, [R1+0x8c] ;  /* 0x00008c0001377983 */ /* 0x000ee80000300800 */
[----:B------:R-:W1:Y:S04]  /*fda0*/  LDS.128 R56, [R2] ;  /* 0x0000000002387984 */ /* 0x000e680000000c00 */
[----:B------:R-:W-:Y:S04]  /*fdb0*/  LDS.128 R244, [R164] ;  /* 0x00000000a4f47984 */ /* 0x000fe80000000c00 */
[----:B------:R-:W-:Y:S04]  /*fdc0*/  LDS.128 R228, [R172] ;  /* 0x00000000ace47984 */ /* 0x000fe80000000c00 */
[----:B------:R-:W-:Y:S04]  /*fdd0*/  LDS.128 R216, [R252] ;  /* 0x00000000fcd87984 */ /* 0x000fe80000000c00 */
[----:B------:R-:W-:Y:S01]  /*fde0*/  BAR.SYNC.DEFER_BLOCKING 0x0 ;  /* 0x0000000000007b1d */ /* 0x000fe20000010000 */
[----:B----4-:R-:W-:Y:S01]  /*fdf0*/  IMAD.MOV.U32 R20, RZ, RZ, R132 ;  /* 0x000000ffff147224 */ /* 0x010fe200078e0084 */
[----:B------:R-:W-:Y:S01]  /*fe00*/  MOV R21, R133 ;  /* 0x0000008500157202 */ /* 0x000fe20000000f00 */
[----:B------:R-:W-:-:S02]  /*fe10*/  IMAD.MOV.U32 R22, RZ, RZ, R148 ;  /* 0x000000ffff167224 */ /* 0x000fc400078e0094 */
[----:B------:R-:W-:Y:S01]  /*fe20*/  IMAD.MOV.U32 R23, RZ, RZ, R149 ;  /* 0x000000ffff177224 */ /* 0x000fe200078e0095 */
[----:B-1----:R-:W-:Y:S04]  /*fe30*/  STL.64 [R1+0x50], R56 ;  /* 0x0000503801007387 */ /* 0x002fe80000100a00 */
[----:B------:R-:W-:Y:S04]  /*fe40*/  STL.64 [R1+0x58], R58 ;  /* 0x0000583a01007387 */ /* 0x000fe80000100a00 */
[----:B------:R1:W-:Y:S04]  /*fe50*/  STS.128 [R0], R20 ;  /* 0x0000001400007388 */ /* 0x0003e80000000c00 */
[----:B-1----:R-:W4:Y:S04]  /*fe60*/  LDL.LU R20, [R1+0xf0] ;  /* 0x0000f00001147983 */ /* 0x002f280000300800 */
[----:B------:R-:W4:Y:S04]  /*fe70*/  LDL.LU R21, [R1+0xf4] ;  /* 0x0000f40001157983 */ /* 0x000f280000300800 */
[----:B------:R-:W4:Y:S04]  /*fe80*/  LDL.LU R22, [R1+0xe0] ;  /* 0x0000e00001167983 */ /* 0x000f280000300800 */
[----:B------:R-:W4:Y:S04]  /*fe90*/  LDL.LU R23, [R1+0xe4] ;  /* 0x0000e40001177983 */ /* 0x000f280000300800 */
[----:B--2---:R1:W-:Y:S04]  /*fea0*/  STS.128 [R0+0x400], R24 ;  /* 0x0004001800007388 */ /* 0x0043e80000000c00 */
[----:B-1----:R-:W2:Y:S04]  /*feb0*/  LDL.LU R24, [R1+0xf8] ;  /* 0x0000f80001187983 */ /* 0x002ea80000300800 */
[----:B------:R-:W2:Y:S04]  /*fec0*/  LDL.LU R25, [R1+0xfc] ;  /* 0x0000fc0001197983 */ /* 0x000ea80000300800 */
[----:B------:R-:W2:Y:S04]  /*fed0*/  LDL.LU R26, [R1+0xe8] ;  /* 0x0000e800011a7983 */ /* 0x000ea80000300800 */
[----:B------:R-:W2:Y:S01]  /*fee0*/  LDL.LU R27, [R1+0xec] ;  /* 0x0000ec00011b7983 */ /* 0x000ea20000300800 */
[----:B------:R-:W-:Y:S01]  /*fef0*/  MOV R148, R134 ;  /* 0x0000008600947202 */ /* 0x000fe20000000f00 */
[----:B------:R-:W-:-:S02]  /*ff00*/  IMAD.MOV.U32 R149, RZ, RZ, R135 ;  /* 0x000000ffff957224 */ /* 0x000fc400078e0087 */
[----:B---3--:R1:W-:Y:S04]  /*ff10*/  STS.128 [R0+0x480], R52 ;  /* 0x0004803400007388 */ /* 0x0083e80000000c00 */
[----:B------:R-:W-:Y:S04]  /*ff20*/  STS.128 [R0+0x80], R148 ;  /* 0x0000809400007388 */ /* 0x000fe80000000c00 */
[----:B------:R-:W-:Y:S06]  /*ff30*/  BAR.SYNC.DEFER_BLOCKING 0x0 ;  /* 0x0000000000007b1d */ /* 0x000fec0000010000 */
[----:B------:R-:W3:Y:S04]  /*ff40*/  LDS.128 R212, [R2] ;  /* 0x0000000002d47984 */ /* 0x000ee80000000c00 */
[----:B------:R-:W-:Y:S04]  /*ff50*/  LDS.128 R88, [R164] ;  /* 0x00000000a4587984 */ /* 0x000fe80000000c00 */
[----:B------:R-:W-:Y:S04]  /*ff60*/  LDS.128 R84, [R172] ;  /* 0x00000000ac547984 */ /* 0x000fe80000000c00 */
[----:B------:R-:W-:Y:S04]  /*ff70*/  LDS.128 R56, [R252] ;  /* 0x00000000fc387984 */ /* 0x000fe80000000c00 */
[----:B------:R-:W-:Y:S01]  /*ff80*/  BAR.SYNC.DEFER_BLOCKING 0x0 ;  /* 0x0000000000007b1d */ /* 0x000fe20000010000 */
[----:B-1----:R-:W-:Y:S01]  /*ff90*/  IMAD.MOV.U32 R54, RZ, RZ, R200 ;  /* 0x000000ffff367224 */ /* 0x002fe200078e00c8 */
[----:B------:R-:W-:Y:S01]  /*ffa0*/  MOV R53, R197 ;  /* 0x000000c500357202 */ /* 0x000fe20000000f00 */
[----:B------:R-:W-:Y:S01]  /*ffb0*/  IMAD.MOV.U32 R55, RZ, RZ, R201 ;  /* 0x000000ffff377224 */ /* 0x000fe200078e00c9 */
[----:B------:R-:W-:Y:S01]  /*ffc0*/  MOV R200, R198 ;  /* 0x000000c600c87202 */ /* 0x000fe20000000f00 */
[----:B------:R-:W-:-:S02]  /*ffd0*/  IMAD.MOV.U32 R52, RZ, RZ, R196 ;  /* 0x000000ffff347224 */ /* 0x000fc400078e00c4 */
[----:B------:R-:W-:-:S03]  /*ffe0*/  IMAD.MOV.U32 R201, RZ, RZ, R199 ;  /* 0x000000ffffc97224 */ /* 0x000fc600078e00c7 */
[----:B------:R-:W-:Y:S04]  /*fff0*/  STS.128 [R0+0x400], R52 ;  /* 0x0004003400007388 */ /* 0x000fe80000000c00 */
[----:B------:R-:W-:Y:S04]  /*10000*/  STS.128 [R0+0x480], R200 ;  /* 0x000480c800007388 */ /* 0x000fe80000000c00 */
[----:B----4-:R1:W-:Y:S01]  /*10010*/  STS.128 [R0], R20 ;  /* 0x0000001400007388 */ /* 0x0103e20000000c00 */
[----:B------:R-:W-:Y:S01]  /*10020*/  MOV R116, R30 ;  /* 0x0000001e00747202 */ /* 0x000fe20000000f00 */
[----:B------:R-:W-:Y:S01]  /*10030*/  IMAD.MOV.U32 R117, RZ, RZ, R31 ;  /* 0x000000ffff757224 */ /* 0x000fe200078e001f */
[----:B------:R-:W-:Y:S01]  /*10040*/  MOV R119, R35 ;  /* 0x0000002300777202 */ /* 0x000fe20000000f00 */
[----:B------:R-:W-:-:S02]  /*10050*/  IMAD.MOV.U32 R118, RZ, RZ, R34 ;  /* 0x000000ffff767224 */ /* 0x000fc400078e0022 */
[----:B-1----:R-:W-:Y:S01]  /*10060*/  IMAD.MOV.U32 R22, RZ, RZ, R120 ;  /* 0x000000ffff167224 */ /* 0x002fe200078e0078 */
[----:B------:R-:W-:Y:S01]  /*10070*/  MOV R21, R113 ;  /* 0x0000007100157202 */ /* 0x000fe20000000f00 */
[----:B------:R-:W-:Y:S01]  /*10080*/  IMAD.MOV.U32 R23, RZ, RZ, R121 ;  /* 0x000000ffff177224 */ /* 0x000fe200078e0079 */
[----:B------:R-:W-:Y:S01]  /*10090*/  MOV R120, R114 ;  /* 0x0000007200787202 */ /* 0x000fe20000000f00 */
[----:B------:R-:W-:Y:S02]  /*100a0*/  IMAD.MOV.U32 R20, RZ, RZ, R112 ;  /* 0x000000ffff147224 */ /* 0x000fe400078e0070 */
[----:B------:R-:W-:Y:S01]  /*100b0*/  IMAD.MOV.U32 R121, RZ, RZ, R115 ;  /* 0x000000ffff797224 */ /* 0x000fe200078e0073 */
[----:B--2---:R1:W-:Y:S04]  /*100c0*/  STS.128 [R0+0x80], R24 ;  /* 0x0000801800007388 */ /* 0x0043e80000000c00 */
[----:B------:R-:W-:Y:S01]  /*100d0*/  BAR.SYNC.DEFER_BLOCKING 0x0 ;  /* 0x0000000000007b1d */ /* 0x000fe20000010000 */
[----:B-1----:R-:W-:Y:S01]  /*100e0*/  IMAD.MOV.U32 R24, RZ, RZ, R28 ;  /* 0x000000ffff187224 */ /* 0x002fe200078e001c */
[----:B------:R-:W-:Y:S01]  /*100f0*/  MOV R25, R29 ;  /* 0x0000001d00197202 */ /* 0x000fe20000000f00 */
[----:B------:R-:W-:-:S02]  /*10100*/  IMAD.MOV.U32 R26, RZ, RZ, R32 ;  /* 0x000000ffff1a7224 */ /* 0x000fc400078e0020 */
[----:B------:R-:W-:Y:S01]  /*10110*/  IMAD.MOV.U32 R27, RZ, RZ, R33 ;  /* 0x000000ffff1b7224 */ /* 0x000fe200078e0021 */
[----:B------:R-:W1:Y:S04]  /*10120*/  LDS.128 R28, [R2] ;  /* 0x00000000021c7984 */ /* 0x000e680000000c00 */
[----:B------:R-:W2:Y:S04]  /*10130*/  LDS.128 R112, [R164] ;  /* 0x00000000a4707984 */ /* 0x000ea80000000c00 */
[----:B------:R-:W4:Y:S04]  /*10140*/  LDS.128 R52, [R172] ;  /* 0x00000000ac347984 */ /* 0x000f280000000c00 */
[----:B------:R-:W1:Y:S04]  /*10150*/  LDS.128 R32, [R252] ;  /* 0x00000000fc207984 */ /* 0x000e680000000c00 */
[----:B------:R-:W-:Y:S06]  /*10160*/  BAR.SYNC.DEFER_BLOCKING 0x0 ;  /* 0x0000000000007b1d */ /* 0x000fec0000010000 */
[----:B------:R1:W-:Y:S04]  /*10170*/  STS.128 [R0], R20 ;  /* 0x0000001400007388 */ /* 0x0003e80000000c00 */
[----:B------:R2:W-:Y:S04]  /*10180*/  STS.128 [R0+0x80], R120 ;  /* 0x0000807800007388 */ /* 0x0005e80000000c00 */
[----:B------:R3:W-:Y:S04]  /*10190*/  STS.128 [R0+0x400], R24 ;  /* 0x0004001800007388 */ /* 0x0007e80000000c00 */
[----:B------:R-:W-:Y:S04]  /*101a0*/  STS.128 [R0+0x480], R116 ;  /* 0x0004807400007388 */ /* 0x000fe80000000c00 */
[----:B------:R-:W-:Y:S01]  /*101b0*/  BAR.SYNC.DEFER_BLOCKING 0x0 ;  /* 0x0000000000007b1d */ /* 0x000fe20000010000 */
[----:B-1----:R-:W-:Y:S01]  /*101c0*/  MOV R22, R64 ;  /* 0x0000004000167202 */ /* 0x002fe20000000f00 */
[----:B------:R-:W-:Y:S01]  /*101d0*/  IMAD.MOV.U32 R23, RZ, RZ, R65 ;  /* 0x000000ffff177224 */ /* 0x000fe200078e0041 */
[----:B------:R-:W-:Y:S01]  /*101e0*/  MOV R65, R63 ;  /* 0x0000003f00417202 */ /* 0x000fe20000000f00 */
[----:B------:R-:W-:Y:S01]  /*101f0*/  IMAD.MOV.U32 R20, RZ, RZ, R60 ;  /* 0x000000ffff147224 */ /* 0x000fe200078e003c */
[----:B--2---:R-:W-:Y:S01]  /*10200*/  MOV R121, R95 ;  /* 0x0000005f00797202 */ /* 0x004fe20000000f00 */
[----:B------:R-:W-:-:S02]  /*10210*/  IMAD.MOV.U32 R21, RZ, RZ, R61 ;  /* 0x000000ffff157224 */ /* 0x000fc400078e003d */
[----:B------:R-:W-:Y:S01]  /*10220*/  IMAD.MOV.U32 R64, RZ, RZ, R62 ;  /* 0x000000ffff407224 */ /* 0x000fe200078e003e */
[----:B---3--:R-:W-:Y:S01]  /*10230*/  MOV R26, R96 ;  /* 0x00000060001a7202 */ /* 0x008fe20000000f00 */
[----:B------:R-:W-:Y:S02]  /*10240*/  IMAD.MOV.U32 R24, RZ, RZ, R92 ;  /* 0x000000ffff187224 */ /* 0x000fe400078e005c */
[----:B------:R-:W-:Y:S02]  /*10250*/  IMAD.MOV.U32 R25, RZ, RZ, R93 ;  /* 0x000000ffff197224 */ /* 0x000fe400078e005d */
[----:B------:R-:W-:Y:S02]  /*10260*/  IMAD.MOV.U32 R27, RZ, RZ, R97 ;  /* 0x000000ffff1b7224 */ /* 0x000fe400078e0061 */
[----:B------:R-:W-:Y:S02]  /*10270*/  IMAD.MOV.U32 R120, RZ, RZ, R94 ;  /* 0x000000ffff787224 */ /* 0x000fe400078e005e */
[----:B------:R-:W-:-:S02]  /*10280*/  IMAD.MOV.U32 R122, RZ, RZ, R98 ;  /* 0x000000ffff7a7224 */ /* 0x000fc400078e0062 */
[----:B------:R-:W-:Y:S01]  /*10290*/  IMAD.MOV.U32 R123, RZ, RZ, R99 ;  /* 0x000000ffff7b7224 */ /* 0x000fe200078e0063 */
[----:B------:R-:W1:Y:S04]  /*102a0*/  LDS.128 R116, [R2] ;  /* 0x0000000002747984 */ /* 0x000e680000000c00 */
[----:B------:R-:W-:Y:S04]  /*102b0*/  LDS.128 R96, [R164] ;  /* 0x00000000a4607984 */ /* 0x000fe80000000c00 */
[----:B------:R-:W-:Y:S04]  /*102c0*/  LDS.128 R92, [R172] ;  /* 0x00000000ac5c7984 */ /* 0x000fe80000000c00 */
[----:B------:R-:W-:Y:S04]  /*102d0*/  LDS.128 R60, [R252] ;  /* 0x00000000fc3c7984 */ /* 0x000fe80000000c00 */
[----:B------:R-:W-:Y:S06]  /*102e0*/  BAR.SYNC.DEFER_BLOCKING 0x0 ;  /* 0x0000000000007b1d */ /* 0x000fec0000010000 */
[----:B------:R2:W-:Y:S04]  /*102f0*/  STS.128 [R0+0x400], R24 ;  /* 0x0004001800007388 */ /* 0x0005e80000000c00 */
[----:B------:R3:W-:Y:S04]  /*10300*/  STS.128 [R0], R20 ;  /* 0x0000001400007388 */ /* 0x0007e80000000c00 */
[----:B--2---:R-:W2:Y:S04]  /*10310*/  LDL.LU R24, [R1+0x90] ;  /* 0x0000900001187983 */ /* 0x004ea80000300800 */
[----:B------:R-:W2:Y:S01]  /*10320*/  LDL.LU R25, [R1+0x94] ;  /* 0x0000940001197983 */ /* 0x000ea20000300800 */
[----:B---3--:R-:W-:Y:S01]  /*10330*/  MOV R20, R136 ;  /* 0x0000008800147202 */ /* 0x008fe20000000f00 */
[----:B------:R-:W-:-:S02]  /*10340*/  IMAD.MOV.U32 R21, RZ, RZ, R137 ;  /* 0x000000ffff157224 */ /* 0x000fc400078e0089 */
[----:B------:R-:W2:Y:S01]  /*10350*/  LDL.LU R26, [R1+0x130] ;  /* 0x00013000011a7983 */ /* 0x000ea20000300800 */
[----:B------:R-:W-:Y:S01]  /*10360*/  IMAD.MOV.U32 R22, RZ, RZ, R144 ;  /* 0x000000ffff167224 */ /* 0x000fe200078e0090 */
[----:B------:R-:W-:Y:S02]  /*10370*/  MOV R23, R145 ;  /* 0x0000009100177202 */ /* 0x000fe40000000f00 */
[----:B------:R-:W2:Y:S01]  /*10380*/  LDL.LU R27, [R1+0x134] ;  /* 0x00013400011b7983 */ /* 0x000ea20000300800 */
[----:B------:R-:W-:-:S03]  /*10390*/  IMAD.MOV.U32 R144, RZ, RZ, R138 ;  /* 0x000000ffff907224 */ /* 0x000fc600078e008a */
[----:B------:R-:W3:Y:S01]  /*103a0*/  LDL.LU R136, [R1+0x98] ;  /* 0x0000980001887983 */ /* 0x000ee20000300800 */
[----:B------:R-:W-:-:S03]  /*103b0*/  IMAD.MOV.U32 R145, RZ, RZ, R139 ;  /* 0x000000ffff917224 */ /* 0x000fc600078e008b */
[----:B------:R-:W3:Y:S04]  /*103c0*/  LDL.LU R137, [R1+0x9c] ;  /* 0x00009c0001897983 */ /* 0x000ee80000300800 */
[----:B------:R-:W3:Y:S04]  /*103d0*/  LDL.LU R138, [R1+0x138] ;  /* 0x00013800018a7983 */ /* 0x000ee80000300800 */
[----:B------:R-:W3:Y:S04]  /*103e0*/  LDL.LU R139, [R1+0x13c] ;  /* 0x00013c00018b7983 */ /* 0x000ee80000300800 */
[----:B------:R-:W-:Y:S04]  /*103f0*/  STS.128 [R0+0x80], R64 ;  /* 0x0000804000007388 */ /* 0x000fe80000000c00 */
[----:B------:R-:W-:Y:S04]  /*10400*/  STS.128 [R0+0x480], R120 ;  /* 0x0004807800007388 */ /* 0x000fe80000000c00 */
[----:B------:R-:W-:Y:S06]  /*10410*/  BAR.SYNC.DEFER_BLOCKING 0x0 ;  /* 0x0000000000007b1d */ /* 0x000fec0000010000 */
[----:B------:R-:W1:Y:S04]  /*10420*/  LDS.128 R132, [R2] ;  /* 0x0000000002847984 */ /* 0x000e680000000c00 */
[----:B------:R-:W-:Y:S04]  /*10430*/  LDS.128 R124, [R164] ;  /* 0x00000000a47c7984 */ /* 0x000fe80000000c00 */
[----:B------:R-:W-:Y:S04]  /*10440*/  LDS.128 R120, [R172] ;  /* 0x00000000ac787984 */ /* 0x000fe80000000c00 */
[----:B------:R-:W-:Y:S04]  /*10450*/  LDS.128 R64, [R252] ;  /* 0x00000000fc407984 */ /* 0x000fe80000000c00 */
[----:B------:R-:W-:Y:S06]  /*10460*/  BAR.SYNC.DEFER_BLOCKING 0x0 ;  /* 0x0000000000007b1d */ /* 0x000fec0000010000 */
        /* <DEDUP_REMOVED lines=9> */
[----:B---3--:R1:W-:Y:S04]  /*10500*/  STS.128 [R0+0x480], R136 ;  /* 0x0004808800007388 */ /* 0x0083e80000000c00 */
[----:B------:R-:W2:Y:S04]  /*10510*/  LDL.LU R27, [R1+0xcc] ;  /* 0x0000cc00011b7983 */ /* 0x000ea80000300800 */
[----:B-1----:R-:W3:Y:S04]  /*10520*/  LDL.LU R136, [R1+0x40] ;  /* 0x0000400001887983 */ /* 0x002ee80000300800 */
[----:B------:R-:W3:Y:S04]  /*10530*/  LDL.LU R137, [R1+0x44] ;  /* 0x0000440001897983 */ /* 0x000ee80000300800 */
[----:B------:R-:W3:Y:S04]  /*10540*/  LDL.LU R138, [R1+0x20] ;  /* 0x00002000018a7983 */ /* 0x000ee80000300800 */
[----:B------:R-:W3:Y:S04]  /*10550*/  LDL.LU R139, [R1+0x24] ;  /* 0x00002400018b7983 */ /* 0x000ee80000300800 */
[----:B------:R-:W3:Y:S04]  /*10560*/  LDL.LU R160, [R1+0x48] ;  /* 0x0000480001a07983 */ /* 0x000ee80000300800 */
[----:B------:R-:W3:Y:S04]  /*10570*/  LDL.LU R161, [R1+0x4c] ;  /* 0x00004c0001a17983 */ /* 0x000ee80000300800 */
[----:B------:R-:W3:Y:S04]  /*10580*/  LDL.LU R162, [R1+0x28] ;  /* 0x0000280001a27983 */ /* 0x000ee80000300800 */
[----:B------:R-:W3:Y:S04]  /*10590*/  LDL.LU R163, [R1+0x2c] ;  /* 0x00002c0001a37983 */ /* 0x000ee80000300800 */
[----:B------:R-:W-:Y:S04]  /*105a0*/  STS.128 [R0+0x80], R144 ;  /* 0x0000809000007388 */ /* 0x000fe80000000c00 */
[----:B------:R-:W-:Y:S06]  /*105b0*/  BAR.SYNC.DEFER_BLOCKING 0x0 ;  /* 0x0000000000007b1d */ /* 0x000fec0000010000 */
[----:B------:R-:W1:Y:S04]  /*105c0*/  LDS.128 R156, [R2] ;  /* 0x00000000029c7984 */ /* 0x000e680000000c00 */
[----:B------:R-:W-:Y:S04]  /*105d0*/  LDS.128 R152, [R164] ;  /* 0x00000000a4987984 */ /* 0x000fe80000000c00 */
[----:B------:R-:W-:Y:S04]  /*105e0*/  LDS.128 R148, [R172] ;  /* 0x00000000ac947984 */ /* 0x000fe80000000c00 */
[----:B------:R-:W-:Y:S04]  /*105f0*/  LDS.128 R144, [R252] ;  /* 0x00000000fc907984 */ /* 0x000fe80000000c00 */
[----:B------:R-:W-:Y:S06]  /*10600*/  BAR.SYNC.DEFER_BLOCKING 0x0 ;  /* 0x0000000000007b1d */ /* 0x000fec0000010000 */
[----:B----4-:R4:W-:Y:S02]  /*10610*/  STS.128 [R0], R20 ;  /* 0x0000001400007388 */ /* 0x0109e40000000c00 */
[----:B----4-:R-:W-:Y:S01]  /*10620*/  IMAD.MOV.U32 R22, RZ, RZ, R8 ;  /* 0x000000ffff167224 */ /* 0x010fe200078e0008 */
        /* <DEDUP_REMOVED lines=9> */
[----:B--2---:R-:W-:Y:S04]  /*106c0*/  STS.128 [R0+0x80], R24 ;  /* 0x0000801800007388 */ /* 0x004fe80000000c00 */
[----:B---3--:R-:W-:Y:S04]  /*106d0*/  STS.128 [R0+0x400], R136 ;  /* 0x0004008800007388 */ /* 0x008fe80000000c00 */
[----:B------:R2:W-:Y:S04]  /*106e0*/  STS.128 [R0+0x480], R160 ;  /* 0x000480a000007388 */ /* 0x0005e80000000c00 */
[----:B------:R-:W-:Y:S01]  /*106f0*/  BAR.SYNC.DEFER_BLOCKING 0x0 ;  /* 0x0000000000007b1d */ /* 0x000fe20000010000 */
[----:B--2---:R-:W-:Y:S01]  /*10700*/  IMAD.MOV.U32 R160, RZ, RZ, R38 ;  /* 0x000000ffffa07224 */ /* 0x004fe200078e0026 */
[----:B------:R-:W-:Y:S01]  /*10710*/  MOV R162, R42 ;  /* 0x0000002a00a27202 */ /* 0x000fe20000000f00 */
[----:B------:R-:W-:-:S02]  /*10720*/  IMAD.MOV.U32 R161, RZ, RZ, R39 ;  /* 0x000000ffffa17224 */ /* 0x000fc400078e0027 */
[----:B------:R-:W-:Y:S01]  /*10730*/  IMAD.MOV.U32 R163, RZ, RZ, R43 ;  /* 0x000000ffffa37224 */ /* 0x000fe200078e002b */
[----:B------:R-:W2:Y:S04]  /*10740*/  LDS.128 R136, [R2] ;  /* 0x0000000002887984 */ /* 0x000ea80000000c00 */
[----:B------:R-:W3:Y:S04]  /*10750*/  LDS.128 R40, [R164] ;  /* 0x00000000a4287984 */ /* 0x000ee80000000c00 */
[----:B------:R-:W4:Y:S04]  /*10760*/  LDS.128 R36, [R172] ;  /* 0x00000000ac247984 */ /* 0x000f280000000c00 */
[----:B------:R-:W1:Y:S04]  /*10770*/  LDS.128 R24, [R252] ;  /* 0x00000000fc187984 */ /* 0x000e680000000c00 */
[----:B------:R-:W-:Y:S06]  /*10780*/  BAR.SYNC.DEFER_BLOCKING 0x0 ;  /* 0x0000000000007b1d */ /* 0x000fec0000010000 */
[----:B------:R-:W-:Y:S04]  /*10790*/  STS.128 [R0], R20 ;  /* 0x0000001400007388 */ /* 0x000fe80000000c00 */
[----:B------:R1:W-:Y:S04]  /*107a0*/  STS.128 [R0+0x80], R8 ;  /* 0x0000800800007388 */ /* 0x0003e80000000c00 */
[----:B------:R2:W-:Y:S04]  /*107b0*/  STS.128 [R0+0x400], R4 ;  /* 0x0004000400007388 */ /* 0x0005e80000000c00 */
[----:B------:R3:W-:Y:S04]  /*107c0*/  STS.128 [R0+0x480], R160 ;  /* 0x000480a000007388 */ /* 0x0007e80000000c00 */
[----:B------:R-:W-:Y:S01]  /*107d0*/  BAR.SYNC.DEFER_BLOCKING 0x0 ;  /* 0x0000000000007b1d */ /* 0x000fe20000010000 */
[----:B-1----:R-:W-:Y:S01]  /*107e0*/  IMAD.MOV.U32 R8, RZ, RZ, R100 ;  /* 0x000000ffff087224 */ /* 0x002fe200078e0064 */
[----:B------:R-:W-:Y:S01]  /*107f0*/  MOV R9, R101 ;  /* 0x0000006500097202 */ /* 0x000fe20000000f00 */
[----:B------:R-:W-:-:S02]  /*10800*/  IMAD.MOV.U32 R10, RZ, RZ, R104 ;  /* 0x000000ffff0a7224 */ /* 0x000fc400078e0068 */
[----:B--2---:R-:W-:Y:S01]  /*10810*/  IMAD.MOV.U32 R6, RZ, RZ, R72 ;  /* 0x000000ffff067224 */ /* 0x004fe200078e0048 */
[----:B------:R-:W-:Y:S01]  /*10820*/  MOV R5, R69 ;  /* 0x0000004500057202 */ /* 0x000fe20000000f00 */
[----:B------:R-:W-:Y:S01]  /*10830*/  IMAD.MOV.U32 R7, RZ, RZ, R73 ;  /* 0x000000ffff077224 */ /* 0x000fe200078e0049 */
[----:B------:R-:W-:Y:S01]  /*10840*/  MOV R72, R70 ;  /* 0x0000004600487202 */ /* 0x000fe20000000f00 */
[----:B------:R-:W-:Y:S01]  /*10850*/  IMAD.MOV.U32 R4, RZ, RZ, R68 ;  /* 0x000000ffff047224 */ /* 0x000fe200078e0044 */
[----:B---3--:R-:W-:Y:S01]  /*10860*/  MOV R160, R102 ;  /* 0x0000006600a07202 */ /* 0x008fe20000000f00 */
[----:B------:R-:W-:Y:S01]  /*10870*/  IMAD.MOV.U32 R73, RZ, RZ, R71 ;  /* 0x000000ffff497224 */ /* 0x000fe200078e0047 */
[----:B------:R-:W-:Y:S01]  /*10880*/  MOV R163, R107 ;  /* 0x0000006b00a37202 */ /* 0x000fe20000000f00 */
[----:B------:R-:W-:Y:S02]  /*10890*/  IMAD.MOV.U32 R11, RZ, RZ, R105 ;  /* 0x000000ffff0b7224 */ /* 0x000fe400078e0069 */
[----:B------:R-:W-:-:S02]  /*108a0*/  IMAD.MOV.U32 R161, RZ, RZ, R103 ;  /* 0x000000ffffa17224 */ /* 0x000fc400078e0067 */
[----:B------:R-:W-:Y:S02]  /*108b0*/  IMAD.MOV.U32 R162, RZ, RZ, R106 ;  /* 0x000000ffffa27224 */ /* 0x000fe400078e006a */
[----:B------:R-:W1:Y:S04]  /*108c0*/  LDS.128 R104, [R2] ;  /* 0x0000000002687984 */ /* 0x000e680000000c00 */
[----:B------:R-:W-:Y:S04]  /*108d0*/  LDS.128 R100, [R164] ;  /* 0x00000000a4647984 */ /* 0x000fe80000000c00 */
[----:B------:R-:W-:Y:S04]  /*108e0*/  LDS.128 R68, [R172] ;  /* 0x00000000ac447984 */ /* 0x000fe80000000c00 */
[----:B------:R-:W-:Y:S04]  /*108f0*/  LDS.128 R20, [R252] ;  /* 0x00000000fc147984 */ /* 0x000fe80000000c00 */
[----:B------:R-:W-:Y:S06]  /*10900*/  BAR.SYNC.DEFER_BLOCKING 0x0 ;  /* 0x0000000000007b1d */ /* 0x000fec0000010000 */
[----:B------:R2:W-:Y:S04]  /*10910*/  STS.128 [R0+0x400], R8 ;  /* 0x0004000800007388 */ /* 0x0005e80000000c00 */
[----:B--2---:R-:W2:Y:S04]  /*10920*/  LDL.LU R8, [R1+0x120] ;  /* 0x0001200001087983 */ /* 0x004ea80000300800 */
[----:B------:R-:W2:Y:S04]  /*10930*/  LDL.LU R9, [R1+0x124] ;  /* 0x0001240001097983 */ /* 0x000ea80000300800 */
[----:B------:R-:W2:Y:S04]  /*10940*/  LDL.LU R10, [R1+0x110] ;  /* 0x00011000010a7983 */ /* 0x000ea80000300800 */
[----:B------:R-:W2:Y:S04]  /*10950*/  LDL.LU R11, [R1+0x114] ;  /* 0x00011400010b7983 */ /* 0x000ea80000300800 */
[----:B------:R-:W3:Y:S04]  /*10960*/  LDL.LU R168, [R1+0x128] ;  /* 0x0001280001a87983 */ /* 0x000ee80000300800 */
[----:B------:R-:W3:Y:S04]  /*10970*/  LDL.LU R169, [R1+0x12c] ;  /* 0x00012c0001a97983 */ /* 0x000ee80000300800 */
[----:B------:R-:W3:Y:S04]  /*10980*/  LDL.LU R170, [R1+0x118] ;  /* 0x0001180001aa7983 */ /* 0x000ee80000300800 */
[----:B------:R-:W3:Y:S04]  /*10990*/  LDL.LU R171, [R1+0x11c] ;  /* 0x00011c0001ab7983 */ /* 0x000ee80000300800 */
[----:B------:R1:W-:Y:S04]  /*109a0*/  STS.128 [R0], R4 ;  /* 0x0000000400007388 */ /* 0x0003e80000000c00 */
[----:B------:R-:W-:Y:S04]  /*109b0*/  STS.128 [R0+0x80], R72 ;  /* 0x0000804800007388 */ /* 0x000fe80000000c00 */
[----:B------:R-:W-:Y:S04]  /*109c0*/  STS.128 [R0+0x480], R160 ;  /* 0x000480a000007388 */ /* 0x000fe80000000c00 */
[----:B------:R-:W-:Y:S01]  /*109d0*/  BAR.SYNC.DEFER_BLOCKING 0x0 ;  /* 0x0000000000007b1d */ /* 0x000fe20000010000 */
[----:B-1----:R-:W-:Y:S01]  /*109e0*/  MOV R6, R248 ;  /* 0x000000f800067202 */ /* 0x002fe20000000f00 */
[----:B------:R-:W-:Y:S01]  /*109f0*/  IMAD.MOV.U32 R7, RZ, RZ, R249 ;  /* 0x000000ffff077224 */ /* 0x000fe200078e00f9 */
[----:B------:R-:W-:Y:S01]  /*10a00*/  MOV R249, R143 ;  /* 0x0000008f00f97202 */ /* 0x000fe20000000f00 */
[----:B------:R-:W-:-:S02]  /*10a10*/  IMAD.MOV.U32 R4, RZ, RZ, R140 ;  /* 0x000000ffff047224 */ /* 0x000fc400078e008c */
[----:B------:R-:W-:Y:S02]  /*10a20*/  IMAD.MOV.U32 R5, RZ, RZ, R141 ;  /* 0x000000ffff057224 */ /* 0x000fe400078e008d */
[----:B------:R-:W-:Y:S01]  /*10a30*/  IMAD.MOV.U32 R248, RZ, RZ, R142 ;  /* 0x000000fffff87224 */ /* 0x000fe200078e008e */
        /* <DEDUP_REMOVED lines=16> */
[----:B-1----:R-:W3:Y:S01]  /*10b40*/  LDL.LU R168, [R1+0x10] ;  /* 0x0000100001a87983 */ /* 0x002ee20000300800 */
[----:B------:R-:W-:-:S02]  /*10b50*/  IMAD.MOV.U32 R170, RZ, RZ, R240 ;  /* 0x000000ffffaa7224 */ /* 0x000fc400078e00f0 */
[----:B------:R-:W-:Y:S01]  /*10b60*/  IMAD.MOV.U32 R171, RZ, RZ, R241 ;  /* 0x000000ffffab7224 */ /* 0x000fe200078e00f1 */
[----:B------:R-:W3:Y:S04]  /*10b70*/  LDL.LU R169, [R1+0x14] ;  /* 0x0000140001a97983 */ /* 0x000ee80000300800 */
[----:B------:R-:W3:Y:S04]  /*10b80*/  LDL.LU R240, [R1+0x18] ;  /* 0x0000180001f07983 */ /* 0x000ee80000300800 */
[----:B------:R-:W3:Y:S04]  /*10b90*/  LDL.LU R241, [R1+0x1c] ;  /* 0x00001c0001f17983 */ /* 0x000ee80000300800 */
[----:B------:R1:W-:Y:S04]  /*10ba0*/  STS.128 [R0+0x80], R248 ;  /* 0x000080f800007388 */ /* 0x0003e80000000c00 */
[----:B------:R-:W-:Y:S01]  /*10bb0*/  BAR.SYNC.DEFER_BLOCKING 0x0 ;  /* 0x0000000000007b1d */ /* 0x000fe20000010000 */
[----:B-1----:R-:W-:-:S02]  /*10bc0*/  LOP3.LUT R249, R2, 0x20, RZ, 0x3c, !PT ;  /* 0x0000002002f97812 */ /* 0x002fc400078e3cff */
[----:B------:R-:W-:-:S03]  /*10bd0*/  LOP3.LUT R250, R2, 0x40, RZ, 0x3c, !PT ;  /* 0x0000004002fa7812 */ /* 0x000fc600078e3cff */
[----:B------:R-:W1:Y:S04]  /*10be0*/  LDS.128 R184, [R2] ;  /* 0x0000000002b87984 */ /* 0x000e680000000c00 */
[----:B------:R-:W-:Y:S04]  /*10bf0*/  LDS.128 R180, [R249] ;  /* 0x00000000f9b47984 */ /* 0x000fe80000000c00 */
[----:B------:R-:W-:Y:S04]  /*10c00*/  LDS.128 R176, [R250] ;  /* 0x00000000fab07984 */ /* 0x000fe80000000c00 */
[----:B------:R-:W-:Y:S04]  /*10c10*/  LDS.128 R172, [R252] ;  /* 0x00000000fcac7984 */ /* 0x000fe80000000c00 */
[----:B------:R-:W-:Y:S06]  /*10c20*/  BAR.SYNC.DEFER_BLOCKING 0x0 ;  /* 0x0000000000007b1d */ /* 0x000fec0000010000 */
[----:B----4-:R4:W-:Y:S01]  /*10c30*/  STS.128 [R0], R4 ;  /* 0x0000000400007388 */ /* 0x0109e20000000c00 */
[----:B------:R-:W-:Y:S01]  /*10c40*/  IMAD.MOV.U32 R192, RZ, RZ, R46 ;  /* 0x000000ffffc07224 */ /* 0x000fe200078e002e */
[----:B------:R-:W-:Y:S01]  /*10c50*/  MOV R194, R50 ;  /* 0x0000003200c27202 */ /* 0x000fe20000000f00 */
[----:B------:R-:W-:-:S02]  /*10c60*/  IMAD.MOV.U32 R193, RZ, RZ, R47 ;  /* 0x000000ffffc17224 */ /* 0x000fc400078e002f */
[----:B------:R-:W-:Y:S02]  /*10c70*/  IMAD.MOV.U32 R195, RZ, RZ, R51 ;  /* 0x000000ffffc37224 */ /* 0x000fe400078e0033 */
[----:B----4-:R-:W-:Y:S01]  /*10c80*/  IMAD.MOV.U32 R6, RZ, RZ, R16 ;  /* 0x000000ffff067224 */ /* 0x010fe200078e0010 */
[----:B------:R-:W-:Y:S01]  /*10c90*/  MOV R7, R17 ;  /* 0x0000001100077202 */ /* 0x000fe20000000f00 */
[----:B------:R-:W-:Y:S01]  /*10ca0*/  IMAD.MOV.U32 R5, RZ, RZ, R13 ;  /* 0x000000ffff057224 */ /* 0x000fe200078e000d */
[----:B------:R-:W-:Y:S01]  /*10cb0*/  MOV R4, R12 ;  /* 0x0000000c00047202 */ /* 0x000fe20000000f00 */
[----:B------:R-:W-:Y:S02]  /*10cc0*/  IMAD.MOV.U32 R16, RZ, RZ, R14 ;  /* 0x000000ffff107224 */ /* 0x000fe400078e000e */
[----:B------:R-:W-:Y:S01]  /*10cd0*/  IMAD.MOV.U32 R17, RZ, RZ, R15 ;  /* 0x000000ffff117224 */ /* 0x000fe200078e000f */
[----:B--2---:R2:W-:Y:S04]  /*10ce0*/  STS.128 [R0+0x80], R8 ;  /* 0x0000800800007388 */ /* 0x0045e80000000c00 */
[----:B---3--:R-:W-:Y:S04]  /*10cf0*/  STS.128 [R0+0x400], R168 ;  /* 0x000400a800007388 */ /* 0x008fe80000000c00 */
[----:B------:R-:W-:Y:S04]  /*10d00*/  STS.128 [R0+0x480], R240 ;  /* 0x000480f000007388 */ /* 0x000fe80000000c00 */
[----:B------:R-:W-:Y:S01]  /*10d10*/  BAR.SYNC.DEFER_BLOCKING 0x0 ;  /* 0x0000000000007b1d */ /* 0x000fe20000010000 */
[----:B--2---:R-:W-:Y:S01]  /*10d20*/  MOV R8, R44 ;  /* 0x0000002c00087202 */ /* 0x004fe20000000f00 */
[----:B------:R-:W-:Y:S01]  /*10d30*/  IMAD.MOV.U32 R9, RZ, RZ, R45 ;  /* 0x000000ffff097224 */ /* 0x000fe200078e002d */
[----:B------:R-:W-:Y:S01]  /*10d40*/  MOV R11, R49 ;  /* 0x00000031000b7202 */ /* 0x000fe20000000f00 */
[----:B------:R-:W-:-:S02]  /*10d50*/  IMAD.MOV.U32 R10, RZ, RZ, R48 ;  /* 0x000000ffff0a7224 */ /* 0x000fc400078e0030 */
[----:B------:R-:W2:Y:S04]  /*10d60*/  LDS.128 R168, [R2] ;  /* 0x0000000002a87984 */ /* 0x000ea80000000c00 */
[----:B------:R-:W3:Y:S04]  /*10d70*/  LDS.128 R44, [R249] ;  /* 0x00000000f92c7984 */ /* 0x000ee80000000c00 */
[----:B------:R-:W4:Y:S04]  /*10d80*/  LDS.128 R48, [R250] ;  /* 0x00000000fa307984 */ /* 0x000f280000000c00 */
[----:B------:R-:W1:Y:S04]  /*10d90*/  LDS.128 R12, [R252] ;  /* 0x00000000fc0c7984 */ /* 0x000e680000000c00 */
[----:B------:R-:W-:Y:S06]  /*10da0*/  BAR.SYNC.DEFER_BLOCKING 0x0 ;  /* 0x0000000000007b1d */ /* 0x000fec0000010000 */
[----:B------:R1:W-:Y:S04]  /*10db0*/  STS.128 [R0], R4 ;  /* 0x0000000400007388 */ /* 0x0003e80000000c00 */
[----:B------:R-:W-:Y:S04]  /*10dc0*/  STS.128 [R0+0x80], R16 ;  /* 0x0000801000007388 */ /* 0x000fe80000000c00 */
[----:B------:R2:W-:Y:S04]  /*10dd0*/  STS.128 [R0+0x400], R8 ;  /* 0x0004000800007388 */ /* 0x0005e80000000c00 */
[----:B------:R3:W-:Y:S04]  /*10de0*/  STS.128 [R0+0x480], R192 ;  /* 0x000480c000007388 */ /* 0x0007e80000000c00 */
[----:B------:R-:W-:Y:S01]  /*10df0*/  BAR.SYNC.DEFER_BLOCKING 0x0 ;  /* 0x0000000000007b1d */ /* 0x000fe20000010000 */
[----:B-1----:R-:W-:Y:S01]  /*10e00*/  IMAD.MOV.U32 R6, RZ, RZ, R80 ;  /* 0x000000ffff067224 */ /* 0x002fe200078e0050 */
[----:B------:R-:W-:Y:S01]  /*10e10*/  MOV R5, R77 ;  /* 0x0000004d00057202 */ /* 0x000fe20000000f00 */
[----:B------:R-:W-:Y:S01]  /*10e20*/  IMAD.MOV.U32 R7, RZ, RZ, R81 ;  /* 0x000000ffff077224 */ /* 0x000fe200078e0051 */
[----:B------:R-:W-:Y:S01]  /*10e30*/  MOV R80, R78 ;  /* 0x0000004e00507202 */ /* 0x000fe20000000f00 */
[----:B------:R-:W-:-:S02]  /*10e40*/  IMAD.MOV.U32 R4, RZ, RZ, R76 ;  /* 0x000000ffff047224 */ /* 0x000fc400078e004c */
[----:B------:R-:W-:Y:S01]  /*10e50*/  IMAD.MOV.U32 R81, RZ, RZ, R79 ;  /* 0x000000ffff517224 */ /* 0x000fe200078e004f */
[----:B--2---:R-:W-:Y:S01]  /*10e60*/  MOV R9, R109 ;  /* 0x0000006d00097202 */ /* 0x004fe20000000f00 */
[----:B------:R-:W-:Y:S02]  /*10e70*/  IMAD.MOV.U32 R8, RZ, RZ, R108 ;  /* 0x000000ffff087224 */ /* 0x000fe400078e006c */
[----:B------:R-:W-:Y:S01]  /*10e80*/  IMAD.MOV.U32 R10, RZ, RZ, R128 ;  /* 0x000000ffff0a7224 */ /* 0x000fe200078e0080 */
[----:B---3--:R-:W-:Y:S01]  /*10e90*/  MOV R192, R110 ;  /* 0x0000006e00c07202 */ /* 0x008fe20000000f00 */
[----:B------:R-:W-:Y:S01]  /*10ea0*/  IMAD.MOV.U32 R11, RZ, RZ, R129 ;  /* 0x000000ffff0b7224 */ /* 0x000fe200078e0081 */
[----:B------:R-:W-:Y:S01]  /*10eb0*/  MOV R195, R131 ;  /* 0x0000008300c37202 */ /* 0x000fe20000000f00 */
[----:B------:R-:W-:Y:S02]  /*10ec0*/  IMAD.MOV.U32 R193, RZ, RZ, R111 ;  /* 0x000000ffffc17224 */ /* 0x000fe400078e006f */
[----:B------:R-:W-:-:S02]  /*10ed0*/  IMAD.MOV.U32 R194, RZ, RZ, R130 ;  /* 0x000000ffffc27224 */ /* 0x000fc400078e0082 */
[----:B------:R-:W1:Y:S04]  /*10ee0*/  LDS.128 R128, [R2] ;  /* 0x0000000002807984 */ /* 0x000e680000000c00 */
[----:B------:R-:W-:Y:S04]  /*10ef0*/  LDS.128 R108, [R249] ;  /* 0x00000000f96c7984 */ /* 0x000fe80000000c00 */
[----:B------:R-:W-:Y:S04]  /*10f00*/  LDS.128 R76, [R250] ;  /* 0x00000000fa4c7984 */ /* 0x000fe80000000c00 */
[----:B------:R-:W-:Y:S04]  /*10f10*/  LDS.128 R16, [R252] ;  /* 0x00000000fc107984 */ /* 0x000fe80000000c00 */
[----:B------:R-:W-:Y:S06]  /*10f20*/  BAR.SYNC.DEFER_BLOCKING 0x0 ;  /* 0x0000000000007b1d */ /* 0x000fec0000010000 */
[----:B------:R2:W-:Y:S04]  /*10f30*/  STS.128 [R0], R4 ;  /* 0x0000000400007388 */ /* 0x0005e80000000c00 */
[----:B------:R3:W-:Y:S04]  /*10f40*/  STS.128 [R0+0x80], R80 ;  /* 0x0000805000007388 */ /* 0x0007e80000000c00 */
[----:B------:R1:W-:Y:S04]  /*10f50*/  STS.128 [R0+0x400], R8 ;  /* 0x0004000800007388 */ /* 0x0003e80000000c00 */
[----:B--2---:R-:W2:Y:S04]  /*10f60*/  LDL.LU R4, [R1+0x30] ;  /* 0x0000300001047983 */ /* 0x004ea80000300800 */
[----:B------:R-:W2:Y:S04]  /*10f70*/  LDL.LU R5, [R1+0x34] ;  /* 0x0000340001057983 */ /* 0x000ea80000300800 */
[----:B------:R-:W2:Y:S04]  /*10f80*/  LDL.LU R6, [R1] ;  /* 0x0000000001067983 */ /* 0x000ea80000300800 */
[----:B------:R-:W2:Y:S04]  /*10f90*/  LDL.LU R7, [R1+0x4] ;  /* 0x0000040001077983 */ /* 0x000ea80000300800 */
[----:B---3--:R-:W3:Y:S04]  /*10fa0*/  LDL.LU R80, [R1+0x38] ;  /* 0x0000380001507983 */ /* 0x008ee80000300800 */
[----:B------:R-:W3:Y:S04]  /*10fb0*/  LDL.LU R81, [R1+0x3c] ;  /* 0x00003c0001517983 */ /* 0x000ee80000300800 */
[----:B------:R-:W3:Y:S04]  /*10fc0*/  LDL.LU R82, [R1+0x8] ;  /* 0x0000080001527983 */ /* 0x000ee80000300800 */
[----:B------:R-:W3:Y:S04]  /*10fd0*/  LDL.LU R83, [R1+0xc] ;  /* 0x00000c0001537983 */ /* 0x000ee80000300800 */
[----:B-1----:R-:W4:Y:S04]  /*10fe0*/  LDL.LU R8, [R1+0x100] ;  /* 0x0001000001087983 */ /* 0x002f280000300800 */
        /* <DEDUP_REMOVED lines=8> */
[----:B------:R-:W-:Y:S04]  /*11070*/  STS.128 [R0+0x480], R192 ;  /* 0x000480c000007388 */ /* 0x000fe80000000c00 */
[----:B------:R-:W-:Y:S06]  /*11080*/  BAR.SYNC.DEFER_BLOCKING 0x0 ;  /* 0x0000000000007b1d */ /* 0x000fec0000010000 */
[----:B------:R-:W4:Y:S04]  /*11090*/  LDL.LU R248, [R1+0x54] ;  /* 0x0000540001f87983 */ /* 0x000f280000300800 */
[----:B------:R-:W4:Y:S04]  /*110a0*/  LDL.LU R251, [R1+0x67c] ;  /* 0x00067c0001fb7983 */ /* 0x000f280000300800 */
[----:B------:R-:W4:Y:S04]  /*110b0*/  LDL.LU R242, [R1+0x684] ;  /* 0x0006840001f27983 */ /* 0x000f280000300800 */
[----:B------:R-:W4:Y:S04]  /*110c0*/  LDL.LU R241, [R1+0x68c] ;  /* 0x00068c0001f17983 */ /* 0x000f280000300800 */
[----:B------:R-:W4:Y:S04]  /*110d0*/  LDL.LU R240, [R1+0x688] ;  /* 0x0006880001f07983 */ /* 0x000f280000300800 */
[----:B------:R-:W1:Y:S04]  /*110e0*/  LDS.128 R204, [R2] ;  /* 0x0000000002cc7984 */ /* 0x000e680000000c00 */
[----:B------:R-:W-:Y:S04]  /*110f0*/  LDS.128 R200, [R249] ;  /* 0x00000000f9c87984 */ /* 0x000fe80000000c00 */
[----:B------:R-:W-:Y:S04]  /*11100*/  LDS.128 R192, [R250] ;  /* 0x00000000fac07984 */ /* 0x000fe80000000c00 */
[----:B------:R-:W-:Y:S04]  /*11110*/  LDS.128 R196, [R252] ;  /* 0x00000000fcc47984 */ /* 0x000fe80000000c00 */
[----:B------:R-:W-:Y:S06]  /*11120*/  BAR.SYNC.DEFER_BLOCKING 0x0 ;  /* 0x0000000000007b1d */ /* 0x000fec0000010000 */
[----:B--2---:R2:W-:Y:S04]  /*11130*/  STS.128 [R0], R4 ;  /* 0x0000000400007388 */ /* 0x0045e80000000c00 */
[----:B---3--:R-:W-:Y:S04]  /*11140*/  STS.128 [R0+0x80], R80 ;  /* 0x0000805000007388 */ /* 0x008fe80000000c00 */
[----:B----4-:R-:W-:Y:S04]  /*11150*/  STS.128 [R0+0x400], R8 ;  /* 0x0004000800007388 */ /* 0x010fe80000000c00 */
[----:B------:R-:W-:Y:S04]  /*11160*/  STS.128 [R0+0x480], R208 ;  /* 0x000480d000007388 */ /* 0x000fe80000000c00 */
[----:B------:R-:W-:Y:S01]  /*11170*/  BAR.SYNC.DEFER_BLOCKING 0x0 ;  /* 0x0000000000007b1d */ /* 0x000fe20000010000 */
[----:B--2---:R-:W-:Y:S01]  /*11180*/  MOV R6, R236 ;  /* 0x000000ec00067202 */ /* 0x004fe20000000f00 */
[----:B------:R-:W-:Y:S01]  /*11190*/  IMAD.MOV.U32 R7, RZ, RZ, R237 ;  /* 0x000000ffff077224 */ /* 0x000fe200078e00ed */
[----:B------:R-:W-:Y:S01]  /*111a0*/  MOV R237, R191 ;  /* 0x000000bf00ed7202 */ /* 0x000fe20000000f00 */
[----:B------:R-:W-:-:S02]  /*111b0*/  IMAD.MOV.U32 R4, RZ, RZ, R188 ;  /* 0x000000ffff047224 */ /* 0x000fc400078e00bc */
[----:B------:R-:W-:Y:S02]  /*111c0*/  IMAD.MOV.U32 R5, RZ, RZ, R189 ;  /* 0x000000ffff057224 */ /* 0x000fe400078e00bd */
[----:B------:R-:W-:Y:S01]  /*111d0*/  IMAD.MOV.U32 R236, RZ, RZ, R190 ;  /* 0x000000ffffec7224 */ /* 0x000fe200078e00be */
[----:B------:R-:W2:Y:S04]  /*111e0*/  LDS.128 R8, [R2] ;  /* 0x0000000002087984 */ /* 0x000ea80000000c00 */
[----:B------:R-:W-:Y:S04]  /*111f0*/  LDS.128 R80, [R249] ;  /* 0x00000000f9507984 */ /* 0x000fe80000000c00 */
[----:B------:R-:W-:Y:S04]  /*11200*/  LDS.128 R188, [R250] ;  /* 0x00000000fabc7984 */ /* 0x000fe80000000c00 */
[----:B------:R-:W-:Y:S04]  /*11210*/  LDS.128 R208, [R252] ;  /* 0x00000000fcd07984 */ /* 0x000fe80000000c00 */
[----:B------:R-:W-:Y:S06]  /*11220*/  BAR.SYNC.DEFER_BLOCKING 0x0 ;  /* 0x0000000000007b1d */ /* 0x000fec0000010000 */
[----:B------:R3:W-:Y:S04]  /*11230*/  STS.128 [R0+0x80], R236 ;  /* 0x000080ec00007388 */ /* 0x0007e80000000c00 */
[----:B---3--:R-:W3:Y:S04]  /*11240*/  LDL.LU R236, [R1+0x160] ;  /* 0x0001600001ec7983 */ /* 0x008ee80000300800 */
[----:B------:R-:W4:Y:S04]  /*11250*/  LDL.LU R238, [R1+0x50] ;  /* 0x0000500001ee7983 */ /* 0x000f280000300800 */
[----:B------:R-:W2:Y:S04]  /*11260*/  LDL.LU R239, [R1+0x164] ;  /* 0x0001640001ef7983 */ /* 0x000ea80000300800 */
[----:B------:R1:W-:Y:S01]  /*11270*/  STS.128 [R0], R4 ;  /* 0x0000000400007388 */ /* 0x0003e20000000c00 */
[C---:B------:R-:W-:Y:S01]  /*11280*/  IMAD R3, R243.reuse, c[0x0][0x194], RZ ;  /* 0x00006500f3037a24 */ /* 0x040fe200078e02ff */
[----:B------:R-:W-:-:S02]  /*11290*/  ISETP.GE.AND P0, PT, R243, c[0x0][0x178], PT ;  /* 0x00005e00f3007a0c */ /* 0x000fc40003f06270 */
[----:B-1----:R-:W-:Y:S01]  /*112a0*/  MOV R6, R224 ;  /* 0x000000e000067202 */ /* 0x002fe20000000f00 */
[----:B------:R-:W-:Y:S01]  /*112b0*/  IMAD.MOV.U32 R7, RZ, RZ, R225 ;  /* 0x000000ffff077224 */ /* 0x000fe200078e00e1 */
[----:B------:R-:W-:Y:S01]  /*112c0*/  MOV R225, R235 ;  /* 0x000000eb00e17202 */ /* 0x000fe20000000f00 */
[----:B------:R-:W-:Y:S02]  /*112d0*/  IMAD.MOV.U32 R4, RZ, RZ, R232 ;  /* 0x000000ffff047224 */ /* 0x000fe400078e00e8 */
[----:B------:R-:W-:Y:S02]  /*112e0*/  IMAD.MOV.U32 R5, RZ, RZ, R233 ;  /* 0x000000ffff057224 */ /* 0x000fe400078e00e9 */
[----:B------:R-:W-:-:S03]  /*112f0*/  IMAD.MOV.U32 R224, RZ, RZ, R234 ;  /* 0x000000ffffe07224 */ /* 0x000fc600078e00ea */
[----:B------:R-:W-:Y:S04]  /*11300*/  STS.128 [R0+0x400], R4 ;  /* 0x0004000400007388 */ /* 0x000fe80000000c00 */
[----:B------:R1:W-:Y:S04]  /*11310*/  STS.128 [R0+0x480], R224 ;  /* 0x000480e000007388 */ /* 0x0003e80000000c00 */
[----:B------:R-:W-:Y:S01]  /*11320*/  BAR.SYNC.DEFER_BLOCKING 0x0 ;  /* 0x0000000000007b1d */ /* 0x000fe20000010000 */
[----:B------:R-:W-:Y:S01]  /*11330*/  LEA R220, P3, R3, c[0x0][0x170], 0x2 ;  /* 0x00005c0003dc7a11 */ /* 0x000fe200078610ff */
[----:B------:R-:W-:Y:S01]  /*11340*/  IMAD.MOV.U32 R232, RZ, RZ, c[0x0][0x194] ;  /* 0x00006500ffe87624 */ /* 0x000fe200078e00ff */
[C---:B------:R-:W-:Y:S01]  /*11350*/  ISETP.LT.AND P0, PT, R251.reuse, c[0x0][0x17c], !P0 ;  /* 0x00005f00fb007a0c */ /* 0x040fe20004701270 */
[----:B------:R-:W-:Y:S01]  /*11360*/  IMAD R237, R251, c[0x0][0x198], RZ ;  /* 0x00006600fbed7a24 */ /* 0x000fe200078e02ff */
[----:B------:R-:W-:Y:S01]  /*11370*/  LEA.HI.X.SX32 R221, R3, c[0x0][0x174], 0x2, P3 ;  /* 0x00005d0003dd7a11 */ /* 0x000fe200018f16ff */
[----:B------:R-:W-:-:S04]  /*11380*/  IMAD R3, R232, 0x80, R3 ;  /* 0x00000080e8037824 */ /* 0x000fc800078e0203 */
[----:B------:R-:W-:Y:S01]  /*11390*/  IMAD.WIDE R222, R237, 0x4, R220 ;  /* 0x00000004edde7825 */ /* 0x000fe200078e02dc */
[----:B-1----:R-:W-:Y:S02]  /*113a0*/  LEA R0, R232, R3, 0x7 ;  /* 0x00000003e8007211 */ /* 0x002fe400078e38ff */
[C---:B------:R-:W-:Y:S02]  /*113b0*/  LEA R4, P4, R3.reuse, c[0x0][0x170], 0x2 ;  /* 0x00005c0003047a11 */ /* 0x040fe400078810ff */
[C---:B------:R-:W-:Y:S02]  /*113c0*/  LEA R6, P6, R0.reuse, c[0x0][0x170], 0x2 ;  /* 0x00005c0000067a11 */ /* 0x040fe400078c10ff */
[----:B------:R-:W-:Y:S02]  /*113d0*/  LEA.HI.X.SX32 R5, R3, c[0x0][0x174], 0x2, P4 ;  /* 0x00005d0003057a11 */ /* 0x000fe400020f16ff */
[----:B------:R-:W-:Y:S02]  /*113e0*/  LEA.HI.X.SX32 R7, R0, c[0x0][0x174], 0x2, P6 ;  /* 0x00005d0000077a11 */ /* 0x000fe400030f16ff */
[----:B------:R-:W-:Y:S01]  /*113f0*/  ISETP.LT.AND P5, PT, R243, c[0x0][0x178], !P2 ;  /* 0x00005e00f3007a0c */ /* 0x000fe200057a1270 */
[----:B------:R-:W-:-:S04]  /*11400*/  IMAD.WIDE R224, R237, 0x4, R4 ;  /* 0x00000004ede07825 */ /* 0x000fc800078e0204 */
[----:B------:R-:W-:Y:S01]  /*11410*/  IMAD.WIDE R234, R237, 0x4, R6 ;  /* 0x00000004edea7825 */ /* 0x000fe200078e0206 */
[----:B---3--:R1:W-:Y:S01]  /*11420*/  @P0 STG.E [R222.64], R236 ;  /* 0x000000ecde000986 */ /* 0x0083e2000c101904 */
[----:B------:R-:W-:Y:S02]  /*11430*/  ISETP.GE.AND P0, PT, R251, c[0x0][0x17c], PT ;  /* 0x00005f00fb007a0c */ /* 0x000fe40003f06270 */
[----:B-1----:R-:W-:-:S05]  /*11440*/  IMAD R223, R232, 0x80, R0 ;  /* 0x00000080e8df7824 */ /* 0x002fca00078e0200 */
[C---:B------:R-:W-:Y:S02]  /*11450*/  LEA R222, P4, R223.reuse, c[0x0][0x170], 0x2 ;  /* 0x00005c00dfde7a11 */ /* 0x040fe400078810ff */
[----:B------:R-:W-:Y:S02]  /*11460*/  ISETP.LT.AND P3, PT, R242, c[0x0][0x178], !P0 ;  /* 0x00005e00f2007a0c */ /* 0x000fe40004761270 */
[----:B------:R-:W-:Y:S02]  /*11470*/  LEA.HI.X.SX32 R223, R223, c[0x0][0x174], 0x2, P4 ;  /* 0x00005d00dfdf7a11 */ /* 0x000fe400020f16ff */
[----:B------:R-:W-:Y:S02]  /*11480*/  ISETP.LT.AND P6, PT, R241, c[0x0][0x178], !P0 ;  /* 0x00005e00f1007a0c */ /* 0x000fe400047c1270 */
[----:B------:R-:W-:Y:S01]  /*11490*/  ISETP.LT.AND P0, PT, R240, c[0x0][0x178], !P0 ;  /* 0x00005e00f0007a0c */ /* 0x000fe20004701270 */
[C---:B------:R-:W-:Y:S01]  /*114a0*/  IMAD.WIDE R232, R237.reuse, 0x4, R222 ;  /* 0x00000004ede87825 */ /* 0x040fe200078e02de */
[----:B------:R-:W-:-:S02]  /*114b0*/  IADD3 R236, R237, c[0x0][0x198], RZ ;  /* 0x00006600edec7a10 */ /* 0x000fc40007ffe0ff */
[----:B------:R-:W3:Y:S03]  /*114c0*/  LDL.LU R237, [R1+0x150] ;  /* 0x0001500001ed7983 */ /* 0x000ee60000300800 */
[----:B------:R-:W-:Y:S01]  /*114d0*/  IMAD.WIDE R226, R236, 0x4, R220 ;  /* 0x00000004ece27825 */ /* 0x000fe200078e02dc */
[----:B----4-:R-:W-:Y:S04]  /*114e0*/  @P3 STG.E [R224.64], R238 ;  /* 0x000000eee0003986 */ /* 0x010fe8000c101904 */
[----:B------:R-:W-:Y:S04]  /*114f0*/  @P6 STG.E [R234.64], R212 ;  /* 0x000000d4ea006986 */ /* 0x000fe8000c101904 */
[----:B------:R-:W-:Y:S04]  /*11500*/  @P0 STG.E [R232.64], R28 ;  /* 0x0000001ce8000986 */ /* 0x000fe8000c101904 */
[----:B--2---:R1:W-:Y:S01]  /*11510*/  @P5 STG.E [R226.64], R239 ;  /* 0x000000efe2005986 */ /* 0x0043e2000c101904 */
[----:B------:R-:W-:-:S03]  /*11520*/  ISETP.LT.AND P4, PT, R242, c[0x0][0x178], !P2 ;  /* 0x00005e00f2007a0c */ /* 0x000fc60005781270 */
[----:B-1----:R-:W2:Y:S01]  /*11530*/  LDL.LU R239, [R1+0x154] ;  /* 0x0001540001ef7983 */ /* 0x002ea20000300800 */
[----:B------:R-:W-:-:S03]  /*11540*/  IMAD.WIDE R224, R236, 0x4, R4 ;  /* 0x00000004ece07825 */ /* 0x000fc600078e0204 */
[----:B------:R-:W4:Y:S06]  /*11550*/  LDL.LU R238, [R1+0x140] ;  /* 0x0001400001ee7983 */ /* 0x000f2c0000300800 */
[----:B------:R1:W-:Y:S04]  /*11560*/  @P4 STG.E [R224.64], R248 ;  /* 0x000000f8e0004986 */ /* 0x0003e8000c101904 */
[----:B-1----:R-:W4:Y:S01]  /*11570*/  LDL.LU R248, [R1+0x144] ;  /* 0x0001440001f87983 */ /* 0x002f220000300800 */
[----:B------:R-:W-:-:S02]  /*11580*/  ISETP.LT.AND P3, PT, R241, c[0x0][0x178], !P2 ;  /* 0x00005e00f1007a0c */ /* 0x000fc40005761270 */
[----:B------:R-:W-:Y:S02]  /*11590*/  ISETP.LT.AND P2, PT, R240, c[0x0][0x178], !P2 ;  /* 0x00005e00f0007a0c */ /* 0x000fe40005741270 */
[----:B------:R-:W-:Y:S02]  /*115a0*/  ISETP.LT.AND P5, PT, R243, c[0x0][0x178], !P1 ;  /* 0x00005e00f3007a0c */ /* 0x000fe40004fa1270 */
[C---:B------:R-:W-:Y:S01]  /*115b0*/  IADD3 R3, R236.reuse, c[0x0][0x198], RZ ;  /* 0x00006600ec037a10 */ /* 0x040fe20007ffe0ff */
[----:B------:R-:W-:Y:S01]  /*115c0*/  IMAD.WIDE R232, R236, 0x4, R6 ;  /* 0x00000004ece87825 */ /* 0x000fe200078e0206 */
[----:B------:R-:W-:Y:S02]  /*115d0*/  IADD3 R0, R251, 0x3, RZ ;  /* 0x00000003fb007810 */ /* 0x000fe40007ffe0ff */
[----:B------:R-:W-:Y:S01]  /*115e0*/  ISETP.LT.AND P0, PT, R242, c[0x0][0x178], !P1 ;  /* 0x00005e00f2007a0c */ /* 0x000fe20004f01270 */
[----:B------:R-:W-:Y:S01]  /*115f0*/  IMAD.WIDE R226, R236, 0x4, R222 ;  /* 0x00000004ece27825 */ /* 0x000fe200078e02de */
[----:B------:R-:W-:-:S02]  /*11600*/  ISETP.LT.AND P4, PT, R241, c[0x0][0x178], !P1 ;  /* 0x00005e00f1007a0c */ /* 0x000fc40004f81270 */
[----:B------:R-:W-:Y:S01]  /*11610*/  IADD3 R28, R251, 0x4, RZ ;  /* 0x00000004fb1c7810 */ /* 0x000fe20007ffe0ff */
[----:B------:R-:W-:Y:S01]  /*11620*/  IMAD.WIDE R224, R3, 0x4, R220 ;  /* 0x0000000403e07825 */ /* 0x000fe200078e02dc */
[----:B------:R-:W-:Y:S01]  /*11630*/  ISETP.GE.AND P6, PT, R0, c[0x0][0x17c], PT ;  /* 0x00005f0000007a0c */ /* 0x000fe20003fc6270 */
[----:B------:R1:W-:Y:S01]  /*11640*/  @P3 STG.E [R232.64], R213 ;  /* 0x000000d5e8003986 */ /* 0x0003e2000c101904 */
[----:B------:R-:W-:Y:S02]  /*11650*/  ISETP.LT.AND P1, PT, R240, c[0x0][0x178], !P1 ;  /* 0x00005e00f0007a0c */ /* 0x000fe40004f21270 */
[----:B------:R-:W-:Y:S01]  /*11660*/  ISETP.GE.AND P3, PT, R28, c[0x0][0x17c], PT ;  /* 0x00005f001c007a0c */ /* 0x000fe20003f66270 */
[----:B------:R1:W-:Y:S01]  /*11670*/  @P2 STG.E [R226.64], R29 ;  /* 0x0000001de2002986 */ /* 0x0003e2000c101904 */
[----:B------:R-:W-:Y:S02]  /*11680*/  ISETP.LT.AND P2, PT, R243, c[0x0][0x178], !P6 ;  /* 0x00005e00f3007a0c */ /* 0x000fe40007741270 */
[C---:B------:R-:W-:Y:S01]  /*11690*/  IADD3 R0, R3.reuse, c[0x0][0x198], RZ ;  /* 0x0000660003007a10 */ /* 0x040fe20007ffe0ff */
[----:B-1----:R-:W-:-:S04]  /*116a0*/  IMAD.WIDE R212, R3, 0x4, R4 ;  /* 0x0000000403d47825 */ /* 0x002fc800078e0204 */
[----:B------:R-:W-:Y:S01]  /*116b0*/  IMAD.WIDE R28, R3, 0x4, R6 ;  /* 0x00000004031c7825 */ /* 0x000fe200078e0206 */
[----:B---3--:R1:W-:Y:S01]  /*116c0*/  @P5 STG.E [R224.64], R237 ;  /* 0x000000ede0005986 */ /* 0x0083e2000c101904 */
[----:B------:R-:W-:-:S03]  /*116d0*/  ISETP.LT.AND P5, PT, R242, c[0x0][0x178], !P6 ;  /* 0x00005e00f2007a0c */ /* 0x000fc600077a1270 */
[----:B------:R3:W-:Y:S04]  /*116e0*/  @P0 STG.E [R212.64], R244 ;  /* 0x000000f4d4000986 */ /* 0x0007e8000c101904 */
[----:B------:R3:W-:Y:S01]  /*116f0*/  @P4 STG.E [R28.64], R88 ;  /* 0x000000581c004986 */ /* 0x0007e2000c101904 */
[----:B------:R-:W-:Y:S02]  /*11700*/  ISETP.LT.AND P4, PT, R241, c[0x0][0x178], !P6 ;  /* 0x00005e00f1007a0c */ /* 0x000fe40007781270 */
[----:B------:R-:W-:Y:S01]  /*11710*/  ISETP.LT.AND P6, PT, R240, c[0x0][0x178], !P6 ;  /* 0x00005e00f0007a0c */ /* 0x000fe200077c1270 */
[----:B-1----:R-:W-:-:S04]  /*11720*/  IMAD.WIDE R224, R3, 0x4, R222 ;  /* 0x0000000403e07825 */ /* 0x002fc800078e02de */
[C---:B---3--:R-:W-:Y:S01]  /*11730*/  IMAD.WIDE R212, R0.reuse, 0x4, R220 ;  /* 0x0000000400d47825 */ /* 0x048fe200078e02dc */
[----:B------:R-:W-:Y:S03]  /*11740*/  @P1 STG.E [R224.64], R112 ;  /* 0x00000070e0001986 */ /* 0x000fe6000c101904 */
[----:B------:R-:W-:Y:S01]  /*11750*/  IMAD.WIDE R28, R0, 0x4, R4 ;  /* 0x00000004001c7825 */ /* 0x000fe200078e0204 */
[----:B------:R-:W-:Y:S02]  /*11760*/  IADD3 R88, R251, 0x5, RZ ;  /* 0x00000005fb587810 */ /* 0x000fe40007ffe0ff */
[----:B------:R-:W-:Y:S01]  /*11770*/  ISETP.LT.AND P1, PT, R242, c[0x0][0x178], !P3 ;  /* 0x00005e00f2007a0c */ /* 0x000fe20005f21270 */
[----:B--2---:R1:W-:Y:S04]  /*11780*/  @P2 STG.E [R212.64], R239 ;  /* 0x000000efd4002986 */ /* 0x0043e8000c101904 */
[----:B------:R2:W-:Y:S01]  /*11790*/  @P5 STG.E [R28.64], R245 ;  /* 0x000000f51c005986 */ /* 0x0005e2000c101904 */
[----:B------:R-:W-:-:S02]  /*117a0*/  ISETP.LT.AND P5, PT, R243, c[0x0][0x178], !P3 ;  /* 0x00005e00f3007a0c */ /* 0x000fc40005fa1270 */
[----:B------:R-:W-:Y:S02]  /*117b0*/  ISETP.GE.AND P0, PT, R88, c[0x0][0x17c], PT ;  /* 0x00005f0058007a0c */ /* 0x000fe40003f06270 */
[C---:B------:R-:W-:Y:S01]  /*117c0*/  IADD3 R3, R0.reuse, c[0x0][0x198], RZ ;  /* 0x0000660000037a10 */ /* 0x040fe20007ffe0ff */
[C---:B-1----:R-:W-:Y:S01]  /*117d0*/  IMAD.WIDE R212, R0.reuse, 0x4, R6 ;  /* 0x0000000400d47825 */ /* 0x042fe200078e0206 */
[----:B------:R-:W-:Y:S01]  /*117e0*/  IADD3 R88, R251, 0x6, RZ ;  /* 0x00000006fb587810 */ /* 0x000fe20007ffe0ff */
[----:B------:R-:W3:Y:S02]  /*117f0*/  LDL.LU R239, [R1+0x60] ;  /* 0x0000600001ef7983 */ /* 0x000ee40000300800 */
[----:B--2---:R-:W-:Y:S01]  /*11800*/  IMAD.WIDE R28, R0, 0x4, R222 ;  /* 0x00000004001c7825 */ /* 0x004fe200078e02de */
[----:B------:R-:W-:Y:S01]  /*11810*/  ISETP.LT.AND P2, PT, R241, c[0x0][0x178], !P3 ;  /* 0x00005e00f1007a0c */ /* 0x000fe20005f41270 */
[----:B------:R1:W-:Y:S01]  /*11820*/  @P4 STG.E [R212.64], R89 ;  /* 0x00000059d4004986 */ /* 0x0003e2000c101904 */
[----:B------:R-:W-:-:S03]  /*11830*/  ISETP.LT.AND P3, PT, R240, c[0x0][0x178], !P3 ;  /* 0x00005e00f0007a0c */ /* 0x000fc60005f61270 */
[----:B------:R2:W-:Y:S01]  /*11840*/  @P6 STG.E [R28.64], R113 ;  /* 0x000000711c006986 */ /* 0x0005e2000c101904 */
[----:B------:R-:W-:Y:S02]  /*11850*/  ISETP.LT.AND P6, PT, R243, c[0x0][0x178], !P0 ;  /* 0x00005e00f3007a0c */ /* 0x000fe400047c1270 */
[----:B------:R-:W-:Y:S02]  /*11860*/  ISETP.GE.AND P4, PT, R88, c[0x0][0x17c], PT ;  /* 0x00005f0058007a0c */ /* 0x000fe40003f86270 */
[C---:B------:R-:W-:Y:S01]  /*11870*/  IADD3 R225, R3.reuse, c[0x0][0x198], RZ ;  /* 0x0000660003e17a10 */ /* 0x040fe20007ffe0ff */
[----:B-1----:R-:W-:-:S04]  /*11880*/  IMAD.WIDE R88, R3, 0x4, R4 ;  /* 0x0000000403587825 */ /* 0x002fc800078e0204 */
[----:B--2---:R-:W-:-:S04]  /*11890*/  IMAD.WIDE R28, R3, 0x4, R220 ;  /* 0x00000004031c7825 */ /* 0x004fc800078e02dc */
[C---:B------:R-:W-:Y:S01]  /*118a0*/  IMAD.WIDE R112, R3.reuse, 0x4, R6 ;  /* 0x0000000403707825 */ /* 0x040fe200078e0206 */
[----:B----4-:R1:W-:Y:S04]  /*118b0*/  @P5 STG.E [R28.64], R238 ;  /* 0x000000ee1c005986 */ /* 0x0103e8000c101904 */
[----:B------:R2:W-:Y:S04]  /*118c0*/  @P1 STG.E [R88.64], R228 ;  /* 0x000000e458001986 */ /* 0x0005e8000c101904 */
[----:B------:R-:W-:Y:S01]  /*118d0*/  @P2 STG.E [R112.64], R84 ;  /* 0x0000005470002986 */ /* 0x000fe2000c101904 */
[----:B-1----:R-:W-:-:S04]  /*118e0*/  IMAD.WIDE R28, R3, 0x4, R222 ;  /* 0x00000004031c7825 */ /* 0x002fc800078e02de */
[----:B--2---:R-:W-:Y:S01]  /*118f0*/  IMAD.WIDE R88, R225, 0x4, R220 ;  /* 0x00000004e1587825 */ /* 0x004fe200078e02dc */
[----:B------:R-:W-:Y:S04]  /*11900*/  @P3 STG.E [R28.64], R52 ;  /* 0x000000341c003986 */ /* 0x000fe8000c101904 */
[----:B------:R1:W-:Y:S04]  /*11910*/  @P6 STG.E [R88.64], R248 ;  /* 0x000000f858006986 */ /* 0x0003e8000c101904 */
[----:B-1----:R-:W2:Y:S04]  /*11920*/  LDL.LU R248, [R1+0x64] ;  /* 0x0000640001f87983 */ /* 0x002ea80000300800 */
[----:B------:R-:W4:Y:S04]  /*11930*/  LDL.LU R234, [R1+0x168] ;  /* 0x0001680001ea7983 */ /* 0x000f280000300800 */
[----:B------:R-:W4:Y:S04]  /*11940*/  LDL.LU R235, [R1+0x58] ;  /* 0x0000580001eb7983 */ /* 0x000f280000300800 */
[----:B------:R-:W4:Y:S01]  /*11950*/  LDL.LU R237, [R1+0x16c] ;  /* 0x00016c0001ed7983 */ /* 0x000f220000300800 */
[----:B------:R-:W-:-:S02]  /*11960*/  ISETP.LT.AND P5, PT, R242, c[0x0][0x178], !P0 ;  /* 0x00005e00f2007a0c */ /* 0x000fc400047a1270 */
[----:B------:R-:W-:Y:S01]  /*11970*/  ISETP.LT.AND P1, PT, R241, c[0x0][0x178], !P0 ;  /* 0x00005e00f1007a0c */ /* 0x000fe20004721270 */
[----:B------:R-:W-:Y:S01]  /*11980*/  IMAD.WIDE R112, R225, 0x4, R4 ;  /* 0x00000004e1707825 */ /* 0x000fe200078e0204 */
[----:B------:R-:W-:Y:S01]  /*11990*/  ISETP.LT.AND P0, PT, R240, c[0x0][0x178], !P0 ;  /* 0x00005e00f0007a0c */ /* 0x000fe20004701270 */
[----:B------:R-:W4:Y:S01]  /*119a0*/  LDL.LU R238, [R1+0x5c] ;  /* 0x00005c0001ee7983 */ /* 0x000f220000300800 */
[----:B------:R-:W-:Y:S01]  /*119b0*/  IADD3 R0, R251, 0x7, RZ ;  /* 0x00000007fb007810 */ /* 0x000fe20007ffe0ff */
[C---:B------:R-:W-:Y:S01]  /*119c0*/  IMAD.WIDE R212, R225.reuse, 0x4, R6 ;  /* 0x00000004e1d47825 */ /* 0x040fe200078e0206 */
[----:B------:R-:W-:-:S03]  /*119d0*/  IADD3 R3, R225, c[0x0][0x198], RZ ;  /* 0x00006600e1037a10 */ /* 0x000fc60007ffe0ff */
[----:B------:R-:W-:Y:S01]  /*119e0*/  IMAD.WIDE R224, R225, 0x4, R222 ;  /* 0x00000004e1e07825 */ /* 0x000fe200078e02de */
[----:B------:R-:W-:Y:S01]  /*119f0*/  ISETP.GE.AND P2, PT, R0, c[0x0][0x17c], PT ;  /* 0x00005f0000007a0c */ /* 0x000fe20003f46270 */
[----:B------:R1:W-:Y:S01]  /*11a00*/  @P5 STG.E [R112.64], R229 ;  /* 0x000000e570005986 */ /* 0x0003e2000c101904 */
[----:B------:R-:W-:Y:S02]  /*11a10*/  ISETP.LT.AND P6, PT, R243, c[0x0][0x178], !P4 ;  /* 0x00005e00f3007a0c */ /* 0x000fe400067c1270 */
[----:B------:R-:W-:Y:S01]  /*11a20*/  ISETP.LT.AND P3, PT, R242, c[0x0][0x178], !P4 ;  /* 0x00005e00f2007a0c */ /* 0x000fe20006761270 */
[----:B------:R1:W-:Y:S01]  /*11a30*/  @P1 STG.E [R212.64], R85 ;  /* 0x00000055d4001986 */ /* 0x0003e2000c101904 */
[----:B------:R-:W-:Y:S02]  /*11a40*/  ISETP.LT.AND P5, PT, R241, c[0x0][0x178], !P4 ;  /* 0x00005e00f1007a0c */ /* 0x000fe400067a1270 */
[----:B------:R-:W-:Y:S01]  /*11a50*/  ISETP.LT.AND P4, PT, R240, c[0x0][0x178], !P4 ;  /* 0x00005e00f0007a0c */ /* 0x000fe20006781270 */
[----:B------:R-:W-:Y:S01]  /*11a60*/  @P0 STG.E [R224.64], R53 ;  /* 0x00000035e0000986 */ /* 0x000fe2000c101904 */
[----:B------:R-:W-:Y:S01]  /*11a70*/  ISETP.LT.AND P0, PT, R243, c[0x0][0x178], !P2 ;  /* 0x00005e00f3007a0c */ /* 0x000fe20005701270 */
[----:B------:R-:W-:-:S04]  /*11a80*/  IMAD.WIDE R28, R3, 0x4, R220 ;  /* 0x00000004031c7825 */ /* 0x000fc800078e02dc */
[----:B------:R-:W-:-:S04]  /*11a90*/  IMAD.WIDE R88, R3, 0x4, R4 ;  /* 0x0000000403587825 */ /* 0x000fc800078e0204 */
[----:B-1----:R-:W-:-:S04]  /*11aa0*/  IMAD.WIDE R112, R3, 0x4, R6 ;  /* 0x0000000403707825 */ /* 0x002fc800078e0206 */
[C---:B------:R-:W-:Y:S01]  /*11ab0*/  IMAD.WIDE R226, R3.reuse, 0x4, R222 ;  /* 0x0000000403e27825 */ /* 0x040fe200078e02de */
[----:B------:R-:W-:-:S05]  /*11ac0*/  IADD3 R3, R3, c[0x0][0x198], RZ ;  /* 0x0000660003037a10 */ /* 0x000fca0007ffe0ff */
[----:B------:R-:W-:Y:S01]  /*11ad0*/  IMAD.WIDE R84, R3, 0x4, R220 ;  /* 0x0000000403547825 */ /* 0x000fe200078e02dc */
[----:B---3--:R1:W-:Y:S04]  /*11ae0*/  @P6 STG.E [R28.64], R239 ;  /* 0x000000ef1c006986 */ /* 0x0083e8000c101904 */
[----:B------:R-:W-:Y:S04]  /*11af0*/  @P3 STG.E [R88.64], R216 ;  /* 0x000000d858003986 */ /* 0x000fe8000c101904 */
[----:B------:R-:W-:Y:S04]  /*11b00*/  @P5 STG.E [R112.64], R56 ;  /* 0x0000003870005986 */ /* 0x000fe8000c101904 */
[----:B-1----:R-:W3:Y:S04]  /*11b10*/  LDL.LU R239, [R1+0x158] ;  /* 0x0001580001ef7983 */ /* 0x002ee80000300800 */
[----:B------:R-:W-:Y:S04]  /*11b20*/  @P4 STG.E [R226.64], R32 ;  /* 0x00000020e2004986 */ /* 0x000fe8000c101904 */
[----:B--2---:R1:W-:Y:S04]  /*11b30*/  @P0 STG.E [R84.64], R248 ;  /* 0x000000f854000986 */ /* 0x0043e8000c101904 */
[----:B-1----:R-:W2:Y:S01]  /*11b40*/  LDL.LU R248, [R1+0x15c] ;  /* 0x00015c0001f87983 */ /* 0x002ea20000300800 */
[----:B------:R-:W-:-:S02]  /*11b50*/  IADD3 R0, R251, 0x8, RZ ;  /* 0x00000008fb007810 */ /* 0x000fc40007ffe0ff */
[----:B------:R-:W-:Y:S02]  /*11b60*/  ISETP.LT.AND P3, PT, R242, c[0x0][0x178], !P2 ;  /* 0x00005e00f2007a0c */ /* 0x000fe40005761270 */
[----:B------:R-:W-:Y:S02]  /*11b70*/  ISETP.GE.AND P1, PT, R0, c[0x0][0x17c], PT ;  /* 0x00005f0000007a0c */ /* 0x000fe40003f26270 */
[----:B------:R-:W-:Y:S02]  /*11b80*/  ISETP.LT.AND P6, PT, R241, c[0x0][0x178], !P2 ;  /* 0x00005e00f1007a0c */ /* 0x000fe400057c1270 */
[----:B------:R-:W-:Y:S02]  /*11b90*/  ISETP.LT.AND P2, PT, R240, c[0x0][0x178], !P2 ;  /* 0x00005e00f0007a0c */ /* 0x000fe40005741270 */
[----:B------:R-:W-:Y:S02]  /*11ba0*/  ISETP.LT.AND P4, PT, R243, c[0x0][0x178], !P1 ;  /* 0x00005e00f3007a0c */ /* 0x000fe40004f81270 */
[C---:B------:R-:W-:Y:S01]  /*11bb0*/  IADD3 R225, R3.reuse, c[0x0][0x198], RZ ;  /* 0x0000660003e17a10 */ /* 0x040fe20007ffe0ff */
[----:B------:R-:W-:Y:S01]  /*11bc0*/  IMAD.WIDE R28, R3, 0x4, R4 ;  /* 0x00000004031c7825 */ /* 0x000fe200078e0204 */
[----:B------:R-:W-:-:S03]  /*11bd0*/  IADD3 R0, R251, 0x9, RZ ;  /* 0x00000009fb007810 */ /* 0x000fc60007ffe0ff */
[----:B------:R-:W-:Y:S01]  /*11be0*/  IMAD.WIDE R52, R3, 0x4, R6 ;  /* 0x0000000403347825 */ /* 0x000fe200078e0206 */
[----:B------:R-:W-:-:S03]  /*11bf0*/  ISETP.GE.AND P0, PT, R0, c[0x0][0x17c], PT ;  /* 0x00005f0000007a0c */ /* 0x000fc60003f06270 */
[----:B------:R-:W-:Y:S01]  /*11c00*/  IMAD.WIDE R88, R3, 0x4, R222 ;  /* 0x0000000403587825 */ /* 0x000fe200078e02de */
[----:B------:R1:W-:Y:S03]  /*11c10*/  @P3 STG.E [R28.64], R217 ;  /* 0x000000d91c003986 */ /* 0x0003e6000c101904 */
[----:B------:R-:W-:Y:S01]  /*11c20*/  IMAD.WIDE R112, R225, 0x4, R220 ;  /* 0x00000004e1707825 */ /* 0x000fe200078e02dc */
[----:B------:R-:W-:Y:S01]  /*11c30*/  ISETP.LT.AND P5, PT, R242, c[0x0][0x178], !P1 ;  /* 0x00005e00f2007a0c */ /* 0x000fe20004fa1270 */
[----:B------:R-:W-:Y:S01]  /*11c40*/  @P6 STG.E [R52.64], R57 ;  /* 0x0000003934006986 */ /* 0x000fe2000c101904 */
[----:B------:R-:W-:-:S03]  /*11c50*/  ISETP.LT.AND P3, PT, R241, c[0x0][0x178], !P1 ;  /* 0x00005e00f1007a0c */ /* 0x000fc60004f61270 */
[----:B------:R1:W-:Y:S01]  /*11c60*/  @P2 STG.E [R88.64], R33 ;  /* 0x0000002158002986 */ /* 0x0003e2000c101904 */
[----:B------:R-:W-:-:S03]  /*11c70*/  ISETP.LT.AND P2, PT, R240, c[0x0][0x178], !P1 ;  /* 0x00005e00f0007a0c */ /* 0x000fc60004f41270 */
[----:B----4-:R-:W-:Y:S01]  /*11c80*/  @P4 STG.E [R112.64], R234 ;  /* 0x000000ea70004986 */ /* 0x010fe2000c101904 */
[----:B------:R-:W-:Y:S02]  /*11c90*/  ISETP.LT.AND P4, PT, R243, c[0x0][0x178], !P0 ;  /* 0x00005e00f3007a0c */ /* 0x000fe40004781270 */
[C---:B------:R-:W-:Y:S01]  /*11ca0*/  IADD3 R3, R225.reuse, c[0x0][0x198], RZ ;  /* 0x00006600e1037a10 */ /* 0x040fe20007ffe0ff */
[----:B------:R-:W-:-:S04]  /*11cb0*/  IMAD.WIDE R212, R225, 0x4, R4 ;  /* 0x00000004e1d47825 */ /* 0x000fc800078e0204 */
[C---:B-1----:R-:W-:Y:S01]  /*11cc0*/  IMAD.WIDE R28, R225.reuse, 0x4, R6 ;  /* 0x00000004e11c7825 */ /* 0x042fe200078e0206 */
[----:B------:R-:W-:Y:S03]  /*11cd0*/  @P5 STG.E [R212.64], R235 ;  /* 0x000000ebd4005986 */ /* 0x000fe6000c101904 */
[----:B------:R-:W-:Y:S01]  /*11ce0*/  IMAD.WIDE R32, R225, 0x4, R222 ;  /* 0x00000004e1207825 */ /* 0x000fe200078e02de */
[----:B------:R-:W-:Y:S03]  /*11cf0*/  @P3 STG.E [R28.64], R214 ;  /* 0x000000d61c003986 */ /* 0x000fe6000c101904 */
[----:B------:R-:W-:Y:S01]  /*11d00*/  IMAD.WIDE R52, R3, 0x4, R220 ;  /* 0x0000000403347825 */ /* 0x000fe200078e02dc */
[----:B------:R-:W-:Y:S01]  /*11d10*/  @P2 STG.E [R32.64], R30 ;  /* 0x0000001e20002986 */ /* 0x000fe2000c101904 */
[----:B------:R-:W-:-:S03]  /*11d20*/  ISETP.LT.AND P5, PT, R242, c[0x0][0x178], !P0 ;  /* 0x00005e00f2007a0c */ /* 0x000fc600047a1270 */
[----:B------:R1:W-:Y:S01]  /*11d30*/  @P4 STG.E [R52.64], R237 ;  /* 0x000000ed34004986 */ /* 0x0003e2000c101904 */
[----:B------:R-:W-:Y:S01]  /*11d40*/  ISETP.LT.AND P6, PT, R241, c[0x0][0x178], !P0 ;  /* 0x00005e00f1007a0c */ /* 0x000fe200047c1270 */
[----:B------:R-:W-:Y:S01]  /*11d50*/  IMAD.WIDE R56, R3, 0x4, R4 ;  /* 0x0000000403387825 */ /* 0x000fe200078e0204 */
[----:B------:R-:W-:Y:S01]  /*11d60*/  IADD3 R0, R251, 0xa, RZ ;  /* 0x0000000afb007810 */ /* 0x000fe20007ffe0ff */
[----:B-1----:R-:W4:Y:S03]  /*11d70*/  LDL.LU R237, [R1+0x148] ;  /* 0x0001480001ed7983 */ /* 0x002f260000300800 */
[----:B------:R-:W-:Y:S01]  /*11d80*/  ISETP.GE.AND P1, PT, R0, c[0x0][0x17c], PT ;  /* 0x00005f0000007a0c */ /* 0x000fe20003f26270 */
[----:B------:R-:W-:Y:S01]  /*11d90*/  IMAD.WIDE R84, R3, 0x4, R6 ;  /* 0x0000000403547825 */ /* 0x000fe200078e0206 */
[----:B------:R-:W-:Y:S01]  /*11da0*/  IADD3 R0, R251, 0xb, RZ ;  /* 0x0000000bfb007810 */ /* 0x000fe20007ffe0ff */
[----:B------:R1:W-:Y:S01]  /*11db0*/  @P5 STG.E [R56.64], R238 ;  /* 0x000000ee38005986 */ /* 0x0003e2000c101904 */
[----:B------:R-:W-:-:S02]  /*11dc0*/  ISETP.LT.AND P0, PT, R240, c[0x0][0x178], !P0 ;  /* 0x00005e00f0007a0c */ /* 0x000fc40004701270 */
[----:B------:R-:W-:Y:S01]  /*11dd0*/  ISETP.GE.AND P3, PT, R0, c[0x0][0x17c], PT ;  /* 0x00005f0000007a0c */ /* 0x000fe20003f66270 */
[----:B------:R1:W-:Y:S01]  /*11de0*/  @P6 STG.E [R84.64], R215 ;  /* 0x000000d754006986 */ /* 0x0003e2000c101904 */
[----:B------:R-:W-:Y:S02]  /*11df0*/  ISETP.LT.AND P4, PT, R243, c[0x0][0x178], !P1 ;  /* 0x00005e00f3007a0c */ /* 0x000fe40004f81270 */
[----:B------:R-:W-:Y:S01]  /*11e00*/  ISETP.LT.AND P6, PT, R242, c[0x0][0x178], !P1 ;  /* 0x00005e00f2007a0c */ /* 0x000fe20004fc1270 */
[----:B-1----:R-:W4:Y:S01]  /*11e10*/  LDL.LU R238, [R1+0x14c] ;  /* 0x00014c0001ee7983 */ /* 0x002f220000300800 */
[----:B------:R-:W-:Y:S02]  /*11e20*/  ISETP.LT.AND P2, PT, R241, c[0x0][0x178], !P1 ;  /* 0x00005e00f1007a0c */ /* 0x000fe40004f41270 */
[----:B------:R-:W-:Y:S02]  /*11e30*/  IADD3 R89, R3, c[0x0][0x198], RZ ;  /* 0x0000660003597a10 */ /* 0x000fe40007ffe0ff */
[----:B------:R-:W-:-:S02]  /*11e40*/  ISETP.LT.AND P1, PT, R240, c[0x0][0x178], !P1 ;  /* 0x00005e00f0007a0c */ /* 0x000fc40004f21270 */
[----:B------:R-:W-:Y:S01]  /*11e50*/  ISETP.LT.AND P5, PT, R243, c[0x0][0x178], !P3 ;  /* 0x00005e00f3007a0c */ /* 0x000fe20005fa1270 */
[----:B------:R-:W-:Y:S01]  /*11e60*/  IMAD.WIDE R28, R3, 0x4, R222 ;  /* 0x00000004031c7825 */ /* 0x000fe200078e02de */
[----:B------:R-:W-:-:S03]  /*11e70*/  IADD3 R3, R89, c[0x0][0x198], RZ ;  /* 0x0000660059037a10 */ /* 0x000fc60007ffe0ff */
[C---:B------:R-:W-:Y:S01]  /*11e80*/  IMAD.WIDE R32, R89.reuse, 0x4, R220 ;  /* 0x0000000459207825 */ /* 0x040fe200078e02dc */
[----:B------:R-:W-:Y:S03]  /*11e90*/  @P0 STG.E [R28.64], R31 ;  /* 0x0000001f1c000986 */ /* 0x000fe6000c101904 */
[----:B------:R-:W-:-:S04]  /*11ea0*/  IMAD.WIDE R52, R89, 0x4, R4 ;  /* 0x0000000459347825 */ /* 0x000fc800078e0204 */
[----:B------:R-:W-:-:S04]  /*11eb0*/  IMAD.WIDE R56, R89, 0x4, R6 ;  /* 0x0000000459387825 */ /* 0x000fc800078e0206 */
[----:B------:R-:W-:-:S04]  /*11ec0*/  IMAD.WIDE R84, R89, 0x4, R222 ;  /* 0x0000000459547825 */ /* 0x000fc800078e02de */
        /* <DEDUP_REMOVED lines=14> */
[----:B------:R-:W-:-:S02]  /*11fb0*/  ISETP.LT.AND P5, PT, R242, c[0x0][0x178], !P0 ;  /* 0x00005e00f2007a0c */ /* 0x000fc400047a1270 */
[C---:B------:R-:W-:Y:S01]  /*11fc0*/  IADD3 R113, R3.reuse, c[0x0][0x198], RZ ;  /* 0x0000660003717a10 */ /* 0x040fe20007ffe0ff */
[----:B------:R-:W-:Y:S01]  /*11fd0*/  IMAD.WIDE R28, R3, 0x4, R4 ;  /* 0x00000004031c7825 */ /* 0x000fe200078e0204 */
[----:B------:R-:W-:-:S03]  /*11fe0*/  IADD3 R0, R251, 0xd, RZ ;  /* 0x0000000dfb007810 */ /* 0x000fc60007ffe0ff */
[C---:B------:R-:W-:Y:S01]  /*11ff0*/  IMAD.WIDE R30, R3.reuse, 0x4, R6 ;  /* 0x00000004031e7825 */ /* 0x040fe200078e0206 */
[----:B------:R1:W-:Y:S03]  /*12000*/  @P6 STG.E [R28.64], R247 ;  /* 0x000000f71c006986 */ /* 0x0003e6000c101904 */
[----:B------:R-:W-:Y:S01]  /*12010*/  IMAD.WIDE R32, R3, 0x4, R222 ;  /* 0x0000000403207825 */ /* 0x000fe200078e02de */
[----:B------:R-:W-:-:S03]  /*12020*/  ISETP.GE.AND P1, PT, R0, c[0x0][0x17c], PT ;  /* 0x00005f0000007a0c */ /* 0x000fc60003f26270 */
[C---:B------:R-:W-:Y:S01]  /*12030*/  IMAD.WIDE R52, R113.reuse, 0x4, R220 ;  /* 0x0000000471347825 */ /* 0x040fe200078e02dc */
[----:B------:R1:W-:Y:S03]  /*12040*/  @P4 STG.E [R30.64], R91 ;  /* 0x0000005b1e004986 */ /* 0x0003e6000c101904 */
[----:B------:R-:W-:Y:S01]  /*12050*/  IMAD.WIDE R56, R113, 0x4, R4 ;  /* 0x0000000471387825 */ /* 0x000fe200078e0204 */
[----:B------:R4:W-:Y:S01]  /*12060*/  @P3 STG.E [R32.64], R115 ;  /* 0x0000007320003986 */ /* 0x0009e2000c101904 */
[----:B------:R-:W-:Y:S02]  /*12070*/  ISETP.LT.AND P6, PT, R241, c[0x0][0x178], !P0 ;  /* 0x00005e00f1007a0c */ /* 0x000fe400047c1270 */
[----:B------:R-:W-:Y:S02]  /*12080*/  ISETP.LT.AND P0, PT, R240, c[0x0][0x178], !P0 ;  /* 0x00005e00f0007a0c */ /* 0x000fe40004701270 */
[----:B------:R-:W-:-:S02]  /*12090*/  ISETP.LT.AND P3, PT, R242, c[0x0][0x178], !P1 ;  /* 0x00005e00f2007a0c */ /* 0x000fc40004f61270 */
[C---:B------:R-:W-:Y:S01]  /*120a0*/  IADD3 R3, R113.reuse, c[0x0][0x198], RZ ;  /* 0x0000660071037a10 */ /* 0x040fe20007ffe0ff */
[----:B-1----:R-:W-:Y:S01]  /*120b0*/  IMAD.WIDE R28, R113, 0x4, R6 ;  /* 0x00000004711c7825 */ /* 0x002fe200078e0206 */
[----:B------:R-:W-:-:S03]  /*120c0*/  IADD3 R0, R251, 0xe, RZ ;  /* 0x0000000efb007810 */ /* 0x000fc60007ffe0ff */
[----:B------:R-:W-:Y:S01]  /*120d0*/  IMAD.WIDE R30, R113, 0x4, R222 ;  /* 0x00000004711e7825 */ /* 0x000fe200078e02de */
[----:B----4-:R1:W-:Y:S01]  /*120e0*/  @P2 STG.E [R52.64], R237 ;  /* 0x000000ed34002986 */ /* 0x0103e2000c101904 */
[----:B------:R-:W-:-:S03]  /*120f0*/  ISETP.LT.AND P2, PT, R241, c[0x0][0x178], !P1 ;  /* 0x00005e00f1007a0c */ /* 0x000fc60004f41270 */
[----:B------:R4:W-:Y:S01]  /*12100*/  @P5 STG.E [R56.64], R230 ;  /* 0x000000e638005986 */ /* 0x0009e2000c101904 */
[----:B------:R-:W-:Y:S02]  /*12110*/  ISETP.LT.AND P5, PT, R243, c[0x0][0x178], !P1 ;  /* 0x00005e00f3007a0c */ /* 0x000fe40004fa1270 */
[----:B------:R-:W-:Y:S01]  /*12120*/  ISETP.LT.AND P1, PT, R240, c[0x0][0x178], !P1 ;  /* 0x00005e00f0007a0c */ /* 0x000fe20004f21270 */
[C---:B------:R-:W-:Y:S01]  /*12130*/  IMAD.WIDE R32, R3.reuse, 0x4, R220 ;  /* 0x0000000403207825 */ /* 0x040fe200078e02dc */
[----:B------:R-:W-:Y:S01]  /*12140*/  ISETP.GE.AND P4, PT, R0, c[0x0][0x17c], PT ;  /* 0x00005f0000007a0c */ /* 0x000fe20003f86270 */
[----:B------:R4:W-:Y:S02]  /*12150*/  @P6 STG.E [R28.64], R86 ;  /* 0x000000561c006986 */ /* 0x0009e4000c101904 */
[----:B-1----:R-:W-:Y:S01]  /*12160*/  IMAD.WIDE R52, R3, 0x4, R4 ;  /* 0x0000000403347825 */ /* 0x002fe200078e0204 */
[----:B------:R-:W-:Y:S01]  /*12170*/  IADD3 R0, R251, 0xf, RZ ;  /* 0x0000000ffb007810 */ /* 0x000fe20007ffe0ff */
[----:B------:R-:W-:Y:S02]  /*12180*/  @P0 STG.E [R30.64], R54 ;  /* 0x000000361e000986 */ /* 0x000fe4000c101904 */
[----:B----4-:R-:W-:-:S02]  /*12190*/  IMAD.WIDE R56, R3, 0x4, R6 ;  /* 0x0000000403387825 */ /* 0x010fc400078e0206 */
[----:B------:R-:W-:Y:S02]  /*121a0*/  @P5 STG.E [R32.64], R238 ;  /* 0x000000ee20005986 */ /* 0x000fe4000c101904 */
[----:B------:R-:W-:Y:S02]  /*121b0*/  IMAD.WIDE R84, R3, 0x4, R222 ;  /* 0x0000000403547825 */ /* 0x000fe400078e02de */
[----:B------:R-:W-:Y:S01]  /*121c0*/  @P3 STG.E [R52.64], R231 ;  /* 0x000000e734003986 */ /* 0x000fe2000c101904 */
[----:B------:R-:W-:-:S03]  /*121d0*/  ISETP.GE.AND P6, PT, R0, c[0x0][0x17c], PT ;  /* 0x00005f0000007a0c */ /* 0x000fc60003fc6270 */
[----:B------:R1:W-:Y:S01]  /*121e0*/  @P2 STG.E [R56.64], R87 ;  /* 0x0000005738002986 */ /* 0x0003e2000c101904 */
[----:B------:R-:W-:Y:S02]  /*121f0*/  ISETP.LT.AND P2, PT, R243, c[0x0][0x178], !P4 ;  /* 0x00005e00f3007a0c */ /* 0x000fe40006741270 */
[----:B------:R-:W-:Y:S01]  /*12200*/  ISETP.LT.AND P3, PT, R242, c[0x0][0x178], !P4 ;  /* 0x00005e00f2007a0c */ /* 0x000fe20006761270 */
[----:B------:R4:W-:Y:S01]  /*12210*/  @P1 STG.E [R84.64], R55 ;  /* 0x0000003754001986 */ /* 0x0009e2000c101904 */
[----:B------:R-:W-:Y:S02]  /*12220*/  ISETP.LT.AND P1, PT, R241, c[0x0][0x178], !P4 ;  /* 0x00005e00f1007a0c */ /* 0x000fe40006721270 */
[----:B------:R-:W-:Y:S02]  /*12230*/  IADD3 R3, R3, c[0x0][0x198], RZ ;  /* 0x0000660003037a10 */ /* 0x000fe40007ffe0ff */
[----:B------:R-:W-:Y:S02]  /*12240*/  ISETP.LT.AND P4, PT, R240, c[0x0][0x178], !P4 ;  /* 0x00005e00f0007a0c */ /* 0x000fe40006781270 */
[----:B------:R-:W-:Y:S01]  /*12250*/  ISETP.LT.AND P5, PT, R243, c[0x0][0x178], !P6 ;  /* 0x00005e00f3007a0c */ /* 0x000fe200077a1270 */
[C---:B------:R-:W-:Y:S01]  /*12260*/  IMAD.WIDE R28, R3.reuse, 0x4, R220 ;  /* 0x00000004031c7825 */ /* 0x040fe200078e02dc */
[----:B-1----:R-:W-:-:S03]  /*12270*/  IADD3 R57, R3, c[0x0][0x198], RZ ;  /* 0x0000660003397a10 */ /* 0x002fc60007ffe0ff */
[----:B------:R-:W-:-:S04]  /*12280*/  IMAD.WIDE R30, R3, 0x4, R4 ;  /* 0x00000004031e7825 */ /* 0x000fc800078e0204 */
[----:B------:R-:W-:Y:S01]  /*12290*/  IMAD.WIDE R32, R3, 0x4, R6 ;  /* 0x0000000403207825 */ /* 0x000fe200078e0206 */
[----:B------:R-:W-:-:S03]  /*122a0*/  IADD3 R0, R251, 0x10, RZ ;  /* 0x00000010fb007810 */ /* 0x000fc60007ffe0ff */
[----:B------:R-:W-:-:S04]  /*122b0*/  IMAD.WIDE R52, R3, 0x4, R222 ;  /* 0x0000000403347825 */ /* 0x000fc800078e02de */
[C---:B----4-:R-:W-:Y:S01]  /*122c0*/  IMAD.WIDE R54, R57.reuse, 0x4, R220 ;  /* 0x0000000439367825 */ /* 0x050fe200078e02dc */
[----:B------:R-:W-:Y:S02]  /*122d0*/  ISETP.GE.AND P0, PT, R0, c[0x0][0x17c], PT ;  /* 0x00005f0000007a0c */ /* 0x000fe40003f06270 */
[----:B------:R-:W-:Y:S02]  /*122e0*/  IADD3 R85, R57, c[0x0][0x198], RZ ;  /* 0x0000660039557a10 */ /* 0x000fe40007ffe0ff */
[C---:B------:R-:W-:Y:S02]  /*122f0*/  IADD3 R0, R251.reuse, 0x11, RZ ;  /* 0x00000011fb007810 */ /* 0x040fe40007ffe0ff */
[----:B------:R-:W-:Y:S01]  /*12300*/  IADD3 R3, R251, 0x12, RZ ;  /* 0x00000012fb037810 */ /* 0x000fe20007ffe0ff */
[----:B---3--:R1:W-:Y:S04]  /*12310*/  @P2 STG.E [R28.64], R239 ;  /* 0x000000ef1c002986 */ /* 0x0083e8000c101904 */
[----:B------:R3:W-:Y:S01]  /*12320*/  @P3 STG.E [R30.64], R218 ;  /* 0x000000da1e003986 */ /* 0x0007e2000c101904 */
[----:B------:R-:W-:-:S03]  /*12330*/  ISETP.LT.AND P3, PT, R241, c[0x0][0x178], !P6 ;  /* 0x00005e00f1007a0c */ /* 0x000fc60007761270 */
[----:B------:R4:W-:Y:S01]  /*12340*/  @P1 STG.E [R32.64], R58 ;  /* 0x0000003a20001986 */ /* 0x0009e2000c101904 */
[----:B------:R-:W-:-:S03]  /*12350*/  ISETP.LT.AND P1, PT, R242, c[0x0][0x178], !P6 ;  /* 0x00005e00f2007a0c */ /* 0x000fc60007721270 */
[----:B------:R4:W-:Y:S01]  /*12360*/  @P4 STG.E [R52.64], R34 ;  /* 0x0000002234004986 */ /* 0x0009e2000c101904 */
[----:B-1----:R-:W-:-:S04]  /*12370*/  IMAD.WIDE R28, R57, 0x4, R4 ;  /* 0x00000004391c7825 */ /* 0x002fc800078e0204 */
[----:B---3--:R-:W-:-:S04]  /*12380*/  IMAD.WIDE R30, R57, 0x4, R6 ;  /* 0x00000004391e7825 */ /* 0x008fc800078e0206 */
[----:B----4-:R-:W-:Y:S01]  /*12390*/  IMAD.WIDE R32, R57, 0x4, R222 ;  /* 0x0000000439207825 */ /* 0x010fe200078e02de */
[----:B------:R-:W-:Y:S02]  /*123a0*/  ISETP.LT.AND P4, PT, R242, c[0x0][0x178], !P0 ;  /* 0x00005e00f2007a0c */ /* 0x000fe40004781270 */
[----:B------:R-:W-:Y:S01]  /*123b0*/  ISETP.GE.AND P2, PT, R0, c[0x0][0x17c], PT ;  /* 0x00005f0000007a0c */ /* 0x000fe20003f46270 */
[----:B------:R-:W-:Y:S01]  /*123c0*/  IMAD.WIDE R52, R85, 0x4, R220 ;  /* 0x0000000455347825 */ /* 0x000fe200078e02dc */
[----:B--2---:R1:W-:Y:S01]  /*123d0*/  @P5 STG.E [R54.64], R248 ;  /* 0x000000f836005986 */ /* 0x0043e2000c101904 */
[----:B------:R-:W-:Y:S02]  /*123e0*/  ISETP.LT.AND P5, PT, R240, c[0x0][0x178], !P6 ;  /* 0x00005e00f0007a0c */ /* 0x000fe400077a1270 */
[C---:B------:R-:W-:Y:S01]  /*123f0*/  ISETP.LT.AND P6, PT, R243.reuse, c[0x0][0x178], !P0 ;  /* 0x00005e00f3007a0c */ /* 0x040fe200047c1270 */
[----:B------:R2:W-:Y:S04]  /*12400*/  @P1 STG.E [R28.64], R219 ;  /* 0x000000db1c001986 */ /* 0x0005e8000c101904 */
[----:B------:R3:W-:Y:S01]  /*12410*/  @P3 STG.E [R30.64], R59 ;  /* 0x0000003b1e003986 */ /* 0x0007e2000c101904 */
[----:B------:R-:W-:-:S05]  /*12420*/  ISETP.LT.AND P1, PT, R243, c[0x0][0x178], !P2 ;  /* 0x00005e00f3007a0c */ /* 0x000fca0005721270 */
[----:B------:R4:W-:Y:S01]  /*12430*/  @P5 STG.E [R32.64], R35 ;  /* 0x0000002320005986 */ /* 0x0009e2000c101904 */
[----:B------:R-:W-:Y:S02]  /*12440*/  ISETP.LT.AND P5, PT, R241, c[0x0][0x178], !P0 ;  /* 0x00005e00f1007a0c */ /* 0x000fe400047a1270 */
[----:B------:R-:W-:Y:S01]  /*12450*/  ISETP.LT.AND P0, PT, R240, c[0x0][0x178], !P0 ;  /* 0x00005e00f0007a0c */ /* 0x000fe20004701270 */
[----:B------:R4:W-:Y:S01]  /*12460*/  @P6 STG.E [R52.64], R116 ;  /* 0x0000007434006986 */ /* 0x0009e2000c101904 */
[----:B------:R-:W-:Y:S01]  /*12470*/  ISETP.LT.AND P3, PT, R242, c[0x0][0x178], !P2 ;  /* 0x00005e00f2007a0c */ /* 0x000fe20005761270 */
[----:B-1----:R-:W-:Y:S01]  /*12480*/  IMAD.WIDE R54, R85, 0x4, R4 ;  /* 0x0000000455367825 */ /* 0x002fe200078e0204 */
[----:B------:R-:W-:-:S03]  /*12490*/  ISETP.LT.AND P6, PT, R241, c[0x0][0x178], !P2 ;  /* 0x00005e00f1007a0c */ /* 0x000fc600057c1270 */
[----:B--2---:R-:W-:-:S04]  /*124a0*/  IMAD.WIDE R28, R85, 0x4, R6 ;  /* 0x00000004551c7825 */ /* 0x004fc800078e0206 */
[C---:B---3--:R-:W-:Y:S01]  /*124b0*/  IMAD.WIDE R30, R85.reuse, 0x4, R222 ;  /* 0x00000004551e7825 */ /* 0x048fe200078e02de */
[----:B------:R-:W-:Y:S01]  /*124c0*/  IADD3 R85, R85, c[0x0][0x198], RZ ;  /* 0x0000660055557a10 */ /* 0x000fe20007ffe0ff */
[----:B------:R-:W-:Y:S01]  /*124d0*/  @P4 STG.E [R54.64], R132 ;  /* 0x0000008436004986 */ /* 0x000fe2000c101904 */
[----:B------:R-:W-:-:S03]  /*124e0*/  ISETP.GE.AND P4, PT, R3, c[0x0][0x17c], PT ;  /* 0x00005f0003007a0c */ /* 0x000fc60003f86270 */
[C---:B----4-:R-:W-:Y:S01]  /*124f0*/  IMAD.WIDE R32, R85.reuse, 0x4, R220 ;  /* 0x0000000455207825 */ /* 0x050fe200078e02dc */
[----:B------:R1:W-:Y:S03]  /*12500*/  @P5 STG.E [R28.64], R156 ;  /* 0x0000009c1c005986 */ /* 0x0003e6000c101904 */
[C---:B------:R-:W-:Y:S01]  /*12510*/  IMAD.WIDE R34, R85.reuse, 0x4, R4 ;  /* 0x0000000455227825 */ /* 0x040fe200078e0204 */
[----:B------:R2:W-:Y:S03]  /*12520*/  @P0 STG.E [R30.64], R136 ;  /* 0x000000881e000986 */ /* 0x0005e6000c101904 */
[----:B------:R-:W-:Y:S01]  /*12530*/  IMAD.WIDE R52, R85, 0x4, R6 ;  /* 0x0000000455347825 */ /* 0x000fe200078e0206 */
[----:B------:R-:W-:Y:S01]  /*12540*/  ISETP.LT.AND P2, PT, R240, c[0x0][0x178], !P2 ;  /* 0x00005e00f0007a0c */ /* 0x000fe20005741270 */
[----:B------:R3:W-:Y:S01]  /*12550*/  @P1 STG.E [R32.64], R117 ;  /* 0x0000007520001986 */ /* 0x0007e2000c101904 */
[----:B------:R-:W-:-:S02]  /*12560*/  ISETP.LT.AND P0, PT, R243, c[0x0][0x178], !P4 ;  /* 0x00005e00f3007a0c */ /* 0x000fc40006701270 */
[----:B------:R-:W-:Y:S01]  /*12570*/  ISETP.LT.AND P1, PT, R242, c[0x0][0x178], !P4 ;  /* 0x00005e00f2007a0c */ /* 0x000fe20006721270 */
[----:B------:R4:W-:Y:S01]  /*12580*/  @P3 STG.E [R34.64], R133 ;  /* 0x0000008522003986 */ /* 0x0009e2000c101904 */
[----:B------:R-:W-:-:S03]  /*12590*/  IADD3 R3, R85, c[0x0][0x198], RZ ;  /* 0x0000660055037a10 */ /* 0x000fc60007ffe0ff */
[----:B------:R4:W-:Y:S01]  /*125a0*/  @P6 STG.E [R52.64], R157 ;  /* 0x0000009d34006986 */ /* 0x0009e2000c101904 */
[----:B------:R-:W-:Y:S01]  /*125b0*/  ISETP.LT.AND P6, PT, R241, c[0x0][0x178], !P4 ;  /* 0x00005e00f1007a0c */ /* 0x000fe200067c1270 */
[----:B-1----:R-:W-:Y:S01]  /*125c0*/  IMAD.WIDE R28, R85, 0x4, R222 ;  /* 0x00000004551c7825 */ /* 0x002fe200078e02de */
[----:B------:R-:W-:-:S03]  /*125d0*/  IADD3 R0, R251, 0x13, RZ ;  /* 0x00000013fb007810 */ /* 0x000fc60007ffe0ff */
[----:B--2---:R-:W-:Y:S01]  /*125e0*/  IMAD.WIDE R30, R3, 0x4, R220 ;  /* 0x00000004031e7825 */ /* 0x004fe200078e02dc */
[----:B------:R-:W-:-:S03]  /*125f0*/  ISETP.GE.AND P5, PT, R0, c[0x0][0x17c], PT ;  /* 0x00005f0000007a0c */ /* 0x000fc60003fa6270 */
[C---:B---3--:R-:W-:Y:S01]  /*12600*/  IMAD.WIDE R32, R3.reuse, 0x4, R4 ;  /* 0x0000000403207825 */ /* 0x048fe200078e0204 */
[----:B------:R-:W-:Y:S01]  /*12610*/  ISETP.LT.AND P4, PT, R240, c[0x0][0x178], !P4 ;  /* 0x00005e00f0007a0c */ /* 0x000fe20006781270 */
[----:B------:R1:W-:Y:S02]  /*12620*/  @P2 STG.E [R28.64], R137 ;  /* 0x000000891c002986 */ /* 0x0003e4000c101904 */
[----:B----4-:R-:W-:Y:S02]  /*12630*/  IMAD.WIDE R34, R3, 0x4, R6 ;  /* 0x0000000403227825 */ /* 0x010fe400078e0206 */
[----:B------:R2:W-:Y:S01]  /*12640*/  @P0 STG.E [R30.64], R96 ;  /* 0x000000601e000986 */ /* 0x0005e2000c101904 */
[----:B------:R-:W-:-:S03]  /*12650*/  ISETP.LT.AND P0, PT, R243, c[0x0][0x178], !P5 ;  /* 0x00005e00f3007a0c */ /* 0x000fc60006f01270 */
[----:B------:R3:W-:Y:S01]  /*12660*/  @P1 STG.E [R32.64], R124 ;  /* 0x0000007c20001986 */ /* 0x0007e2000c101904 */
[----:B------:R-:W-:-:S03]  /*12670*/  ISETP.LT.AND P1, PT, R242, c[0x0][0x178], !P5 ;  /* 0x00005e00f2007a0c */ /* 0x000fc60006f21270 */
[----:B------:R4:W-:Y:S01]  /*12680*/  @P6 STG.E [R34.64], R152 ;  /* 0x0000009822006986 */ /* 0x0009e2000c101904 */
[----:B------:R-:W-:Y:S02]  /*12690*/  ISETP.LT.AND P6, PT, R241, c[0x0][0x178], !P5 ;  /* 0x00005e00f1007a0c */ /* 0x000fe40006fc1270 */
[----:B------:R-:W-:Y:S02]  /*126a0*/  IADD3 R0, R251, 0x14, RZ ;  /* 0x00000014fb007810 */ /* 0x000fe40007ffe0ff */
[C---:B------:R-:W-:Y:S02]  /*126b0*/  IADD3 R55, R3.reuse, c[0x0][0x198], RZ ;  /* 0x0000660003377a10 */ /* 0x040fe40007ffe0ff */
[----:B------:R-:W-:Y:S01]  /*126c0*/  ISETP.LT.AND P5, PT, R240, c[0x0][0x178], !P5 ;  /* 0x00005e00f0007a0c */ /* 0x000fe20006fa1270 */
[----:B------:R-:W-:Y:S01]  /*126d0*/  IMAD.WIDE R52, R3, 0x4, R222 ;  /* 0x0000000403347825 */ /* 0x000fe200078e02de */
[----:B------:R-:W-:-:S03]  /*126e0*/  ISETP.GE.AND P3, PT, R0, c[0x0][0x17c], PT ;  /* 0x00005f0000007a0c */ /* 0x000fc60003f66270 */
[----:B-1----:R-:W-:Y:S01]  /*126f0*/  IMAD.WIDE R28, R55, 0x4, R220 ;  /* 0x00000004371c7825 */ /* 0x002fe200078e02dc */
[----:B------:R1:W-:Y:S01]  /*12700*/  @P4 STG.E [R52.64], R40 ;  /* 0x0000002834004986 */ /* 0x0003e2000c101904 */
[----:B------:R-:W-:Y:S02]  /*12710*/  ISETP.LT.AND P4, PT, R243, c[0x0][0x178], !P3 ;  /* 0x00005e00f3007a0c */ /* 0x000fe40005f81270 */
[----:B--2---:R-:W-:Y:S01]  /*12720*/  IMAD.WIDE R30, R55, 0x4, R4 ;  /* 0x00000004371e7825 */ /* 0x004fe200078e0204 */
[----:B------:R-:W-:-:S03]  /*12730*/  IADD3 R0, R251, 0x15, RZ ;  /* 0x00000015fb007810 */ /* 0x000fc60007ffe0ff */
[C---:B---3--:R-:W-:Y:S01]  /*12740*/  IMAD.WIDE R32, R55.reuse, 0x4, R6 ;  /* 0x0000000437207825 */ /* 0x048fe200078e0206 */
[----:B------:R2:W-:Y:S03]  /*12750*/  @P0 STG.E [R28.64], R97 ;  /* 0x000000611c000986 */ /* 0x0005e6000c101904 */
[C---:B----4-:R-:W-:Y:S01]  /*12760*/  IMAD.WIDE R34, R55.reuse, 0x4, R222 ;  /* 0x0000000437227825 */ /* 0x050fe200078e02de */
[----:B------:R-:W-:Y:S01]  /*12770*/  IADD3 R3, R55, c[0x0][0x198], RZ ;  /* 0x0000660037037a10 */ /* 0x000fe20007ffe0ff */
[----:B------:R3:W-:Y:S01]  /*12780*/  @P1 STG.E [R30.64], R125 ;  /* 0x0000007d1e001986 */ /* 0x0007e2000c101904 */
[----:B------:R-:W-:Y:S02]  /*12790*/  ISETP.GE.AND P2, PT, R0, c[0x0][0x17c], PT ;  /* 0x00005f0000007a0c */ /* 0x000fe40003f46270 */
[----:B------:R-:W-:Y:S01]  /*127a0*/  ISETP.LT.AND P1, PT, R242, c[0x0][0x178], !P3 ;  /* 0x00005e00f2007a0c */ /* 0x000fe20005f21270 */
[----:B------:R4:W-:Y:S01]  /*127b0*/  @P6 STG.E [R32.64], R153 ;  /* 0x0000009920006986 */ /* 0x0009e2000c101904 */
[----:B-1----:R-:W-:-:S03]  /*127c0*/  IMAD.WIDE R52, R3, 0x4, R220 ;  /* 0x0000000403347825 */ /* 0x002fc600078e02dc */
[----:B------:R1:W-:Y:S01]  /*127d0*/  @P5 STG.E [R34.64], R41 ;  /* 0x0000002922005986 */ /* 0x0003e2000c101904 */
[----:B------:R-:W-:Y:S02]  /*127e0*/  ISETP.LT.AND P5, PT, R241, c[0x0][0x178], !P3 ;  /* 0x00005e00f1007a0c */ /* 0x000fe40005fa1270 */
[----:B------:R-:W-:Y:S02]  /*127f0*/  ISETP.LT.AND P3, PT, R240, c[0x0][0x178], !P3 ;  /* 0x00005e00f0007a0c */ /* 0x000fe40005f61270 */
[----:B------:R-:W-:Y:S01]  /*12800*/  ISETP.LT.AND P6, PT, R243, c[0x0][0x178], !P2 ;  /* 0x00005e00f3007a0c */ /* 0x000fe200057c1270 */
[----:B------:R-:W-:Y:S01]  /*12810*/  @P4 STG.E [R52.64], R92 ;  /* 0x0000005c34004986 */ /* 0x000fe2000c101904 */
[C---:B------:R-:W-:Y:S01]  /*12820*/  IADD3 R55, R3.reuse, c[0x0][0x198], RZ ;  /* 0x0000660003377a10 */ /* 0x040fe20007ffe0ff */
[----:B--2---:R-:W-:Y:S01]  /*12830*/  IMAD.WIDE R28, R3, 0x4, R4 ;  /* 0x00000004031c7825 */ /* 0x004fe200078e0204 */
[----:B------:R-:W-:Y:S02]  /*12840*/  ISETP.LT.AND P4, PT, R242, c[0x0][0x178], !P2 ;  /* 0x00005e00f2007a0c */ /* 0x000fe40005781270 */
[----:B------:R-:W-:Y:S01]  /*12850*/  IADD3 R0, R251, 0x16, RZ ;  /* 0x00000016fb007810 */ /* 0x000fe20007ffe0ff */
[C---:B---3--:R-:W-:Y:S01]  /*12860*/  IMAD.WIDE R30, R3.reuse, 0x4, R6 ;  /* 0x00000004031e7825 */ /* 0x048fe200078e0206 */
[----:B------:R2:W-:Y:S03]  /*12870*/  @P1 STG.E [R28.64], R120 ;  /* 0x000000781c001986 */ /* 0x0005e6000c101904 */
[----:B----4-:R-:W-:Y:S01]  /*12880*/  IMAD.WIDE R32, R3, 0x4, R222 ;  /* 0x0000000403207825 */ /* 0x010fe200078e02de */
[----:B------:R-:W-:Y:S01]  /*12890*/  ISETP.GE.AND P0, PT, R0, c[0x0][0x17c], PT ;  /* 0x00005f0000007a0c */ /* 0x000fe20003f06270 */
[----:B------:R3:W-:Y:S02]  /*128a0*/  @P5 STG.E [R30.64], R148 ;  /* 0x000000941e005986 */ /* 0x0007e4000c101904 */
[----:B-1----:R-:W-:-:S02]  /*128b0*/  IMAD.WIDE R34, R55, 0x4, R220 ;  /* 0x0000000437227825 */ /* 0x002fc400078e02dc */
[----:B------:R1:W-:Y:S01]  /*128c0*/  @P3 STG.E [R32.64], R36 ;  /* 0x0000002420003986 */ /* 0x0003e2000c101904 */
[----:B------:R-:W-:Y:S01]  /*128d0*/  ISETP.LT.AND P3, PT, R241, c[0x0][0x178], !P2 ;  /* 0x00005e00f1007a0c */ /* 0x000fe20005761270 */
[----:B------:R-:W-:Y:S01]  /*128e0*/  IMAD.WIDE R40, R55, 0x4, R4 ;  /* 0x0000000437287825 */ /* 0x000fe200078e0204 */
[----:B------:R-:W-:Y:S01]  /*128f0*/  ISETP.LT.AND P2, PT, R240, c[0x0][0x178], !P2 ;  /* 0x00005e00f0007a0c */ /* 0x000fe20005741270 */
[----:B------:R4:W-:Y:S01]  /*12900*/  @P6 STG.E [R34.64], R93 ;  /* 0x0000005d22006986 */ /* 0x0009e2000c101904 */
[----:B------:R-:W-:Y:S02]  /*12910*/  ISETP.LT.AND P6, PT, R243, c[0x0][0x178], !P0 ;  /* 0x00005e00f3007a0c */ /* 0x000fe400047c1270 */
[----:B------:R-:W-:Y:S01]  /*12920*/  ISETP.LT.AND P5, PT, R242, c[0x0][0x178], !P0 ;  /* 0x00005e00f2007a0c */ /* 0x000fe200047a1270 */
[----:B------:R4:W-:Y:S01]  /*12930*/  @P4 STG.E [R40.64], R121 ;  /* 0x0000007928004986 */ /* 0x0009e2000c101904 */
[C---:B------:R-:W-:Y:S01]  /*12940*/  IADD3 R3, R55.reuse, c[0x0][0x198], RZ ;  /* 0x0000660037037a10 */ /* 0x040fe20007ffe0ff */
[----:B--2---:R-:W-:Y:S01]  /*12950*/  IMAD.WIDE R28, R55, 0x4, R6 ;  /* 0x00000004371c7825 */ /* 0x004fe200078e0206 */
[----:B------:R-:W-:-:S02]  /*12960*/  ISETP.LT.AND P4, PT, R241, c[0x0][0x178], !P0 ;  /* 0x00005e00f1007a0c */ /* 0x000fc40004781270 */
[----:B------:R-:W-:Y:S01]  /*12970*/  IADD3 R0, R251, 0x17, RZ ;  /* 0x00000017fb007810 */ /* 0x000fe20007ffe0ff */
[----:B---3--:R-:W-:Y:S01]  /*12980*/  IMAD.WIDE R30, R55, 0x4, R222 ;  /* 0x00000004371e7825 */ /* 0x008fe200078e02de */
[----:B------:R2:W-:Y:S03]  /*12990*/  @P3 STG.E [R28.64], R149 ;  /* 0x000000951c003986 */ /* 0x0005e6000c101904 */
[----:B-1----:R-:W-:Y:S01]  /*129a0*/  IMAD.WIDE R32, R3, 0x4, R220 ;  /* 0x0000000403207825 */ /* 0x002fe200078e02dc */
[----:B------:R-:W-:-:S03]  /*129b0*/  ISETP.GE.AND P1, PT, R0, c[0x0][0x17c], PT ;  /* 0x00005f0000007a0c */ /* 0x000fc60003f26270 */
[C---:B----4-:R-:W-:Y:S01]  /*129c0*/  IMAD.WIDE R34, R3.reuse, 0x4, R4 ;  /* 0x0000000403227825 */ /* 0x050fe200078e0204 */
[----:B------:R1:W-:Y:S01]  /*129d0*/  @P2 STG.E [R30.64], R37 ;  /* 0x000000251e002986 */ /* 0x0003e2000c101904 */
[----:B------:R-:W-:Y:S02]  /*129e0*/  ISETP.LT.AND P0, PT, R240, c[0x0][0x178], !P0 ;  /* 0x00005e00f0007a0c */ /* 0x000fe40004701270 */
[----:B------:R-:W-:Y:S01]  /*129f0*/  IMAD.WIDE R40, R3, 0x4, R6 ;  /* 0x0000000403287825 */ /* 0x000fe200078e0206 */
[----:B------:R3:W-:Y:S01]  /*12a00*/  @P6 STG.E [R32.64], R60 ;  /* 0x0000003c20006986 */ /* 0x0007e2000c101904 */
[----:B------:R-:W-:-:S03]  /*12a10*/  ISETP.LT.AND P6, PT, R243, c[0x0][0x178], !P1 ;  /* 0x00005e00f3007a0c */ /* 0x000fc60004fc1270 */
[----:B------:R4:W-:Y:S01]  /*12a20*/  @P5 STG.E [R34.64], R64 ;  /* 0x0000004022005986 */ /* 0x0009e2000c101904 */
[----:B------:R-:W-:Y:S02]  /*12a30*/  ISETP.LT.AND P5, PT, R242, c[0x0][0x178], !P1 ;  /* 0x00005e00f2007a0c */ /* 0x000fe40004fa1270 */
[----:B------:R-:W-:Y:S01]  /*12a40*/  IADD3 R53, R3, c[0x0][0x198], RZ ;  /* 0x0000660003357a10 */ /* 0x000fe20007ffe0ff */
[----:B------:R-:W-:Y:S01]  /*12a50*/  @P4 STG.E [R40.64], R144 ;  /* 0x0000009028004986 */ /* 0x000fe2000c101904 */
[----:B------:R-:W-:Y:S02]  /*12a60*/  ISETP.LT.AND P2, PT, R241, c[0x0][0x178], !P1 ;  /* 0x00005e00f1007a0c */ /* 0x000fe40004f41270 */
[----:B------:R-:W-:Y:S01]  /*12a70*/  ISETP.LT.AND P4, PT, R240, c[0x0][0x178], !P1 ;  /* 0x00005e00f0007a0c */ /* 0x000fe20004f81270 */
[----:B--2---:R-:W-:Y:S01]  /*12a80*/  IMAD.WIDE R28, R3, 0x4, R222 ;  /* 0x00000004031c7825 */ /* 0x004fe200078e02de */
[----:B------:R-:W-:-:S03]  /*12a90*/  IADD3 R0, R251, 0x18, RZ ;  /* 0x00000018fb007810 */ /* 0x000fc60007ffe0ff */
[----:B-1----:R-:W-:Y:S01]  /*12aa0*/  IMAD.WIDE R30, R53, 0x4, R220 ;  /* 0x00000004351e7825 */ /* 0x002fe200078e02dc */
[----:B------:R-:W-:-:S03]  /*12ab0*/  ISETP.GE.AND P3, PT, R0, c[0x0][0x17c], PT ;  /* 0x00005f0000007a0c */ /* 0x000fc60003f66270 */
[----:B---3--:R-:W-:Y:S01]  /*12ac0*/  IMAD.WIDE R32, R53, 0x4, R4 ;  /* 0x0000000435207825 */ /* 0x008fe200078e0204 */
[----:B------:R-:W-:Y:S01]  /*12ad0*/  IADD3 R0, R251, 0x19, RZ ;  /* 0x00000019fb007810 */ /* 0x000fe20007ffe0ff */
[----:B------:R1:W-:Y:S02]  /*12ae0*/  @P0 STG.E [R28.64], R24 ;  /* 0x000000181c000986 */ /* 0x0003e4000c101904 */
[C---:B----4-:R-:W-:Y:S02]  /*12af0*/  IMAD.WIDE R34, R53.reuse, 0x4, R6 ;  /* 0x0000000435227825 */ /* 0x050fe400078e0206 */
[----:B------:R2:W-:Y:S02]  /*12b00*/  @P6 STG.E [R30.64], R61 ;  /* 0x0000003d1e006986 */ /* 0x0005e4000c101904 */
[----:B------:R-:W-:Y:S01]  /*12b10*/  IMAD.WIDE R36, R53, 0x4, R222 ;  /* 0x0000000435247825 */ /* 0x000fe200078e02de */
[----:B------:R-:W-:Y:S01]  /*12b20*/  ISETP.GE.AND P1, PT, R0, c[0x0][0x17c], PT ;  /* 0x00005f0000007a0c */ /* 0x000fe20003f26270 */
[----:B------:R3:W-:Y:S01]  /*12b30*/  @P5 STG.E [R32.64], R65 ;  /* 0x0000004120005986 */ /* 0x0007e2000c101904 */
[----:B------:R-:W-:-:S02]  /*12b40*/  ISETP.LT.AND P5, PT, R243, c[0x0][0x178], !P3 ;  /* 0x00005e00f3007a0c */ /* 0x000fc40005fa1270 */
[----:B------:R-:W-:Y:S01]  /*12b50*/  ISETP.LT.AND P0, PT, R242, c[0x0][0x178], !P3 ;  /* 0x00005e00f2007a0c */ /* 0x000fe20005f01270 */
[----:B------:R4:W-:Y:S01]  /*12b60*/  @P2 STG.E [R34.64], R145 ;  /* 0x0000009122002986 */ /* 0x0009e2000c101904 */
[----:B------:R-:W-:Y:S02]  /*12b70*/  ISETP.LT.AND P6, PT, R241, c[0x0][0x178], !P3 ;  /* 0x00005e00f1007a0c */ /* 0x000fe40005fc1270 */
[----:B------:R-:W-:Y:S01]  /*12b80*/  IADD3 R53, R53, c[0x0][0x198], RZ ;  /* 0x0000660035357a10 */ /* 0x000fe20007ffe0ff */
[----:B------:R3:W-:Y:S01]  /*12b90*/  @P4 STG.E [R36.64], R25 ;  /* 0x0000001924004986 */ /* 0x0007e2000c101904 */
[----:B------:R-:W-:Y:S02]  /*12ba0*/  ISETP.LT.AND P3, PT, R240, c[0x0][0x178], !P3 ;  /* 0x00005e00f0007a0c */ /* 0x000fe40005f61270 */
[----:B------:R-:W-:Y:S01]  /*12bb0*/  ISETP.LT.AND P4, PT, R243, c[0x0][0x178], !P1 ;  /* 0x00005e00f3007a0c */ /* 0x000fe20004f81270 */
[C---:B-1----:R-:W-:Y:S01]  /*12bc0*/  IMAD.WIDE R28, R53.reuse, 0x4, R220 ;  /* 0x00000004351c7825 */ /* 0x042fe200078e02dc */
[----:B------:R-:W-:-:S03]  /*12bd0*/  IADD3 R3, R53, c[0x0][0x198], RZ ;  /* 0x0000660035037a10 */ /* 0x000fc60007ffe0ff */
[----:B--2---:R-:W-:Y:S01]  /*12be0*/  IMAD.WIDE R30, R53, 0x4, R4 ;  /* 0x00000004351e7825 */ /* 0x004fe200078e0204 */
[----:B------:R-:W-:-:S03]  /*12bf0*/  IADD3 R0, R251, 0x1a, RZ ;  /* 0x0000001afb007810 */ /* 0x000fc60007ffe0ff */
[C---:B---3--:R-:W-:Y:S01]  /*12c00*/  IMAD.WIDE R32, R53.reuse, 0x4, R6 ;  /* 0x0000000435207825 */ /* 0x048fe200078e0206 */
[----:B------:R1:W-:Y:S03]  /*12c10*/  @P5 STG.E [R28.64], R118 ;  /* 0x000000761c005986 */ /* 0x0003e6000c101904 */
[----:B----4-:R-:W-:Y:S01]  /*12c20*/  IMAD.WIDE R34, R53, 0x4, R222 ;  /* 0x0000000435227825 */ /* 0x010fe200078e02de */
[----:B------:R2:W-:Y:S03]  /*12c30*/  @P0 STG.E [R30.64], R134 ;  /* 0x000000861e000986 */ /* 0x0005e6000c101904 */
[----:B------:R-:W-:Y:S01]  /*12c40*/  IMAD.WIDE R40, R3, 0x4, R220 ;  /* 0x0000000403287825 */ /* 0x000fe200078e02dc */
[----:B------:R3:W-:Y:S01]  /*12c50*/  @P6 STG.E [R32.64], R158 ;  /* 0x0000009e20006986 */ /* 0x0007e2000c101904 */
[----:B------:R-:W-:-:S03]  /*12c60*/  ISETP.GE.AND P2, PT, R0, c[0x0][0x17c], PT ;  /* 0x00005f0000007a0c */ /* 0x000fc60003f46270 */
[----:B------:R4:W-:Y:S01]  /*12c70*/  @P3 STG.E [R34.64], R138 ;  /* 0x0000008a22003986 */ /* 0x0009e2000c101904 */
[----:B------:R-:W-:-:S03]  /*12c80*/  ISETP.LT.AND P3, PT, R242, c[0x0][0x178], !P1 ;  /* 0x00005e00f2007a0c */ /* 0x000fc60004f61270 */
[----:B------:R1:W-:Y:S01]  /*12c90*/  @P4 STG.E [R40.64], R119 ;  /* 0x0000007728004986 */ /* 0x0003e2000c101904 */
[----:B------:R-:W-:Y:S02]  /*12ca0*/  ISETP.LT.AND P4, PT, R241, c[0x0][0x178], !P1 ;  /* 0x00005e00f1007a0c */ /* 0x000fe40004f81270 */
[----:B------:R-:W-:Y:S02]  /*12cb0*/  ISETP.LT.AND P0, PT, R240, c[0x0][0x178], !P1 ;  /* 0x00005e00f0007a0c */ /* 0x000fe40004f01270 */
[----:B------:R-:W-:Y:S02]  /*12cc0*/  ISETP.LT.AND P6, PT, R243, c[0x0][0x178], !P2 ;  /* 0x00005e00f3007a0c */ /* 0x000fe400057c1270 */
[----:B------:R-:W-:Y:S02]  /*12cd0*/  ISETP.LT.AND P5, PT, R242, c[0x0][0x178], !P2 ;  /* 0x00005e00f2007a0c */ /* 0x000fe400057a1270 */
[C---:B------:R-:W-:Y:S01]  /*12ce0*/  IADD3 R37, R3.reuse, c[0x0][0x198], RZ ;  /* 0x0000660003257a10 */ /* 0x040fe20007ffe0ff */
[----:B------:R-:W-:Y:S01]  /*12cf0*/  IMAD.WIDE R24, R3, 0x4, R4 ;  /* 0x0000000403187825 */ /* 0x000fe200078e0204 */
[----:B------:R-:W-:-:S03]  /*12d00*/  IADD3 R0, R251, 0x1b, RZ ;  /* 0x0000001bfb007810 */ /* 0x000fc60007ffe0ff */
[C---:B-1----:R-:W-:Y:S01]  /*12d10*/  IMAD.WIDE R28, R3.reuse, 0x4, R6 ;  /* 0x00000004031c7825 */ /* 0x042fe200078e0206 */
[----:B------:R1:W-:Y:S03]  /*12d20*/  @P3 STG.E [R24.64], R135 ;  /* 0x0000008718003986 */ /* 0x0003e6000c101904 */
[----:B--2---:R-:W-:Y:S01]  /*12d30*/  IMAD.WIDE R30, R3, 0x4, R222 ;  /* 0x00000004031e7825 */ /* 0x004fe200078e02de */
[----:B------:R-:W-:-:S03]  /*12d40*/  ISETP.GE.AND P1, PT, R0, c[0x0][0x17c], PT ;  /* 0x00005f0000007a0c */ /* 0x000fc60003f26270 */
[C---:B---3--:R-:W-:Y:S01]  /*12d50*/  IMAD.WIDE R32, R37.reuse, 0x4, R220 ;  /* 0x0000000425207825 */ /* 0x048fe200078e02dc */
[----:B------:R2:W-:Y:S03]  /*12d60*/  @P4 STG.E [R28.64], R159 ;  /* 0x0000009f1c004986 */ /* 0x0005e6000c101904 */
[----:B----4-:R-:W-:Y:S01]  /*12d70*/  IMAD.WIDE R34, R37, 0x4, R4 ;  /* 0x0000000425227825 */ /* 0x010fe200078e0204 */
[----:B------:R3:W-:Y:S01]  /*12d80*/  @P0 STG.E [R30.64], R139 ;  /* 0x0000008b1e000986 */ /* 0x0007e2000c101904 */
[----:B------:R-:W-:Y:S02]  /*12d90*/  ISETP.LT.AND P3, PT, R241, c[0x0][0x178], !P2 ;  /* 0x00005e00f1007a0c */ /* 0x000fe40005761270 */
[----:B------:R-:W-:Y:S01]  /*12da0*/  ISETP.LT.AND P2, PT, R240, c[0x0][0x178], !P2 ;  /* 0x00005e00f0007a0c */ /* 0x000fe20005741270 */
[----:B------:R4:W-:Y:S04]  /*12db0*/  @P6 STG.E [R32.64], R98 ;  /* 0x0000006220006986 */ /* 0x0009e8000c101904 */
[----:B------:R3:W-:Y:S01]  /*12dc0*/  @P5 STG.E [R34.64], R126 ;  /* 0x0000007e22005986 */ /* 0x0007e2000c101904 */
[----:B------:R-:W-:-:S02]  /*12dd0*/  ISETP.LT.AND P5, PT, R243, c[0x0][0x178], !P1 ;  /* 0x00005e00f3007a0c */ /* 0x000fc40004fa1270 */
[C---:B------:R-:W-:Y:S01]  /*12de0*/  IADD3 R41, R37.reuse, c[0x0][0x198], RZ ;  /* 0x0000660025297a10 */ /* 0x040fe20007ffe0ff */
[----:B-1----:R-:W-:Y:S01]  /*12df0*/  IMAD.WIDE R24, R37, 0x4, R6 ;  /* 0x0000000425187825 */ /* 0x002fe200078e0206 */
[----:B------:R-:W-:-:S03]  /*12e00*/  IADD3 R3, R251, 0x1c, RZ ;  /* 0x0000001cfb037810 */ /* 0x000fc60007ffe0ff */
[----:B--2---:R-:W-:Y:S01]  /*12e10*/  IMAD.WIDE R28, R37, 0x4, R222 ;  /* 0x00000004251c7825 */ /* 0x004fe200078e02de */
[----:B------:R-:W-:Y:S02]  /*12e20*/  ISETP.LT.AND P0, PT, R242, c[0x0][0x178], !P1 ;  /* 0x00005e00f2007a0c */ /* 0x000fe40004f01270 */
[----:B------:R-:W-:Y:S01]  /*12e30*/  ISETP.GE.AND P6, PT, R3, c[0x0][0x17c], PT ;  /* 0x00005f0003007a0c */ /* 0x000fe20003fc6270 */
[----:B---3--:R-:W-:Y:S01]  /*12e40*/  IMAD.WIDE R30, R41, 0x4, R220 ;  /* 0x00000004291e7825 */ /* 0x008fe200078e02dc */
[----:B------:R-:W-:Y:S01]  /*12e50*/  ISETP.LT.AND P4, PT, R241, c[0x0][0x178], !P1 ;  /* 0x00005e00f1007a0c */ /* 0x000fe20004f81270 */
[----:B------:R1:W-:Y:S01]  /*12e60*/  @P3 STG.E [R24.64], R154 ;  /* 0x0000009a18003986 */ /* 0x0003e2000c101904 */
[----:B------:R-:W-:-:S03]  /*12e70*/  ISETP.LT.AND P1, PT, R240, c[0x0][0x178], !P1 ;  /* 0x00005e00f0007a0c */ /* 0x000fc60004f21270 */
[----:B------:R2:W-:Y:S01]  /*12e80*/  @P2 STG.E [R28.64], R42 ;  /* 0x0000002a1c002986 */ /* 0x0005e2000c101904 */
[----:B------:R-:W-:-:S03]  /*12e90*/  ISETP.LT.AND P2, PT, R243, c[0x0][0x178], !P6 ;  /* 0x00005e00f3007a0c */ /* 0x000fc60007741270 */
[----:B------:R3:W-:Y:S01]  /*12ea0*/  @P5 STG.E [R30.64], R99 ;  /* 0x000000631e005986 */ /* 0x0007e2000c101904 */
[----:B------:R-:W-:Y:S01]  /*12eb0*/  ISETP.LT.AND P5, PT, R242, c[0x0][0x178], !P6 ;  /* 0x00005e00f2007a0c */ /* 0x000fe200077a1270 */
[C---:B----4-:R-:W-:Y:S01]  /*12ec0*/  IMAD.WIDE R32, R41.reuse, 0x4, R4 ;  /* 0x0000000429207825 */ /* 0x050fe200078e0204 */
[----:B------:R-:W-:-:S03]  /*12ed0*/  IADD3 R3, R41, c[0x0][0x198], RZ ;  /* 0x0000660029037a10 */ /* 0x000fc60007ffe0ff */
[----:B------:R-:W-:Y:S01]  /*12ee0*/  IMAD.WIDE R34, R41, 0x4, R6 ;  /* 0x0000000429227825 */ /* 0x000fe200078e0206 */
[----:B------:R-:W-:Y:S01]  /*12ef0*/  IADD3 R0, R251, 0x1d, RZ ;  /* 0x0000001dfb007810 */ /* 0x000fe20007ffe0ff */
[----:B------:R4:W-:Y:S02]  /*12f00*/  @P0 STG.E [R32.64], R127 ;  /* 0x0000007f20000986 */ /* 0x0009e4000c101904 */
[----:B-1----:R-:W-:Y:S01]  /*12f10*/  IMAD.WIDE R24, R41, 0x4, R222 ;  /* 0x0000000429187825 */ /* 0x002fe200078e02de */
[----:B------:R-:W-:Y:S01]  /*12f20*/  ISETP.GE.AND P3, PT, R0, c[0x0][0x17c], PT ;  /* 0x00005f0000007a0c */ /* 0x000fe20003f66270 */
[----:B------:R1:W-:Y:S02]  /*12f30*/  @P4 STG.E [R34.64], R155 ;  /* 0x0000009b22004986 */ /* 0x0003e4000c101904 */
[----:B--2---:R-:W-:Y:S01]  /*12f40*/  IMAD.WIDE R28, R3, 0x4, R220 ;  /* 0x00000004031c7825 */ /* 0x004fe200078e02dc */
[----:B------:R-:W-:-:S03]  /*12f50*/  ISETP.LT.AND P4, PT, R241, c[0x0][0x178], !P6 ;  /* 0x00005e00f1007a0c */ /* 0x000fc60007781270 */
[C---:B---3--:R-:W-:Y:S01]  /*12f60*/  IMAD.WIDE R30, R3.reuse, 0x4, R4 ;  /* 0x00000004031e7825 */ /* 0x048fe200078e0204 */
[----:B------:R-:W-:Y:S01]  /*12f70*/  ISETP.LT.AND P6, PT, R240, c[0x0][0x178], !P6 ;  /* 0x00005e00f0007a0c */ /* 0x000fe200077c1270 */
[----:B------:R2:W-:Y:S04]  /*12f80*/  @P1 STG.E [R24.64], R43 ;  /* 0x0000002b18001986 */ /* 0x0005e8000c101904 */
[----:B------:R3:W-:Y:S01]  /*12f90*/  @P2 STG.E [R28.64], R94 ;  /* 0x0000005e1c002986 */ /* 0x0007e2000c101904 */
[----:B----4-:R-:W-:-:S03]  /*12fa0*/  IMAD.WIDE R32, R3, 0x4, R6 ;  /* 0x0000000403207825 */ /* 0x010fc600078e0206 */
[----:B------:R4:W-:Y:S01]  /*12fb0*/  @P5 STG.E [R30.64], R122 ;  /* 0x0000007a1e005986 */ /* 0x0009e2000c101904 */
[----:B------:R-:W-:Y:S01]  /*12fc0*/  ISETP.LT.AND P5, PT, R243, c[0x0][0x178], !P3 ;  /* 0x00005e00f3007a0c */ /* 0x000fe20005fa1270 */
[----:B-1----:R-:W-:Y:S01]  /*12fd0*/  IMAD.WIDE R34, R3, 0x4, R222 ;  /* 0x0000000403227825 */ /* 0x002fe200078e02de */
[----:B------:R-:W-:Y:S02]  /*12fe0*/  IADD3 R0, R251, 0x1e, RZ ;  /* 0x0000001efb007810 */ /* 0x000fe40007ffe0ff */
[----:B------:R-:W-:Y:S02]  /*12ff0*/  IADD3 R3, R3, c[0x0][0x198], RZ ;  /* 0x0000660003037a10 */ /* 0x000fe40007ffe0ff */
[----:B------:R-:W-:Y:S01]  /*13000*/  ISETP.GE.AND P0, PT, R0, c[0x0][0x17c], PT ;  /* 0x00005f0000007a0c */ /* 0x000fe20003f06270 */
[----:B------:R1:W-:Y:S01]  /*13010*/  @P4 STG.E [R32.64], R150 ;  /* 0x0000009620004986 */ /* 0x0003e2000c101904 */
[----:B------:R-:W-:Y:S01]  /*13020*/  ISETP.LT.AND P1, PT, R242, c[0x0][0x178], !P3 ;  /* 0x00005e00f2007a0c */ /* 0x000fe20005f21270 */
[----:B--2---:R-:W-:Y:S01]  /*13030*/  IMAD.WIDE R24, R3, 0x4, R220 ;  /* 0x0000000403187825 */ /* 0x004fe200078e02dc */
[----:B------:R-:W-:Y:S01]  /*13040*/  ISETP.LT.AND P2, PT, R241, c[0x0][0x178], !P3 ;  /* 0x00005e00f1007a0c */ /* 0x000fe20005f41270 */
[----:B------:R2:W-:Y:S01]  /*13050*/  @P6 STG.E [R34.64], R38 ;  /* 0x0000002622006986 */ /* 0x0005e2000c101904 */
[----:B------:R-:W-:-:S02]  /*13060*/  ISETP.LT.AND P3, PT, R240, c[0x0][0x178], !P3 ;  /* 0x00005e00f0007a0c */ /* 0x000fc40005f61270 */
[----:B------:R-:W-:Y:S01]  /*13070*/  ISETP.LT.AND P6, PT, R243, c[0x0][0x178], !P0 ;  /* 0x00005e00f3007a0c */ /* 0x000fe200047c1270 */
[----:B------:R1:W-:Y:S01]  /*13080*/  @P5 STG.E [R24.64], R95 ;  /* 0x0000005f18005986 */ /* 0x0003e2000c101904 */
[----:B------:R-:W-:Y:S02]  /*13090*/  ISETP.LT.AND P5, PT, R242, c[0x0][0x178], !P0 ;  /* 0x00005e00f2007a0c */ /* 0x000fe400047a1270 */
[C---:B------:R-:W-:Y:S01]  /*130a0*/  IADD3 R41, R3.reuse, c[0x0][0x198], RZ ;  /* 0x0000660003297a10 */ /* 0x040fe20007ffe0ff */
[----:B---3--:R-:W-:Y:S01]  /*130b0*/  IMAD.WIDE R28, R3, 0x4, R4 ;  /* 0x00000004031c7825 */ /* 0x008fe200078e0204 */
[----:B------:R-:W-:-:S03]  /*130c0*/  IADD3 R0, R251, 0x1f, RZ ;  /* 0x0000001ffb007810 */ /* 0x000fc60007ffe0ff */
[----:B----4-:R-:W-:Y:S01]  /*130d0*/  IMAD.WIDE R30, R3, 0x4, R6 ;  /* 0x00000004031e7825 */ /* 0x010fe200078e0206 */
[----:B------:R-:W-:-:S03]  /*130e0*/  ISETP.GE.AND P4, PT, R0, c[0x0][0x17c], PT ;  /* 0x00005f0000007a0c */ /* 0x000fc60003f86270 */
[----:B-1----:R-:W-:Y:S01]  /*130f0*/  IMAD.WIDE R32, R3, 0x4, R222 ;  /* 0x0000000403207825 */ /* 0x002fe200078e02de */
[----:B------:R1:W-:Y:S03]  /*13100*/  @P1 STG.E [R28.64], R123 ;  /* 0x0000007b1c001986 */ /* 0x0003e6000c101904 */
[----:B--2---:R-:W-:Y:S01]  /*13110*/  IMAD.WIDE R34, R41, 0x4, R220 ;  /* 0x0000000429227825 */ /* 0x004fe200078e02dc */
[----:B------:R2:W-:Y:S01]  /*13120*/  @P2 STG.E [R30.64], R151 ;  /* 0x000000971e002986 */ /* 0x0005e2000c101904 */
[----:B------:R-:W-:Y:S02]  /*13130*/  ISETP.LT.AND P1, PT, R241, c[0x0][0x178], !P0 ;  /* 0x00005e00f1007a0c */ /* 0x000fe40004721270 */
[----:B------:R-:W-:Y:S01]  /*13140*/  IMAD.WIDE R36, R41, 0x4, R4 ;  /* 0x0000000429247825 */ /* 0x000fe200078e0204 */
[----:B------:R3:W-:Y:S01]  /*13150*/  @P3 STG.E [R32.64], R39 ;  /* 0x0000002720003986 */ /* 0x0007e2000c101904 */
[----:B------:R-:W-:-:S03]  /*13160*/  ISETP.LT.AND P0, PT, R240, c[0x0][0x178], !P0 ;  /* 0x00005e00f0007a0c */ /* 0x000fc60004701270 */
[----:B------:R4:W-:Y:S01]  /*13170*/  @P6 STG.E [R34.64], R62 ;  /* 0x0000003e22006986 */ /* 0x0009e2000c101904 */
[----:B------:R-:W-:Y:S02]  /*13180*/  ISETP.LT.AND P6, PT, R243, c[0x0][0x178], !P4 ;  /* 0x00005e00f3007a0c */ /* 0x000fe400067c1270 */
[----:B------:R-:W-:Y:S01]  /*13190*/  ISETP.LT.AND P3, PT, R242, c[0x0][0x178], !P4 ;  /* 0x00005e00f2007a0c */ /* 0x000fe20006761270 */
[----:B------:R2:W-:Y:S01]  /*131a0*/  @P5 STG.E [R36.64], R66 ;  /* 0x0000004224005986 */ /* 0x0005e2000c101904 */
[----:B------:R-:W-:Y:S02]  /*131b0*/  IADD3 R3, R41, c[0x0][0x198], RZ ;  /* 0x0000660029037a10 */ /* 0x000fe40007ffe0ff */
[----:B------:R-:W-:Y:S02]  /*131c0*/  ISETP.LT.AND P5, PT, R241, c[0x0][0x178], !P4 ;  /* 0x00005e00f1007a0c */ /* 0x000fe400067a1270 */
[----:B------:R-:W-:Y:S01]  /*131d0*/  ISETP.LT.AND P4, PT, R240, c[0x0][0x178], !P4 ;  /* 0x00005e00f0007a0c */ /* 0x000fe20006781270 */
[----:B------:R-:W-:Y:S01]  /*131e0*/  IMAD.WIDE R24, R41, 0x4, R6 ;  /* 0x0000000429187825 */ /* 0x000fe200078e0206 */
[----:B------:R-:W-:-:S03]  /*131f0*/  IADD3 R0, R251, 0x20, RZ ;  /* 0x00000020fb007810 */ /* 0x000fc60007ffe0ff */
[----:B-1----:R-:W-:Y:S01]  /*13200*/  IMAD.WIDE R28, R41, 0x4, R222 ;  /* 0x00000004291c7825 */ /* 0x002fe200078e02de */
[----:B------:R-:W-:-:S03]  /*13210*/  ISETP.GE.AND P2, PT, R0, c[0x0][0x17c], PT ;  /* 0x00005f0000007a0c */ /* 0x000fc60003f46270 */
[----:B--2---:R-:W-:Y:S01]  /*13220*/  IMAD.WIDE R30, R3, 0x4, R220 ;  /* 0x00000004031e7825 */ /* 0x004fe200078e02dc */
[----:B------:R-:W-:Y:S01]  /*13230*/  IADD3 R0, R251, 0x21, RZ ;  /* 0x00000021fb007810 */ /* 0x000fe20007ffe0ff */
[----:B------:R1:W-:Y:S02]  /*13240*/  @P1 STG.E [R24.64], R146 ;  /* 0x0000009218001986 */ /* 0x0003e4000c101904 */
[C---:B---3--:R-:W-:Y:S02]  /*13250*/  IMAD.WIDE R32, R3.reuse, 0x4, R4 ;  /* 0x0000000403207825 */ /* 0x048fe400078e0204 */
[----:B------:R2:W-:Y:S02]  /*13260*/  @P0 STG.E [R28.64], R26 ;  /* 0x0000001a1c000986 */ /* 0x0005e4000c101904 */
[C---:B----4-:R-:W-:Y:S01]  /*13270*/  IMAD.WIDE R34, R3.reuse, 0x4, R6 ;  /* 0x0000000403227825 */ /* 0x050fe200078e0206 */
[----:B------:R-:W-:Y:S01]  /*13280*/  ISETP.GE.AND P1, PT, R0, c[0x0][0x17c], PT ;  /* 0x00005f0000007a0c */ /* 0x000fe20003f26270 */
[----:B------:R-:W-:Y:S02]  /*13290*/  @P6 STG.E [R30.64], R63 ;  /* 0x0000003f1e006986 */ /* 0x000fe4000c101904 */
[----:B------:R-:W-:Y:S01]  /*132a0*/  IMAD.WIDE R36, R3, 0x4, R222 ;  /* 0x0000000403247825 */ /* 0x000fe200078e02de */
[----:B------:R-:W-:Y:S01]  /*132b0*/  ISETP.LT.AND P0, PT, R243, c[0x0][0x178], !P2 ;  /* 0x00005e00f3007a0c */ /* 0x000fe20005701270 */
[----:B------:R-:W-:Y:S01]  /*132c0*/  @P3 STG.E [R32.64], R67 ;  /* 0x0000004320003986 */ /* 0x000fe2000c101904 */
[----:B------:R-:W-:-:S02]  /*132d0*/  ISETP.LT.AND P3, PT, R242, c[0x0][0x178], !P2 ;  /* 0x00005e00f2007a0c */ /* 0x000fc40005761270 */
[----:B------:R-:W-:Y:S01]  /*132e0*/  ISETP.LT.AND P6, PT, R241, c[0x0][0x178], !P2 ;  /* 0x00005e00f1007a0c */ /* 0x000fe200057c1270 */
[----:B------:R-:W-:Y:S01]  /*132f0*/  @P5 STG.E [R34.64], R147 ;  /* 0x0000009322005986 */ /* 0x000fe2000c101904 */
[----:B------:R-:W-:Y:S02]  /*13300*/  IADD3 R3, R3, c[0x0][0x198], RZ ;  /* 0x0000660003037a10 */ /* 0x000fe40007ffe0ff */
[----:B------:R-:W-:Y:S01]  /*13310*/  ISETP.LT.AND P2, PT, R240, c[0x0][0x178], !P2 ;  /* 0x00005e00f0007a0c */ /* 0x000fe20005741270 */
[----:B------:R3:W-:Y:S01]  /*13320*/  @P4 STG.E [R36.64], R27 ;  /* 0x0000001b24004986 */ /* 0x0007e2000c101904 */
[----:B------:R-:W-:Y:S02]  /*13330*/  ISETP.LT.AND P4, PT, R243, c[0x0][0x178], !P1 ;  /* 0x00005e00f3007a0c */ /* 0x000fe40004f81270 */
[----:B------:R-:W-:Y:S01]  /*13340*/  ISETP.LT.AND P5, PT, R242, c[0x0][0x178], !P1 ;  /* 0x00005e00f2007a0c */ /* 0x000fe20004fa1270 */
[C---:B-1----:R-:W-:Y:S01]  /*13350*/  IMAD.WIDE R24, R3.reuse, 0x4, R220 ;  /* 0x0000000403187825 */ /* 0x042fe200078e02dc */
[----:B------:R-:W-:-:S02]  /*13360*/  IADD3 R39, R3, c[0x0][0x198], RZ ;  /* 0x0000660003277a10 */ /* 0x000fc40007ffe0ff */
[----:B------:R-:W-:Y:S01]  /*13370*/  IADD3 R0, R251, 0x22, RZ ;  /* 0x00000022fb007810 */ /* 0x000fe20007ffe0ff */
[C---:B--2---:R-:W-:Y:S01]  /*13380*/  IMAD.WIDE R28, R3.reuse, 0x4, R4 ;  /* 0x00000004031c7825 */ /* 0x044fe200078e0204 */
[----:B------:R1:W-:Y:S03]  /*13390*/  @P0 STG.E [R24.64], R104 ;  /* 0x0000006818000986 */ /* 0x0003e6000c101904 */
[----:B---3--:R-:W-:Y:S01]  /*133a0*/  IMAD.WIDE R26, R3, 0x4, R6 ;  /* 0x00000004031a7825 */ /* 0x008fe200078e0206 */
[----:B------:R-:W-:-:S03]  /*133b0*/  ISETP.GE.AND P0, PT, R0, c[0x0][0x17c], PT ;  /* 0x00005f0000007a0c */ /* 0x000fc60003f06270 */
[----:B------:R-:W-:Y:S01]  /*133c0*/  IMAD.WIDE R30, R3, 0x4, R222 ;  /* 0x00000004031e7825 */ /* 0x000fe200078e02de */
[----:B------:R-:W-:Y:S03]  /*133d0*/  @P3 STG.E [R28.64], R160 ;  /* 0x000000a01c003986 */ /* 0x000fe6000c101904 */
[C---:B------:R-:W-:Y:S01]  /*133e0*/  IMAD.WIDE R32, R39.reuse, 0x4, R220 ;  /* 0x0000000427207825 */ /* 0x040fe200078e02dc */
[----:B------:R2:W-:Y:S03]  /*133f0*/  @P6 STG.E [R26.64], R184 ;  /* 0x000000b81a006986 */ /* 0x0005e6000c101904 */
[----:B------:R-:W-:Y:S01]  /*13400*/  IMAD.WIDE R34, R39, 0x4, R4 ;  /* 0x0000000427227825 */ /* 0x000fe200078e0204 */
[----:B------:R-:W-:Y:S01]  /*13410*/  ISETP.LT.AND P3, PT, R241, c[0x0][0x178], !P1 ;  /* 0x00005e00f1007a0c */ /* 0x000fe20004f61270 */
[----:B------:R3:W-:Y:S01]  /*13420*/  @P2 STG.E [R30.64], R168 ;  /* 0x000000a81e002986 */ /* 0x0007e2000c101904 */
[----:B------:R-:W-:-:S03]  /*13430*/  ISETP.LT.AND P2, PT, R240, c[0x0][0x178], !P1 ;  /* 0x00005e00f0007a0c */ /* 0x000fc60004f41270 */
[----:B------:R4:W-:Y:S01]  /*13440*/  @P4 STG.E [R32.64], R105 ;  /* 0x0000006920004986 */ /* 0x0009e2000c101904 */
[----:B------:R-:W-:-:S03]  /*13450*/  ISETP.LT.AND P4, PT, R243, c[0x0][0x178], !P0 ;  /* 0x00005e00f3007a0c */ /* 0x000fc60004781270 */
[----:B------:R3:W-:Y:S01]  /*13460*/  @P5 STG.E [R34.64], R161 ;  /* 0x000000a122005986 */ /* 0x0007e2000c101904 */
[----:B------:R-:W-:Y:S02]  /*13470*/  ISETP.LT.AND P5, PT, R242, c[0x0][0x178], !P0 ;  /* 0x00005e00f2007a0c */ /* 0x000fe400047a1270 */
[----:B------:R-:W-:Y:S02]  /*13480*/  ISETP.LT.AND P6, PT, R241, c[0x0][0x178], !P0 ;  /* 0x00005e00f1007a0c */ /* 0x000fe400047c1270 */
[C---:B------:R-:W-:Y:S01]  /*13490*/  IADD3 R3, R39.reuse, c[0x0][0x198], RZ ;  /* 0x0000660027037a10 */ /* 0x040fe20007ffe0ff */
[----:B-1----:R-:W-:Y:S01]  /*134a0*/  IMAD.WIDE R24, R39, 0x4, R6 ;  /* 0x0000000427187825 */ /* 0x002fe200078e0206 */
[----:B------:R-:W-:-:S03]  /*134b0*/  IADD3 R0, R251, 0x23, RZ ;  /* 0x00000023fb007810 */ /* 0x000fc60007ffe0ff */
[----:B--2---:R-:W-:Y:S01]  /*134c0*/  IMAD.WIDE R26, R39, 0x4, R222 ;  /* 0x00000004271a7825 */ /* 0x004fe200078e02de */
[----:B------:R-:W-:-:S03]  /*134d0*/  ISETP.GE.AND P1, PT, R0, c[0x0][0x17c], PT ;  /* 0x00005f0000007a0c */ /* 0x000fc60003f26270 */
[C---:B------:R-:W-:Y:S01]  /*134e0*/  IMAD.WIDE R28, R3.reuse, 0x4, R220 ;  /* 0x00000004031c7825 */ /* 0x040fe200078e02dc */
[----:B------:R1:W-:Y:S03]  /*134f0*/  @P3 STG.E [R24.64], R185 ;  /* 0x000000b918003986 */ /* 0x0003e6000c101904 */
[----:B---3--:R-:W-:Y:S01]  /*13500*/  IMAD.WIDE R30, R3, 0x4, R4 ;  /* 0x00000004031e7825 */ /* 0x008fe200078e0204 */
[----:B------:R-:W-:Y:S01]  /*13510*/  IADD3 R0, R251, 0x24, RZ ;  /* 0x00000024fb007810 */ /* 0x000fe20007ffe0ff */
[----:B------:R2:W-:Y:S02]  /*13520*/  @P2 STG.E [R26.64], R169 ;  /* 0x000000a91a002986 */ /* 0x0005e4000c101904 */
[----:B----4-:R-:W-:Y:S01]  /*13530*/  IMAD.WIDE R32, R3, 0x4, R6 ;  /* 0x0000000403207825 */ /* 0x010fe200078e0206 */
[----:B------:R-:W-:Y:S01]  /*13540*/  ISETP.LT.AND P0, PT, R240, c[0x0][0x178], !P0 ;  /* 0x00005e00f0007a0c */ /* 0x000fe20004701270 */
[----:B------:R3:W-:Y:S01]  /*13550*/  @P4 STG.E [R28.64], R100 ;  /* 0x000000641c004986 */ /* 0x0007e2000c101904 */
[----:B------:R-:W-:-:S03]  /*13560*/  ISETP.LT.AND P4, PT, R243, c[0x0][0x178], !P1 ;  /* 0x00005e00f3007a0c */ /* 0x000fc60004f81270 */
[----:B------:R4:W-:Y:S01]  /*13570*/  @P5 STG.E [R30.64], R164 ;  /* 0x000000a41e005986 */ /* 0x0009e2000c101904 */
[----:B------:R-:W-:-:S03]  /*13580*/  ISETP.GE.AND P3, PT, R0, c[0x0][0x17c], PT ;  /* 0x00005f0000007a0c */ /* 0x000fc60003f66270 */
[----:B------:R2:W-:Y:S01]  /*13590*/  @P6 STG.E [R32.64], R180 ;  /* 0x000000b420006986 */ /* 0x0005e2000c101904 */
[----:B------:R-:W-:Y:S02]  /*135a0*/  ISETP.LT.AND P6, PT, R242, c[0x0][0x178], !P1 ;  /* 0x00005e00f2007a0c */ /* 0x000fe40004fc1270 */
[----:B------:R-:W-:Y:S02]  /*135b0*/  IADD3 R35, R3, c[0x0][0x198], RZ ;  /* 0x0000660003237a10 */ /* 0x000fe40007ffe0ff */
[----:B------:R-:W-:Y:S02]  /*135c0*/  ISETP.LT.AND P2, PT, R241, c[0x0][0x178], !P1 ;  /* 0x00005e00f1007a0c */ /* 0x000fe40004f41270 */
[----:B------:R-:W-:Y:S02]  /*135d0*/  ISETP.LT.AND P1, PT, R240, c[0x0][0x178], !P1 ;  /* 0x00005e00f0007a0c */ /* 0x000fe40004f21270 */
[----:B------:R-:W-:Y:S01]  /*135e0*/  ISETP.LT.AND P5, PT, R243, c[0x0][0x178], !P3 ;  /* 0x00005e00f3007a0c */ /* 0x000fe20005fa1270 */
[----:B-1----:R-:W-:Y:S01]  /*135f0*/  IMAD.WIDE R24, R3, 0x4, R222 ;  /* 0x0000000403187825 */ /* 0x002fe200078e02de */
[----:B------:R-:W-:-:S03]  /*13600*/  IADD3 R3, R35, c[0x0][0x198], RZ ;  /* 0x0000660023037a10 */ /* 0x000fc60007ffe0ff */
[----:B--2---:R-:W-:Y:S01]  /*13610*/  IMAD.WIDE R26, R35, 0x4, R220 ;  /* 0x00000004231a7825 */ /* 0x004fe200078e02dc */
[----:B------:R-:W-:-:S03]  /*13620*/  IADD3 R0, R251, 0x25, RZ ;  /* 0x00000025fb007810 */ /* 0x000fc60007ffe0ff */
[C---:B---3--:R-:W-:Y:S01]  /*13630*/  IMAD.WIDE R28, R35.reuse, 0x4, R4 ;  /* 0x00000004231c7825 */ /* 0x048fe200078e0204 */
[----:B------:R1:W-:Y:S03]  /*13640*/  @P0 STG.E [R24.64], R44 ;  /* 0x0000002c18000986 */ /* 0x0003e6000c101904 */
[C---:B----4-:R-:W-:Y:S01]  /*13650*/  IMAD.WIDE R30, R35.reuse, 0x4, R6 ;  /* 0x00000004231e7825 */ /* 0x050fe200078e0206 */
[----:B------:R2:W-:Y:S01]  /*13660*/  @P4 STG.E [R26.64], R101 ;  /* 0x000000651a004986 */ /* 0x0005e2000c101904 */
[----:B------:R-:W-:Y:S02]  /*13670*/  ISETP.GE.AND P0, PT, R0, c[0x0][0x17c], PT ;  /* 0x00005f0000007a0c */ /* 0x000fe40003f06270 */
[----:B------:R-:W-:Y:S01]  /*13680*/  IMAD.WIDE R32, R35, 0x4, R222 ;  /* 0x0000000423207825 */ /* 0x000fe200078e02de */
[----:B------:R3:W-:Y:S01]  /*13690*/  @P6 STG.E [R28.64], R165 ;  /* 0x000000a51c006986 */ /* 0x0007e2000c101904 */
[----:B------:R-:W-:-:S02]  /*136a0*/  ISETP.LT.AND P6, PT, R242, c[0x0][0x178], !P3 ;  /* 0x00005e00f2007a0c */ /* 0x000fc40005fc1270 */
[----:B------:R-:W-:Y:S01]  /*136b0*/  IMAD.WIDE R34, R3, 0x4, R220 ;  /* 0x0000000403227825 */ /* 0x000fe200078e02dc */
[----:B------:R-:W-:Y:S01]  /*136c0*/  ISETP.LT.AND P4, PT, R241, c[0x0][0x178], !P3 ;  /* 0x00005e00f1007a0c */ /* 0x000fe20005f81270 */
[----:B------:R4:W-:Y:S01]  /*136d0*/  @P2 STG.E [R30.64], R181 ;  /* 0x000000b51e002986 */ /* 0x0009e2000c101904 */
[----:B------:R-:W-:Y:S02]  /*136e0*/  ISETP.LT.AND P3, PT, R240, c[0x0][0x178], !P3 ;  /* 0x00005e00f0007a0c */ /* 0x000fe40005f61270 */
[----:B------:R-:W-:Y:S01]  /*136f0*/  ISETP.LT.AND P2, PT, R243, c[0x0][0x178], !P0 ;  /* 0x00005e00f3007a0c */ /* 0x000fe20004741270 */
[----:B------:R3:W-:Y:S01]  /*13700*/  @P1 STG.E [R32.64], R45 ;  /* 0x0000002d20001986 */ /* 0x0007e2000c101904 */
[----:B------:R-:W-:-:S03]  /*13710*/  IADD3 R37, R3, c[0x0][0x198], RZ ;  /* 0x0000660003257a10 */ /* 0x000fc60007ffe0ff */
[----:B------:R-:W-:Y:S01]  /*13720*/  @P5 STG.E [R34.64], R68 ;  /* 0x0000004422005986 */ /* 0x000fe2000c101904 */
[----:B------:R-:W-:Y:S01]  /*13730*/  ISETP.LT.AND P5, PT, R242, c[0x0][0x178], !P0 ;  /* 0x00005e00f2007a0c */ /* 0x000fe200047a1270 */
[----:B-1----:R-:W-:Y:S01]  /*13740*/  IMAD.WIDE R24, R3, 0x4, R4 ;  /* 0x0000000403187825 */ /* 0x002fe200078e0204 */
[----:B------:R-:W-:-:S03]  /*13750*/  IADD3 R0, R251, 0x26, RZ ;  /* 0x00000026fb007810 */ /* 0x000fc60007ffe0ff */
[C---:B--2---:R-:W-:Y:S01]  /*13760*/  IMAD.WIDE R26, R3.reuse, 0x4, R6 ;  /* 0x00000004031a7825 */ /* 0x044fe200078e0206 */
[----:B------:R1:W-:Y:S03]  /*13770*/  @P6 STG.E [R24.64], R72 ;  /* 0x0000004818006986 */ /* 0x0003e6000c101904 */
[----:B---3--:R-:W-:Y:S01]  /*13780*/  IMAD.WIDE R28, R3, 0x4, R222 ;  /* 0x00000004031c7825 */ /* 0x008fe200078e02de */
[----:B------:R-:W-:-:S03]  /*13790*/  ISETP.GE.AND P1, PT, R0, c[0x0][0x17c], PT ;  /* 0x00005f0000007a0c */ /* 0x000fc60003f26270 */
[C---:B----4-:R-:W-:Y:S01]  /*137a0*/  IMAD.WIDE R30, R37.reuse, 0x4, R220 ;  /* 0x00000004251e7825 */ /* 0x050fe200078e02dc */
[----:B------:R2:W-:Y:S03]  /*137b0*/  @P4 STG.E [R26.64], R176 ;  /* 0x000000b01a004986 */ /* 0x0005e6000c101904 */
[----:B------:R-:W-:Y:S01]  /*137c0*/  IMAD.WIDE R32, R37, 0x4, R4 ;  /* 0x0000000425207825 */ /* 0x000fe200078e0204 */
[----:B------:R3:W-:Y:S01]  /*137d0*/  @P3 STG.E [R28.64], R48 ;  /* 0x000000301c003986 */ /* 0x0007e2000c101904 */
[----:B------:R-:W-:Y:S02]  /*137e0*/  ISETP.LT.AND P6, PT, R241, c[0x0][0x178], !P0 ;  /* 0x00005e00f1007a0c */ /* 0x000fe400047c1270 */
[----:B------:R-:W-:Y:S01]  /*137f0*/  ISETP.LT.AND P0, PT, R240, c[0x0][0x178], !P0 ;  /* 0x00005e00f0007a0c */ /* 0x000fe20004701270 */
[----:B------:R4:W-:Y:S01]  /*13800*/  @P2 STG.E [R30.64], R69 ;  /* 0x000000451e002986 */ /* 0x0009e2000c101904 */
[----:B------:R-:W-:-:S03]  /*13810*/  ISETP.LT.AND P3, PT, R242, c[0x0][0x178], !P1 ;  /* 0x00005e00f2007a0c */ /* 0x000fc60004f61270 */
[----:B------:R2:W-:Y:S01]  /*13820*/  @P5 STG.E [R32.64], R73 ;  /* 0x0000004920005986 */ /* 0x0005e2000c101904 */
[----:B------:R-:W-:Y:S02]  /*13830*/  ISETP.LT.AND P5, PT, R243, c[0x0][0x178], !P1 ;  /* 0x00005e00f3007a0c */ /* 0x000fe40004fa1270 */
[----:B------:R-:W-:Y:S02]  /*13840*/  ISETP.LT.AND P2, PT, R241, c[0x0][0x178], !P1 ;  /* 0x00005e00f1007a0c */ /* 0x000fe40004f41270 */
[C---:B------:R-:W-:Y:S02]  /*13850*/  IADD3 R3, R37.reuse, c[0x0][0x198], RZ ;  /* 0x0000660025037a10 */ /* 0x040fe40007ffe0ff */
[----:B------:R-:W-:Y:S01]  /*13860*/  ISETP.LT.AND P1, PT, R240, c[0x0][0x178], !P1 ;  /* 0x00005e00f0007a0c */ /* 0x000fe20004f21270 */
[----:B-1----:R-:W-:Y:S01]  /*13870*/  IMAD.WIDE R24, R37, 0x4, R6 ;  /* 0x0000000425187825 */ /* 0x002fe200078e0206 */
[----:B------:R-:W-:-:S03]  /*13880*/  IADD3 R0, R251, 0x27, RZ ;  /* 0x00000027fb007810 */ /* 0x000fc60007ffe0ff */
[----:B--2---:R-:W-:Y:S01]  /*13890*/  IMAD.WIDE R26, R37, 0x4, R222 ;  /* 0x00000004251a7825 */ /* 0x004fe200078e02de */
[----:B------:R-:W-:-:S03]  /*138a0*/  ISETP.GE.AND P4, PT, R0, c[0x0][0x17c], PT ;  /* 0x00005f0000007a0c */ /* 0x000fc60003f86270 */
[C---:B---3--:R-:W-:Y:S01]  /*138b0*/  IMAD.WIDE R28, R3.reuse, 0x4, R220 ;  /* 0x00000004031c7825 */ /* 0x048fe200078e02dc */
[----:B------:R1:W-:Y:S03]  /*138c0*/  @P6 STG.E [R24.64], R177 ;  /* 0x000000b118006986 */ /* 0x0003e6000c101904 */
[----:B----4-:R-:W-:Y:S01]  /*138d0*/  IMAD.WIDE R30, R3, 0x4, R4 ;  /* 0x00000004031e7825 */ /* 0x010fe200078e0204 */
[----:B------:R-:W-:Y:S01]  /*138e0*/  IADD3 R0, R251, 0x28, RZ ;  /* 0x00000028fb007810 */ /* 0x000fe20007ffe0ff */
[----:B------:R2:W-:Y:S02]  /*138f0*/  @P0 STG.E [R26.64], R49 ;  /* 0x000000311a000986 */ /* 0x0005e4000c101904 */
[C---:B------:R-:W-:Y:S02]  /*13900*/  IMAD.WIDE R32, R3.reuse, 0x4, R6 ;  /* 0x0000000403207825 */ /* 0x040fe400078e0206 */
[----:B------:R3:W-:Y:S02]  /*13910*/  @P5 STG.E [R28.64], R20 ;  /* 0x000000141c005986 */ /* 0x0007e4000c101904 */
[----:B------:R-:W-:-:S02]  /*13920*/  IMAD.WIDE R34, R3, 0x4, R222 ;  /* 0x0000000403227825 */ /* 0x000fc400078e02de */
[----:B------:R4:W-:Y:S01]  /*13930*/  @P3 STG.E [R30.64], R140 ;  /* 0x0000008c1e003986 */ /* 0x0009e2000c101904 */
        /* <DEDUP_REMOVED lines=16> */
[----:B----4-:R-:W-:Y:S01]  /*13a40*/  IMAD.WIDE R30, R3, 0x4, R222 ;  /* 0x00000004031e7825 */ /* 0x010fe200078e02de */
[----:B------:R-:W-:Y:S03]  /*13a50*/  @P3 STG.E [R26.64], R141 ;  /* 0x0000008d1a003986 */ /* 0x000fe6000c101904 */
[----:B------:R-:W-:Y:S01]  /*13a60*/  IMAD.WIDE R32, R37, 0x4, R220 ;  /* 0x0000000425207825 */ /* 0x000fe200078e02dc */
[----:B------:R-:W-:Y:S01]  /*13a70*/  @P1 STG.E [R28.64], R173 ;  /* 0x000000ad1c001986 */ /* 0x000fe2000c101904 */
[----:B------:R-:W-:Y:S02]  /*13a80*/  ISETP.LT.AND P2, PT, R242, c[0x0][0x178], !P6 ;  /* 0x00005e00f2007a0c */ /* 0x000fe40007741270 */
[----:B------:R-:W-:Y:S01]  /*13a90*/  ISETP.LT.AND P3, PT, R241, c[0x0][0x178], !P6 ;  /* 0x00005e00f1007a0c */ /* 0x000fe20007761270 */
[----:B------:R2:W-:Y:S01]  /*13aa0*/  @P4 STG.E [R30.64], R13 ;  /* 0x0000000d1e004986 */ /* 0x0005e2000c101904 */
[----:B------:R-:W-:-:S03]  /*13ab0*/  ISETP.LT.AND P6, PT, R240, c[0x0][0x178], !P6 ;  /* 0x00005e00f0007a0c */ /* 0x000fc600077c1270 */
[----:B------:R-:W-:Y:S01]  /*13ac0*/  @P5 STG.E [R32.64], R106 ;  /* 0x0000006a20005986 */ /* 0x000fe2000c101904 */
[----:B------:R-:W-:Y:S02]  /*13ad0*/  ISETP.LT.AND P5, PT, R243, c[0x0][0x178], !P0 ;  /* 0x00005e00f3007a0c */ /* 0x000fe400047a1270 */
[----:B------:R-:W-:Y:S02]  /*13ae0*/  ISETP.LT.AND P4, PT, R242, c[0x0][0x178], !P0 ;  /* 0x00005e00f2007a0c */ /* 0x000fe40004781270 */
[C---:B------:R-:W-:Y:S01]  /*13af0*/  IADD3 R35, R37.reuse, c[0x0][0x198], RZ ;  /* 0x0000660025237a10 */ /* 0x040fe20007ffe0ff */
[----:B-1----:R-:W-:Y:S01]  /*13b00*/  IMAD.WIDE R20, R37, 0x4, R4 ;  /* 0x0000000425147825 */ /* 0x002fe200078e0204 */
[----:B------:R-:W-:-:S03]  /*13b10*/  IADD3 R0, R251, 0x2a, RZ ;  /* 0x0000002afb007810 */ /* 0x000fc60007ffe0ff */
[----:B------:R-:W-:Y:S01]  /*13b20*/  IMAD.WIDE R24, R37, 0x4, R6 ;  /* 0x0000000425187825 */ /* 0x000fe200078e0206 */
[----:B------:R-:W-:-:S03]  /*13b30*/  ISETP.GE.AND P1, PT, R0, c[0x0][0x17c], PT ;  /* 0x00005f0000007a0c */ /* 0x000fc60003f26270 */
[----:B--2---:R-:W-:Y:S01]  /*13b40*/  IMAD.WIDE R12, R37, 0x4, R222 ;  /* 0x00000004250c7825 */ /* 0x004fe200078e02de */
[----:B------:R1:W-:Y:S03]  /*13b50*/  @P2 STG.E [R20.64], R162 ;  /* 0x000000a214002986 */ /* 0x0003e6000c101904 */
[C---:B------:R-:W-:Y:S01]  /*13b60*/  IMAD.WIDE R26, R35.reuse, 0x4, R220 ;  /* 0x00000004231a7825 */ /* 0x040fe200078e02dc */
[----:B------:R-:W-:Y:S03]  /*13b70*/  @P3 STG.E [R24.64], R186 ;  /* 0x000000ba18003986 */ /* 0x000fe6000c101904 */
[----:B------:R-:W-:Y:S01]  /*13b80*/  IMAD.WIDE R28, R35, 0x4, R4 ;  /* 0x00000004231c7825 */ /* 0x000fe200078e0204 */
[----:B------:R2:W-:Y:S01]  /*13b90*/  @P6 STG.E [R12.64], R170 ;  /* 0x000000aa0c006986 */ /* 0x0005e2000c101904 */
[----:B------:R-:W-:-:S02]  /*13ba0*/  ISETP.LT.AND P3, PT, R241, c[0x0][0x178], !P0 ;  /* 0x00005e00f1007a0c */ /* 0x000fc40004761270 */
[----:B------:R-:W-:Y:S01]  /*13bb0*/  ISETP.LT.AND P0, PT, R240, c[0x0][0x178], !P0 ;  /* 0x00005e00f0007a0c */ /* 0x000fe20004701270 */
[----:B------:R3:W-:Y:S01]  /*13bc0*/  @P5 STG.E [R26.64], R107 ;  /* 0x0000006b1a005986 */ /* 0x0007e2000c101904 */
[----:B------:R-:W-:Y:S01]  /*13bd0*/  ISETP.LT.AND P2, PT, R243, c[0x0][0x178], !P1 ;  /* 0x00005e00f3007a0c */ /* 0x000fe20004f41270 */
[----:B-1----:R-:W-:Y:S02]  /*13be0*/  IMAD.WIDE R20, R35, 0x4, R6 ;  /* 0x0000000423147825 */ /* 0x002fe400078e0206 */
[----:B------:R1:W-:Y:S01]  /*13bf0*/  @P4 STG.E [R28.64], R163 ;  /* 0x000000a31c004986 */ /* 0x0003e2000c101904 */
[----:B------:R-:W-:Y:S02]  /*13c00*/  ISETP.LT.AND P4, PT, R242, c[0x0][0x178], !P1 ;  /* 0x00005e00f2007a0c */ /* 0x000fe40004f81270 */
[----:B------:R-:W-:Y:S01]  /*13c10*/  ISETP.LT.AND P6, PT, R241, c[0x0][0x178], !P1 ;  /* 0x00005e00f1007a0c */ /* 0x000fe20004fc1270 */
[C---:B--2---:R-:W-:Y:S01]  /*13c20*/  IMAD.WIDE R12, R35.reuse, 0x4, R222 ;  /* 0x00000004230c7825 */ /* 0x044fe200078e02de */
[----:B------:R-:W-:-:S02]  /*13c30*/  IADD3 R35, R35, c[0x0][0x198], RZ ;  /* 0x0000660023237a10 */ /* 0x000fc40007ffe0ff */
[----:B------:R-:W-:-:S03]  /*13c40*/  IADD3 R3, R251, 0x2b, RZ ;  /* 0x0000002bfb037810 */ /* 0x000fc60007ffe0ff */
[----:B------:R-:W-:Y:S01]  /*13c50*/  IMAD.WIDE R24, R35, 0x4, R220 ;  /* 0x0000000423187825 */ /* 0x000fe200078e02dc */
[----:B------:R-:W-:Y:S01]  /*13c60*/  ISETP.GE.AND P5, PT, R3, c[0x0][0x17c], PT ;  /* 0x00005f0003007a0c */ /* 0x000fe20003fa6270 */
[----:B------:R-:W-:Y:S02]  /*13c70*/  @P3 STG.E [R20.64], R187 ;  /* 0x000000bb14003986 */ /* 0x000fe4000c101904 */
[C---:B---3--:R-:W-:Y:S01]  /*13c80*/  IMAD.WIDE R26, R35.reuse, 0x4, R4 ;  /* 0x00000004231a7825 */ /* 0x048fe200078e0204 */
[----:B------:R-:W-:Y:S01]  /*13c90*/  ISETP.LT.AND P1, PT, R240, c[0x0][0x178], !P1 ;  /* 0x00005e00f0007a0c */ /* 0x000fe20004f21270 */
[----:B------:R2:W-:Y:S02]  /*13ca0*/  @P0 STG.E [R12.64], R171 ;  /* 0x000000ab0c000986 */ /* 0x0005e4000c101904 */
[----:B-1----:R-:W-:Y:S01]  /*13cb0*/  IMAD.WIDE R28, R35, 0x4, R6 ;  /* 0x00000004231c7825 */ /* 0x002fe200078e0206 */
[----:B------:R-:W-:Y:S01]  /*13cc0*/  ISETP.LT.AND P0, PT, R243, c[0x0][0x178], !P5 ;  /* 0x00005e00f3007a0c */ /* 0x000fe20006f01270 */
[----:B------:R1:W-:Y:S01]  /*13cd0*/  @P2 STG.E [R24.64], R102 ;  /* 0x0000006618002986 */ /* 0x0003e2000c101904 */
[----:B------:R-:W-:-:S03]  /*13ce0*/  IADD3 R3, R35, c[0x0][0x198], RZ ;  /* 0x0000660023037a10 */ /* 0x000fc60007ffe0ff */
[----:B------:R3:W-:Y:S01]  /*13cf0*/  @P4 STG.E [R26.64], R166 ;  /* 0x000000a61a004986 */ /* 0x0007e2000c101904 */
[----:B------:R-:W-:-:S03]  /*13d00*/  ISETP.LT.AND P4, PT, R242, c[0x0][0x178], !P5 ;  /* 0x00005e00f2007a0c */ /* 0x000fc60006f81270 */
[----:B------:R4:W-:Y:S01]  /*13d10*/  @P6 STG.E [R28.64], R182 ;  /* 0x000000b61c006986 */ /* 0x0009e2000c101904 */
[----:B------:R-:W-:Y:S01]  /*13d20*/  ISETP.LT.AND P6, PT, R241, c[0x0][0x178], !P5 ;  /* 0x00005e00f1007a0c */ /* 0x000fe20006fc1270 */
[----:B--2---:R-:W-:Y:S01]  /*13d30*/  IMAD.WIDE R12, R35, 0x4, R222 ;  /* 0x00000004230c7825 */ /* 0x004fe200078e02de */
[----:B------:R-:W-:Y:S02]  /*13d40*/  IADD3 R0, R251, 0x2c, RZ ;  /* 0x0000002cfb007810 */ /* 0x000fe40007ffe0ff */
[----:B------:R-:W-:Y:S01]  /*13d50*/  ISETP.LT.AND P5, PT, R240, c[0x0][0x178], !P5 ;  /* 0x00005e00f0007a0c */ /* 0x000fe20006fa1270 */
[----:B------:R-:W-:Y:S01]  /*13d60*/  IMAD.WIDE R20, R3, 0x4, R220 ;  /* 0x0000000403147825 */ /* 0x000fe200078e02dc */
[----:B------:R-:W-:-:S03]  /*13d70*/  ISETP.GE.AND P3, PT, R0, c[0x0][0x17c], PT ;  /* 0x00005f0000007a0c */ /* 0x000fc60003f66270 */
[----:B-1----:R-:W-:Y:S01]  /*13d80*/  IMAD.WIDE R24, R3, 0x4, R4 ;  /* 0x0000000403187825 */ /* 0x002fe200078e0204 */
[----:B------:R-:W-:Y:S01]  /*13d90*/  IADD3 R0, R251, 0x2d, RZ ;  /* 0x0000002dfb007810 */ /* 0x000fe20007ffe0ff */
[----:B------:R1:W-:Y:S02]  /*13da0*/  @P1 STG.E [R12.64], R46 ;  /* 0x0000002e0c001986 */ /* 0x0003e4000c101904 */
[----:B---3--:R-:W-:Y:S01]  /*13db0*/  IMAD.WIDE R26, R3, 0x4, R6 ;  /* 0x00000004031a7825 */ /* 0x008fe200078e0206 */
[----:B------:R-:W-:Y:S01]  /*13dc0*/  ISETP.LT.AND P1, PT, R243, c[0x0][0x178], !P3 ;  /* 0x00005e00f3007a0c */ /* 0x000fe20005f21270 */
[----:B------:R2:W-:Y:S02]  /*13dd0*/  @P0 STG.E [R20.64], R103 ;  /* 0x0000006714000986 */ /* 0x0005e4000c101904 */
[----:B----4-:R-:W-:Y:S02]  /*13de0*/  IMAD.WIDE R28, R3, 0x4, R222 ;  /* 0x00000004031c7825 */ /* 0x010fe400078e02de */
[----:B------:R3:W-:Y:S01]  /*13df0*/  @P4 STG.E [R24.64], R167 ;  /* 0x000000a718004986 */ /* 0x0007e2000c101904 */
[----:B------:R-:W-:-:S02]  /*13e00*/  ISETP.LT.AND P4, PT, R242, c[0x0][0x178], !P3 ;  /* 0x00005e00f2007a0c */ /* 0x000fc40005f81270 */
[----:B------:R-:W-:Y:S01]  /*13e10*/  ISETP.GE.AND P2, PT, R0, c[0x0][0x17c], PT ;  /* 0x00005f0000007a0c */ /* 0x000fe20003f46270 */
[----:B------:R4:W-:Y:S01]  /*13e20*/  @P6 STG.E [R26.64], R183 ;  /* 0x000000b71a006986 */ /* 0x0009e2000c101904 */
[----:B------:R-:W-:Y:S02]  /*13e30*/  ISETP.LT.AND P6, PT, R241, c[0x0][0x178], !P3 ;  /* 0x00005e00f1007a0c */ /* 0x000fe40005fc1270 */
[----:B------:R-:W-:Y:S02]  /*13e40*/  IADD3 R31, R3, c[0x0][0x198], RZ ;  /* 0x00006600031f7a10 */ /* 0x000fe40007ffe0ff */
[----:B------:R-:W-:Y:S01]  /*13e50*/  ISETP.LT.AND P3, PT, R240, c[0x0][0x178], !P3 ;  /* 0x00005e00f0007a0c */ /* 0x000fe20005f61270 */
[----:B------:R4:W-:Y:S01]  /*13e60*/  @P5 STG.E [R28.64], R47 ;  /* 0x0000002f1c005986 */ /* 0x0009e2000c101904 */
        /* <DEDUP_REMOVED lines=8> */
[----:B------:R2:W-:Y:S01]  /*13ef0*/  @P4 STG.E [R20.64], R74 ;  /* 0x0000004a14004986 */ /* 0x0005e2000c101904 */
[----:B------:R-:W-:Y:S02]  /*13f00*/  ISETP.GE.AND P0, PT, R0, c[0x0][0x17c], PT ;  /* 0x00005f0000007a0c */ /* 0x000fe40003f06270 */
[----:B------:R-:W-:Y:S01]  /*13f10*/  IMAD.WIDE R28, R3, 0x4, R220 ;  /* 0x00000004031c7825 */ /* 0x000fe200078e02dc */
[----:B------:R-:W-:Y:S01]  /*13f20*/  @P6 STG.E [R24.64], R178 ;  /* 0x000000b218006986 */ /* 0x000fe2000c101904 */
[----:B------:R-:W-:-:S03]  /*13f30*/  ISETP.LT.AND P4, PT, R242, c[0x0][0x178], !P2 ;  /* 0x00005e00f2007a0c */ /* 0x000fc60005781270 */
[----:B------:R-:W-:Y:S01]  /*13f40*/  @P3 STG.E [R26.64], R50 ;  /* 0x000000321a003986 */ /* 0x000fe2000c101904 */
[----:B------:R-:W-:Y:S02]  /*13f50*/  ISETP.LT.AND P3, PT, R241, c[0x0][0x178], !P2 ;  /* 0x00005e00f1007a0c */ /* 0x000fe40005761270 */
[----:B------:R-:W-:Y:S01]  /*13f60*/  ISETP.LT.AND P2, PT, R240, c[0x0][0x178], !P2 ;  /* 0x00005e00f0007a0c */ /* 0x000fe20005741270 */
[----:B------:R3:W-:Y:S01]  /*13f70*/  @P5 STG.E [R28.64], R71 ;  /* 0x000000471c005986 */ /* 0x0007e2000c101904 */
[----:B------:R-:W-:Y:S02]  /*13f80*/  ISETP.LT.AND P6, PT, R243, c[0x0][0x178], !P0 ;  /* 0x00005e00f3007a0c */ /* 0x000fe400047c1270 */
[----:B------:R-:W-:Y:S01]  /*13f90*/  ISETP.LT.AND P5, PT, R242, c[0x0][0x178], !P0 ;  /* 0x00005e00f2007a0c */ /* 0x000fe200047a1270 */
[----:B------:R-:W4:Y:S01]  /*13fa0*/  LDS.128 R24, [R2] ;  /* 0x0000000002187984 */ /* 0x000f220000000c00 */
[C---:B------:R-:W-:Y:S01]  /*13fb0*/  IADD3 R35, R3.reuse, c[0x0][0x198], RZ ;  /* 0x0000660003237a10 */ /* 0x040fe20007ffe0ff */
[----:B-1----:R-:W-:Y:S01]  /*13fc0*/  IMAD.WIDE R12, R3, 0x4, R4 ;  /* 0x00000004030c7825 */ /* 0x002fe200078e0204 */
[----:B------:R-:W-:-:S03]  /*13fd0*/  IADD3 R0, R251, 0x2f, RZ ;  /* 0x0000002ffb007810 */ /* 0x000fc60007ffe0ff */
[----:B--2---:R-:W-:Y:S01]  /*13fe0*/  IMAD.WIDE R20, R3, 0x4, R6 ;  /* 0x0000000403147825 */ /* 0x004fe200078e0206 */
[----:B------:R-:W-:-:S03]  /*13ff0*/  ISETP.GE.AND P1, PT, R0, c[0x0][0x17c], PT ;  /* 0x00005f0000007a0c */ /* 0x000fc60003f26270 */
[----:B------:R-:W-:Y:S01]  /*14000*/  IMAD.WIDE R30, R3, 0x4, R222 ;  /* 0x00000004031e7825 */ /* 0x000fe200078e02de */
[----:B------:R1:W-:Y:S03]  /*14010*/  @P4 STG.E [R12.64], R75 ;  /* 0x0000004b0c004986 */ /* 0x0003e6000c101904 */
[C---:B------:R-:W-:Y:S01]  /*14020*/  IMAD.WIDE R32, R35.reuse, 0x4, R220 ;  /* 0x0000000423207825 */ /* 0x040fe200078e02dc */
[----:B------:R2:W-:Y:S03]  /*14030*/  @P3 STG.E [R20.64], R179 ;  /* 0x000000b314003986 */ /* 0x0005e6000c101904 */
[----:B---3--:R-:W-:Y:S01]  /*14040*/  IMAD.WIDE R28, R35, 0x4, R4 ;  /* 0x00000004231c7825 */ /* 0x008fe200078e0204 */
[----:B------:R3:W-:Y:S01]  /*14050*/  @P2 STG.E [R30.64], R51 ;  /* 0x000000331e002986 */ /* 0x0007e2000c101904 */
[----:B------:R-:W-:-:S02]  /*14060*/  ISETP.LT.AND P3, PT, R241, c[0x0][0x178], !P0 ;  /* 0x00005e00f1007a0c */ /* 0x000fc40004761270 */
[----:B------:R-:W-:Y:S01]  /*14070*/  ISETP.LT.AND P0, PT, R240, c[0x0][0x178], !P0 ;  /* 0x00005e00f0007a0c */ /* 0x000fe20004701270 */
[----:B------:R-:W-:Y:S01]  /*14080*/  @P6 STG.E [R32.64], R22 ;  /* 0x0000001620006986 */ /* 0x000fe2000c101904 */
        /* <DEDUP_REMOVED lines=9> */
[C---:B---3--:R-:W-:Y:S01]  /*14120*/  IMAD.WIDE R30, R37.reuse, 0x4, R220 ;  /* 0x00000004251e7825 */ /* 0x048fe200078e02dc */
        /* <DEDUP_REMOVED lines=8> */
[----:B------:R-:W-:-:S03]  /*141b0*/  ISETP.LT.AND P5, PT, R242, c[0x0][0x178], !P4 ;  /* 0x00005e00f2007a0c */ /* 0x000fc600067a1270 */
[----:B------:R3:W-:Y:S01]  /*141c0*/  @P6 STG.E [R28.64], R175 ;  /* 0x000000af1c006986 */ /* 0x0007e2000c101904 */
[----:B------:R-:W-:Y:S02]  /*141d0*/  ISETP.LT.AND P6, PT, R241, c[0x0][0x178], !P4 ;  /* 0x00005e00f1007a0c */ /* 0x000fe400067c1270 */
[C---:B------:R-:W-:Y:S01]  /*141e0*/  IADD3 R35, R37.reuse, c[0x0][0x198], RZ ;  /* 0x0000660025237a10 */ /* 0x040fe20007ffe0ff */
[----:B-1----:R-:W-:Y:S01]  /*141f0*/  IMAD.WIDE R12, R37, 0x4, R222 ;  /* 0x00000004250c7825 */ /* 0x002fe200078e02de */
[----:B------:R-:W-:Y:S01]  /*14200*/  ISETP.LT.AND P4, PT, R240, c[0x0][0x178], !P4 ;  /* 0x00005e00f0007a0c */ /* 0x000fe20006781270 */
[----:B------:R-:W1:Y:S01]  /*14210*/  LDS.128 R20, [R249] ;  /* 0x00000000f9147984 */ /* 0x000e620000000c00 */
[----:B------:R-:W-:Y:S01]  /*14220*/  IADD3 R0, R251, 0x31, RZ ;  /* 0x00000031fb007810 */ /* 0x000fe20007ffe0ff */
[----:B--2---:R-:W-:-:S04]  /*14230*/  IMAD.WIDE R30, R35, 0x4, R220 ;  /* 0x00000004231e7825 */ /* 0x004fc800078e02dc */
[C---:B---3--:R-:W-:Y:S01]  /*14240*/  IMAD.WIDE R2, R35.reuse, 0x4, R4 ;  /* 0x0000000423027825 */ /* 0x048fe200078e0204 */
[----:B------:R-:W-:Y:S01]  /*14250*/  ISETP.GE.AND P3, PT, R0, c[0x0][0x17c], PT ;  /* 0x00005f0000007a0c */ /* 0x000fe20003f66270 */
[----:B------:R2:W-:Y:S02]  /*14260*/  @P1 STG.E [R12.64], R15 ;  /* 0x0000000f0c001986 */ /* 0x0005e4000c101904 */
[C---:B------:R-:W-:Y:S02]  /*14270*/  IMAD.WIDE R28, R35.reuse, 0x4, R6 ;  /* 0x00000004231c7825 */ /* 0x040fe400078e0206 */
[----:B------:R-:W-:Y:S02]  /*14280*/  @P0 STG.E [R30.64], R128 ;  /* 0x000000801e000986 */ /* 0x000fe4000c101904 */
[----:B------:R-:W-:Y:S01]  /*14290*/  IMAD.WIDE R32, R35, 0x4, R222 ;  /* 0x0000000423207825 */ /* 0x000fe200078e02de */
[----:B------:R-:W-:Y:S01]  /*142a0*/  ISETP.LT.AND P0, PT, R243, c[0x0][0x178], !P3 ;  /* 0x00005e00f3007a0c */ /* 0x000fe20005f01270 */
[----:B------:R3:W-:Y:S01]  /*142b0*/  @P5 STG.E [R2.64], R204 ;  /* 0x000000cc02005986 */ /* 0x0007e2000c101904 */
[----:B------:R-:W-:-:S03]  /*142c0*/  ISETP.LT.AND P5, PT, R242, c[0x0][0x178], !P3 ;  /* 0x00005e00f2007a0c */ /* 0x000fc60005fa1270 */
[----:B------:R1:W-:Y:S01]  /*142d0*/  @P6 STG.E [R28.64], R8 ;  /* 0x000000081c006986 */ /* 0x0003e2000c101904 */
[----:B------:R-:W-:-:S03]  /*142e0*/  IADD3 R35, R35, c[0x0][0x198], RZ ;  /* 0x0000660023237a10 */ /* 0x000fc60007ffe0ff */
[----:B----4-:R4:W-:Y:S01]  /*142f0*/  @P4 STG.E [R32.64], R24 ;  /* 0x0000001820004986 */ /* 0x0109e2000c101904 */
[----:B------:R-:W-:Y:S02]  /*14300*/  ISETP.LT.AND P4, PT, R241, c[0x0][0x178], !P3 ;  /* 0x00005e00f1007a0c */ /* 0x000fe40005f81270 */
[----:B------:R-:W-:Y:S01]  /*14310*/  IADD3 R0, R251, 0x32, RZ ;  /* 0x00000032fb007810 */ /* 0x000fe20007ffe0ff */
[----:B--2---:R-:W-:-:S03]  /*14320*/  IMAD.WIDE R12, R35, 0x4, R220 ;  /* 0x00000004230c7825 */ /* 0x004fc600078e02dc */
[----:B------:R-:W-:Y:S01]  /*14330*/  ISETP.GE.AND P2, PT, R0, c[0x0][0x17c], PT ;  /* 0x00005f0000007a0c */ /* 0x000fe20003f46270 */
[----:B------:R-:W-:Y:S01]  /*14340*/  IMAD.WIDE R14, R35, 0x4, R4 ;  /* 0x00000004230e7825 */ /* 0x000fe200078e0204 */
[----:B------:R-:W-:-:S03]  /*14350*/  ISETP.LT.AND P3, PT, R240, c[0x0][0x178], !P3 ;  /* 0x00005e00f0007a0c */ /* 0x000fc60005f61270 */
[----:B---3--:R-:W-:Y:S01]  /*14360*/  IMAD.WIDE R2, R35, 0x4, R6 ;  /* 0x0000000423027825 */ /* 0x008fe200078e0206 */
[----:B------:R-:W-:Y:S01]  /*14370*/  @P0 STG.E [R12.64], R129 ;  /* 0x000000810c000986 */ /* 0x000fe2000c101904 */
[----:B------:R-:W-:-:S03]  /*14380*/  ISETP.LT.AND P6, PT, R243, c[0x0][0x178], !P2 ;  /* 0x00005e00f3007a0c */ /* 0x000fc600057c1270 */
[----:B------:R-:W-:Y:S01]  /*14390*/  @P5 STG.E [R14.64], R205 ;  /* 0x000000cd0e005986 */ /* 0x000fe2000c101904 */
[----:B------:R-:W-:-:S03]  /*143a0*/  ISETP.LT.AND P5, PT, R242, c[0x0][0x178], !P2 ;  /* 0x00005e00f2007a0c */ /* 0x000fc600057a1270 */
[----:B------:R2:W-:Y:S01]  /*143b0*/  @P4 STG.E [R2.64], R9 ;  /* 0x0000000902004986 */ /* 0x0005e2000c101904 */
[----:B------:R-:W-:Y:S02]  /*143c0*/  ISETP.LT.AND P4, PT, R241, c[0x0][0x178], !P2 ;  /* 0x00005e00f1007a0c */ /* 0x000fe40005781270 */
[----:B------:R-:W-:Y:S01]  /*143d0*/  IADD3 R37, R35, c[0x0][0x198], RZ ;  /* 0x0000660023257a10 */ /* 0x000fe20007ffe0ff */
[----:B------:R-:W3:Y:S01]  /*143e0*/  LDS.128 R12, [R250] ;  /* 0x00000000fa0c7984 */ /* 0x000ee20000000c00 */
[----:B------:R-:W-:Y:S01]  /*143f0*/  IADD3 R0, R251, 0x33, RZ ;  /* 0x00000033fb007810 */ /* 0x000fe20007ffe0ff */
[----:B-1----:R-:W-:-:S04]  /*14400*/  IMAD.WIDE R28, R35, 0x4, R222 ;  /* 0x00000004231c7825 */ /* 0x002fc800078e02de */
[----:B------:R-:W-:Y:S01]  /*14410*/  IMAD.WIDE R30, R37, 0x4, R220 ;  /* 0x00000004251e7825 */ /* 0x000fe200078e02dc */
[----:B------:R-:W-:-:S03]  /*14420*/  ISETP.GE.AND P1, PT, R0, c[0x0][0x17c], PT ;  /* 0x00005f0000007a0c */ /* 0x000fc60003f26270 */
[C---:B----4-:R-:W-:Y:S01]  /*14430*/  IMAD.WIDE R32, R37.reuse, 0x4, R4 ;  /* 0x0000000425207825 */ /* 0x050fe200078e0204 */
[----:B------:R1:W-:Y:S03]  /*14440*/  @P3 STG.E [R28.64], R25 ;  /* 0x000000191c003986 */ /* 0x0003e6000c101904 */
[----:B------:R-:W-:Y:S01]  /*14450*/  IMAD.WIDE R34, R37, 0x4, R6 ;  /* 0x0000000425227825 */ /* 0x000fe200078e0206 */
[----:B------:R-:W-:Y:S01]  /*14460*/  @P6 STG.E [R30.64], R108 ;  /* 0x0000006c1e006986 */ /* 0x000fe2000c101904 */
[----:B------:R-:W-:Y:S02]  /*14470*/  ISETP.LT.AND P2, PT, R240, c[0x0][0x178], !P2 ;  /* 0x00005e00f0007a0c */ /* 0x000fe40005741270 */
[----:B------:R-:W-:Y:S01]  /*14480*/  ISETP.LT.AND P6, PT, R243, c[0x0][0x178], !P1 ;  /* 0x00005e00f3007a0c */ /* 0x000fe20004fc1270 */
[----:B------:R4:W-:Y:S01]  /*14490*/  @P5 STG.E [R32.64], R200 ;  /* 0x000000c820005986 */ /* 0x0009e2000c101904 */
[----:B------:R-:W-:-:S03]  /*144a0*/  ISETP.LT.AND P5, PT, R241, c[0x0][0x178], !P1 ;  /* 0x00005e00f1007a0c */ /* 0x000fc60004fa1270 */
[----:B------:R1:W-:Y:S01]  /*144b0*/  @P4 STG.E [R34.64], R80 ;  /* 0x0000005022004986 */ /* 0x0003e2000c101904 */
[----:B------:R-:W-:Y:S02]  /*144c0*/  ISETP.LT.AND P4, PT, R242, c[0x0][0x178], !P1 ;  /* 0x00005e00f2007a0c */ /* 0x000fe40004f81270 */
[C---:B------:R-:W-:Y:S02]  /*144d0*/  IADD3 R39, R37.reuse, c[0x0][0x198], RZ ;  /* 0x0000660025277a10 */ /* 0x040fe40007ffe0ff */
[----:B------:R-:W-:Y:S01]  /*144e0*/  ISETP.LT.AND P1, PT, R240, c[0x0][0x178], !P1 ;  /* 0x00005e00f0007a0c */ /* 0x000fe20004f21270 */
[----:B--2---:R-:W-:Y:S01]  /*144f0*/  IMAD.WIDE R2, R37, 0x4, R222 ;  /* 0x0000000425027825 */ /* 0x004fe200078e02de */
[----:B------:R-:W-:-:S03]  /*14500*/  IADD3 R0, R251, 0x34, RZ ;  /* 0x00000034fb007810 */ /* 0x000fc60007ffe0ff */
[----:B------:R-:W-:Y:S01]  /*14510*/  IMAD.WIDE R8, R39, 0x4, R220 ;  /* 0x0000000427087825 */ /* 0x000fe200078e02dc */
[----:B------:R-:W-:-:S03]  /*14520*/  ISETP.GE.AND P0, PT, R0, c[0x0][0x17c], PT ;  /* 0x00005f0000007a0c */ /* 0x000fc60003f06270 */
[----:B-1----:R-:W-:Y:S01]  /*14530*/  IMAD.WIDE R24, R39, 0x4, R4 ;  /* 0x0000000427187825 */ /* 0x002fe200078e0204 */
[----:B------:R-:W-:Y:S01]  /*14540*/  IADD3 R0, R251, 0x35, RZ ;  /* 0x00000035fb007810 */ /* 0x000fe20007ffe0ff */
[----:B------:R1:W-:Y:S02]  /*14550*/  @P2 STG.E [R2.64], R20 ;  /* 0x0000001402002986 */ /* 0x0003e4000c101904 */
[C---:B------:R-:W-:Y:S02]  /*14560*/  IMAD.WIDE R28, R39.reuse, 0x4, R6 ;  /* 0x00000004271c7825 */ /* 0x040fe400078e0206 */
[----:B------:R2:W-:Y:S02]  /*14570*/  @P6 STG.E [R8.64], R109 ;  /* 0x0000006d08006986 */ /* 0x0005e4000c101904 */
[----:B----4-:R-:W-:Y:S01]  /*14580*/  IMAD.WIDE R32, R39, 0x4, R222 ;  /* 0x0000000427207825 */ /* 0x010fe200078e02de */
[----:B------:R-:W-:Y:S01]  /*14590*/  ISETP.LT.AND P2, PT, R243, c[0x0][0x178], !P0 ;  /* 0x00005e00f3007a0c */ /* 0x000fe20004741270 */
[----:B------:R-:W-:Y:S01]  /*145a0*/  @P4 STG.E [R24.64], R201 ;  /* 0x000000c918004986 */ /* 0x000fe2000c101904 */
[----:B------:R-:W-:-:S02]  /*145b0*/  ISETP.GE.AND P3, PT, R0, c[0x0][0x17c], PT ;  /* 0x00005f0000007a0c */ /* 0x000fc40003f66270 */
[----:B------:R-:W-:Y:S01]  /*145c0*/  ISETP.LT.AND P4, PT, R242, c[0x0][0x178], !P0 ;  /* 0x00005e00f2007a0c */ /* 0x000fe20004781270 */
[----:B------:R-:W-:Y:S01]  /*145d0*/  @P5 STG.E [R28.64], R81 ;  /* 0x000000511c005986 */ /* 0x000fe2000c101904 */
[----:B------:R-:W-:-:S03]  /*145e0*/  IADD3 R37, R39, c[0x0][0x198], RZ ;  /* 0x0000660027257a10 */ /* 0x000fc60007ffe0ff */
[----:B------:R4:W-:Y:S01]  /*145f0*/  @P1 STG.E [R32.64], R21 ;  /* 0x0000001520001986 */ /* 0x0009e2000c101904 */
[----:B------:R-:W-:Y:S02]  /*14600*/  ISETP.LT.AND P1, PT, R241, c[0x0][0x178], !P0 ;  /* 0x00005e00f1007a0c */ /* 0x000fe40004721270 */
[----:B------:R-:W-:Y:S01]  /*14610*/  ISETP.LT.AND P0, PT, R240, c[0x0][0x178], !P0 ;  /* 0x00005e00f0007a0c */ /* 0x000fe20004701270 */
[----:B------:R-:W3:Y:S01]  /*14620*/  LDS.128 R28, [R252] ;  /* 0x00000000fc1c7984 */ /* 0x000ee20000000c00 */
[----:B------:R-:W-:Y:S01]  /*14630*/  ISETP.LT.AND P5, PT, R243, c[0x0][0x178], !P3 ;  /* 0x00005e00f3007a0c */ /* 0x000fe20005fa1270 */
[C---:B------:R-:W-:Y:S01]  /*14640*/  IMAD.WIDE R34, R37.reuse, 0x4, R220 ;  /* 0x0000000425227825 */ /* 0x040fe200078e02dc */
[----:B------:R-:W-:-:S03]  /*14650*/  IADD3 R39, R37, c[0x0][0x198], RZ ;  /* 0x0000660025277a10 */ /* 0x000fc60007ffe0ff */
[----:B-1----:R-:W-:Y:S01]  /*14660*/  IMAD.WIDE R2, R37, 0x4, R4 ;  /* 0x0000000425027825 */ /* 0x002fe200078e0204 */
[----:B------:R-:W-:-:S03]  /*14670*/  IADD3 R0, R251, 0x36, RZ ;  /* 0x00000036fb007810 */ /* 0x000fc60007ffe0ff */
[C---:B--2---:R-:W-:Y:S01]  /*14680*/  IMAD.WIDE R8, R37.reuse, 0x4, R6 ;  /* 0x0000000425087825 */ /* 0x044fe200078e0206 */
[----:B------:R1:W-:Y:S03]  /*14690*/  @P2 STG.E [R34.64], R76 ;  /* 0x0000004c22002986 */ /* 0x0003e6000c101904 */
[----:B----4-:R-:W-:Y:S01]  /*146a0*/  IMAD.WIDE R20, R37, 0x4, R222 ;  /* 0x0000000425147825 */ /* 0x010fe200078e02de */
[----:B------:R2:W-:Y:S01]  /*146b0*/  @P4 STG.E [R2.64], R192 ;  /* 0x000000c002004986 */ /* 0x0005e2000c101904 */
[----:B------:R-:W-:Y:S02]  /*146c0*/  ISETP.GE.AND P6, PT, R0, c[0x0][0x17c], PT ;  /* 0x00005f0000007a0c */ /* 0x000fe40003fc6270 */
[----:B------:R-:W-:Y:S01]  /*146d0*/  IMAD.WIDE R24, R39, 0x4, R220 ;  /* 0x0000000427187825 */ /* 0x000fe200078e02dc */
[----:B------:R4:W-:Y:S01]  /*146e0*/  @P1 STG.E [R8.64], R188 ;  /* 0x000000bc08001986 */ /* 0x0009e2000c101904 */
[----:B------:R-:W-:-:S03]  /*146f0*/  ISETP.LT.AND P2, PT, R242, c[0x0][0x178], !P3 ;  /* 0x00005e00f2007a0c */ /* 0x000fc60005f41270 */
[----:B---3--:R3:W-:Y:S01]  /*14700*/  @P0 STG.E [R20.64], R12 ;  /* 0x0000000c14000986 */ /* 0x0087e2000c101904 */
[----:B------:R-:W-:Y:S02]  /*14710*/  ISETP.LT.AND P0, PT, R241, c[0x0][0x178], !P3 ;  /* 0x00005e00f1007a0c */ /* 0x000fe40005f01270 */
[----:B------:R-:W-:Y:S01]  /*14720*/  ISETP.LT.AND P3, PT, R240, c[0x0][0x178], !P3 ;  /* 0x00005e00f0007a0c */ /* 0x000fe20005f61270 */
[----:B------:R3:W-:Y:S01]  /*14730*/  @P5 STG.E [R24.64], R77 ;  /* 0x0000004d18005986 */ /* 0x0007e2000c101904 */
[----:B------:R-:W-:Y:S02]  /*14740*/  ISETP.LT.AND P5, PT, R243, c[0x0][0x178], !P6 ;  /* 0x00005e00f3007a0c */ /* 0x000fe400077a1270 */
[----:B------:R-:W-:Y:S02]  /*14750*/  ISETP.LT.AND P1, PT, R242, c[0x0][0x178], !P6 ;  /* 0x00005e00f2007a0c */ /* 0x000fe40007721270 */
[C---:B-1----:R-:W-:Y:S01]  /*14760*/  IADD3 R35, R39.reuse, c[0x0][0x198], RZ ;  /* 0x0000660027237a10 */ /* 0x042fe20007ffe0ff */
[----:B------:R-:W-:Y:S01]  /*14770*/  IMAD.WIDE R32, R39, 0x4, R4 ;  /* 0x0000000427207825 */ /* 0x000fe200078e0204 */
[----:B------:R-:W-:-:S03]  /*14780*/  IADD3 R0, R251, 0x37, RZ ;  /* 0x00000037fb007810 */ /* 0x000fc60007ffe0ff */
[----:B--2---:R-:W-:Y:S01]  /*14790*/  IMAD.WIDE R2, R39, 0x4, R6 ;  /* 0x0000000427027825 */ /* 0x004fe200078e0206 */
[----:B------:R-:W-:-:S03]  /*147a0*/  ISETP.GE.AND P4, PT, R0, c[0x0][0x17c], PT ;  /* 0x00005f0000007a0c */ /* 0x000fc60003f86270 */
[----:B----4-:R-:W-:Y:S01]  /*147b0*/  IMAD.WIDE R8, R39, 0x4, R222 ;  /* 0x0000000427087825 */ /* 0x010fe200078e02de */
[----:B------:R1:W-:Y:S03]  /*147c0*/  @P2 STG.E [R32.64], R193 ;  /* 0x000000c120002986 */ /* 0x0003e6000c101904 */
[----:B---3--:R-:W-:Y:S01]  /*147d0*/  IMAD.WIDE R20, R35, 0x4, R220 ;  /* 0x0000000423147825 */ /* 0x008fe200078e02dc */
        /* <DEDUP_REMOVED lines=9> */
[----:B------:R-:W-:Y:S02]  /*14870*/  ISETP.LT.AND P1, PT, R241, c[0x0][0x178], !P4 ;  /* 0x00005e00f1007a0c */ /* 0x000fe40006721270 */
[C---:B------:R-:W-:Y:S01]  /*14880*/  IADD3 R37, R35.reuse, c[0x0][0x198], RZ ;  /* 0x0000660023257a10 */ /* 0x040fe20007ffe0ff */
[----:B-1----:R-:W-:Y:S01]  /*14890*/  IMAD.WIDE R32, R35, 0x4, R6 ;  /* 0x0000000423207825 */ /* 0x002fe200078e0206 */
[----:B------:R-:W-:-:S03]  /*148a0*/  IADD3 R0, R251, 0x38, RZ ;  /* 0x00000038fb007810 */ /* 0x000fc60007ffe0ff */
[----:B--2---:R-:W-:Y:S01]  /*148b0*/  IMAD.WIDE R2, R35, 0x4, R222 ;  /* 0x0000000423027825 */ /* 0x004fe200078e02de */
[----:B------:R-:W-:-:S03]  /*148c0*/  ISETP.LT.AND P4, PT, R240, c[0x0][0x178], !P4 ;  /* 0x00005e00f0007a0c */ /* 0x000fc60006781270 */
[C---:B---3--:R-:W-:Y:S01]  /*148d0*/  IMAD.WIDE R8, R37.reuse, 0x4, R220 ;  /* 0x0000000425087825 */ /* 0x048fe200078e02dc */
[----:B------:R-:W-:Y:S01]  /*148e0*/  ISETP.GE.AND P0, PT, R0, c[0x0][0x17c], PT ;  /* 0x00005f0000007a0c */ /* 0x000fe20003f06270 */
[----:B------:R-:W-:Y:S02]  /*148f0*/  @P2 STG.E [R32.64], R208 ;  /* 0x000000d020002986 */ /* 0x000fe4000c101904 */
[C---:B------:R-:W-:Y:S02]  /*14900*/  IMAD.WIDE R12, R37.reuse, 0x4, R4 ;  /* 0x00000004250c7825 */ /* 0x040fe400078e0204 */
[----:B------:R1:W-:Y:S02]  /*14910*/  @P6 STG.E [R2.64], R28 ;  /* 0x0000001c02006986 */ /* 0x0003e4000c101904 */
[----:B----4-:R-:W-:Y:S02]  /*14920*/  IMAD.WIDE R20, R37, 0x4, R6 ;  /* 0x0000000425147825 */ /* 0x010fe400078e0206 */
[----:B------:R2:W-:Y:S01]  /*14930*/  @P5 STG.E [R8.64], R17 ;  /* 0x0000001108005986 */ /* 0x0005e2000c101904 */
[----:B------:R-:W-:-:S03]  /*14940*/  IADD3 R0, R251, 0x39, RZ ;  /* 0x00000039fb007810 */ /* 0x000fc60007ffe0ff */
[----:B------:R3:W-:Y:S01]  /*14950*/  @P3 STG.E [R12.64], R197 ;  /* 0x000000c50c003986 */ /* 0x0007e2000c101904 */
[----:B------:R-:W-:Y:S01]  /*14960*/  ISETP.LT.AND P3, PT, R243, c[0x0][0x178], !P0 ;  /* 0x00005e00f3007a0c */ /* 0x000fe20004761270 */
[----:B------:R-:W-:Y:S02]  /*14970*/  IMAD.WIDE R24, R37, 0x4, R222 ;  /* 0x0000000425187825 */ /* 0x000fe400078e02de */
[----:B------:R4:W-:Y:S01]  /*14980*/  @P1 STG.E [R20.64], R209 ;  /* 0x000000d114001986 */ /* 0x0009e2000c101904 */
[----:B------:R-:W-:Y:S02]  /*14990*/  ISETP.LT.AND P1, PT, R242, c[0x0][0x178], !P0 ;  /* 0x00005e00f2007a0c */ /* 0x000fe40004721270 */
[----:B------:R-:W-:Y:S02]  /*149a0*/  ISETP.LT.AND P6, PT, R241, c[0x0][0x178], !P0 ;  /* 0x00005e00f1007a0c */ /* 0x000fe400047c1270 */
[----:B------:R-:W-:Y:S02]  /*149b0*/  IADD3 R37, R37, c[0x0][0x198], RZ ;  /* 0x0000660025257a10 */ /* 0x000fe40007ffe0ff */
[----:B------:R-:W-:-:S02]  /*149c0*/  ISETP.LT.AND P0, PT, R240, c[0x0][0x178], !P0 ;  /* 0x00005e00f0007a0c */ /* 0x000fc40004701270 */
[----:B------:R-:W-:Y:S01]  /*149d0*/  ISETP.GE.AND P2, PT, R0, c[0x0][0x17c], PT ;  /* 0x00005f0000007a0c */ /* 0x000fe20003f46270 */
[----:B------:R4:W-:Y:S01]  /*149e0*/  @P4 STG.E [R24.64], R29 ;  /* 0x0000001d18004986 */ /* 0x0009e2000c101904 */
[----:B-1----:R-:W-:Y:S02]  /*149f0*/  IMAD.WIDE R2, R37, 0x4, R220 ;  /* 0x0000000425027825 */ /* 0x002fe400078e02dc */
[----:B------:R-:W-:Y:S02]  /*14a00*/  ISETP.LT.AND P4, PT, R243, c[0x0][0x178], !P2 ;  /* 0x00005e00f3007a0c */ /* 0x000fe40005781270 */
[----:B--2---:R-:W-:Y:S01]  /*14a10*/  IMAD.WIDE R8, R37, 0x4, R4 ;  /* 0x0000000425087825 */ /* 0x004fe200078e0204 */
[----:B------:R-:W-:-:S03]  /*14a20*/  IADD3 R0, R251, 0x3a, RZ ;  /* 0x0000003afb007810 */ /* 0x000fc60007ffe0ff */
[C---:B---3--:R-:W-:Y:S01]  /*14a30*/  IMAD.WIDE R12, R37.reuse, 0x4, R6 ;  /* 0x00000004250c7825 */ /* 0x048fe200078e0206 */
[C---:B------:R-:W-:Y:S01]  /*14a40*/  IADD3 R33, R37.reuse, c[0x0][0x198], RZ ;  /* 0x0000660025217a10 */ /* 0x040fe20007ffe0ff */
[----:B------:R1:W-:Y:S02]  /*14a50*/  @P3 STG.E [R2.64], R130 ;  /* 0x0000008202003986 */ /* 0x0003e4000c101904 */
[----:B------:R-:W-:Y:S02]  /*14a60*/  IMAD.WIDE R16, R37, 0x4, R222 ;  /* 0x0000000425107825 */ /* 0x000fe400078e02de */
[----:B------:R2:W-:Y:S01]  /*14a70*/  @P1 STG.E [R8.64], R206 ;  /* 0x000000ce08001986 */ /* 0x0005e2000c101904 */
[----:B------:R-:W-:Y:S01]  /*14a80*/  ISETP.GE.AND P5, PT, R0, c[0x0][0x17c], PT ;  /* 0x00005f0000007a0c */ /* 0x000fe20003fa6270 */
[----:B----4-:R-:W-:Y:S02]  /*14a90*/  IMAD.WIDE R20, R33, 0x4, R220 ;  /* 0x0000000421147825 */ /* 0x010fe400078e02dc */
[----:B------:R3:W-:Y:S01]  /*14aa0*/  @P6 STG.E [R12.64], R10 ;  /* 0x0000000a0c006986 */ /* 0x0007e2000c101904 */
[----:B------:R-:W-:-:S03]  /*14ab0*/  ISETP.LT.AND P1, PT, R241, c[0x0][0x178], !P2 ;  /* 0x00005e00f1007a0c */ /* 0x000fc60005721270 */
[----:B------:R4:W-:Y:S01]  /*14ac0*/  @P0 STG.E [R16.64], R26 ;  /* 0x0000001a10000986 */ /* 0x0009e2000c101904 */
[----:B------:R-:W-:Y:S02]  /*14ad0*/  ISETP.LT.AND P0, PT, R242, c[0x0][0x178], !P2 ;  /* 0x00005e00f2007a0c */ /* 0x000fe40005701270 */
        /* <DEDUP_REMOVED lines=8> */
[----:B------:R-:W-:-:S03]  /*14b60*/  ISETP.GE.AND P3, PT, R0, c[0x0][0x17c], PT ;  /* 0x00005f0000007a0c */ /* 0x000fc60003f66270 */
[----:B---3--:R-:W-:Y:S01]  /*14b70*/  IMAD.WIDE R12, R33, 0x4, R222 ;  /* 0x00000004210c7825 */ /* 0x008fe200078e02de */
[----:B------:R1:W-:Y:S03]  /*14b80*/  @P0 STG.E [R2.64], R207 ;  /* 0x000000cf02000986 */ /* 0x0003e6000c101904 */
[----:B----4-:R-:W-:Y:S01]  /*14b90*/  IMAD.WIDE R16, R25, 0x4, R220 ;  /* 0x0000000419107825 */ /* 0x010fe200078e02dc */
        /* <DEDUP_REMOVED lines=10> */
[----:B------:R-:W-:Y:S01]  /*14c40*/  ISETP.LT.AND P4, PT, R241, c[0x0][0x178], !P3 ;  /* 0x00005e00f1007a0c */ /* 0x000fe20005f81270 */
[----:B-1----:R-:W-:Y:S01]  /*14c50*/  IMAD.WIDE R2, R25, 0x4, R6 ;  /* 0x0000000419027825 */ /* 0x002fe200078e0206 */
[----:B------:R-:W-:-:S03]  /*14c60*/  IADD3 R24, R251, 0x3c, RZ ;  /* 0x0000003cfb187810 */ /* 0x000fc60007ffe0ff */
[----:B--2---:R-:W-:Y:S01]  /*14c70*/  IMAD.WIDE R8, R25, 0x4, R222 ;  /* 0x0000000419087825 */ /* 0x004fe200078e02de */
[----:B------:R-:W-:-:S03]  /*14c80*/  ISETP.GE.AND P2, PT, R24, c[0x0][0x17c], PT ;  /* 0x00005f0018007a0c */ /* 0x000fc60003f46270 */
[C---:B------:R-:W-:Y:S01]  /*14c90*/  IMAD.WIDE R10, R29.reuse, 0x4, R220 ;  /* 0x000000041d0a7825 */ /* 0x040fe200078e02dc */
[----:B------:R1:W-:Y:S03]  /*14ca0*/  @P1 STG.E [R2.64], R82 ;  /* 0x0000005202001986 */ /* 0x0003e6000c101904 */
[C---:B---3--:R-:W-:Y:S01]  /*14cb0*/  IMAD.WIDE R12, R29.reuse, 0x4, R4 ;  /* 0x000000041d0c7825 */ /* 0x048fe200078e0204 */
[----:B------:R2:W-:Y:S01]  /*14cc0*/  @P5 STG.E [R8.64], R22 ;  /* 0x0000001608005986 */ /* 0x0005e2000c101904 */
[----:B------:R-:W-:Y:S02]  /*14cd0*/  ISETP.LT.AND P3, PT, R240, c[0x0][0x178], !P3 ;  /* 0x00005e00f0007a0c */ /* 0x000fe40005f61270 */
[----:B----4-:R-:W-:Y:S01]  /*14ce0*/  IMAD.WIDE R16, R29, 0x4, R6 ;  /* 0x000000041d107825 */ /* 0x010fe200078e0206 */
        /* <DEDUP_REMOVED lines=8> */
[----:B------:R-:W-:Y:S02]  /*14d70*/  IADD3 R0, R251, 0x3d, RZ ;  /* 0x0000003dfb007810 */ /* 0x000fe40007ffe0ff */
[----:B------:R-:W-:Y:S01]  /*14d80*/  ISETP.LT.AND P2, PT, R240, c[0x0][0x178], !P2 ;  /* 0x00005e00f0007a0c */ /* 0x000fe20005741270 */
[----:B--2---:R-:W-:Y:S01]  /*14d90*/  IMAD.WIDE R8, R21, 0x4, R220 ;  /* 0x0000000415087825 */ /* 0x004fe200078e02dc */
[----:B------:R-:W-:-:S03]  /*14da0*/  ISETP.GE.AND P1, PT, R0, c[0x0][0x17c], PT ;  /* 0x00005f0000007a0c */ /* 0x000fc60003f26270 */
[C---:B---3--:R-:W-:Y:S01]  /*14db0*/  IMAD.WIDE R10, R21.reuse, 0x4, R4 ;  /* 0x00000004150a7825 */ /* 0x048fe200078e0204 */
[----:B------:R1:W-:Y:S03]  /*14dc0*/  @P3 STG.E [R2.64], R23 ;  /* 0x0000001702003986 */ /* 0x0003e6000c101904 */
[----:B----4-:R-:W-:Y:S01]  /*14dd0*/  IMAD.WIDE R12, R21, 0x4, R6 ;  /* 0x00000004150c7825 */ /* 0x010fe200078e0206 */
[----:B------:R2:W-:Y:S01]  /*14de0*/  @P6 STG.E [R8.64], R78 ;  /* 0x0000004e08006986 */ /* 0x0005e2000c101904 */
[----:B------:R-:W-:-:S03]  /*14df0*/  IADD3 R0, R251, 0x3e, RZ ;  /* 0x0000003efb007810 */ /* 0x000fc60007ffe0ff */
[----:B------:R3:W-:Y:S01]  /*14e00*/  @P5 STG.E [R10.64], R194 ;  /* 0x000000c20a005986 */ /* 0x0007e2000c101904 */
[----:B------:R-:W-:Y:S01]  /*14e10*/  ISETP.LT.AND P5, PT, R243, c[0x0][0x178], !P1 ;  /* 0x00005e00f3007a0c */ /* 0x000fe20004fa1270 */
[----:B------:R-:W-:Y:S01]  /*14e20*/  IMAD.WIDE R16, R21, 0x4, R222 ;  /* 0x0000000415107825 */ /* 0x000fe200078e02de */
[----:B------:R-:W-:Y:S01]  /*14e30*/  ISETP.LT.AND P6, PT, R242, c[0x0][0x178], !P1 ;  /* 0x00005e00f2007a0c */ /* 0x000fe20004fc1270 */
[----:B------:R4:W-:Y:S01]  /*14e40*/  @P4 STG.E [R12.64], R190 ;  /* 0x000000be0c004986 */ /* 0x0009e2000c101904 */
[----:B------:R-:W-:Y:S02]  /*14e50*/  ISETP.LT.AND P4, PT, R241, c[0x0][0x178], !P1 ;  /* 0x00005e00f1007a0c */ /* 0x000fe40004f81270 */
[----:B------:R-:W-:Y:S02]  /*14e60*/  ISETP.GE.AND P0, PT, R0, c[0x0][0x17c], PT ;  /* 0x00005f0000007a0c */ /* 0x000fe40003f06270 */
        /* <DEDUP_REMOVED lines=21> */
[----:B------:R-:W-:Y:S02]  /*14fc0*/  ISETP.LT.AND P6, PT, R242, c[0x0][0x178], !P3 ;  /* 0x00005e00f2007a0c */ /* 0x000fe40005fc1270 */
[----:B------:R-:W-:Y:S02]  /*14fd0*/  ISETP.LT.AND P2, PT, R241, c[0x0][0x178], !P3 ;  /* 0x00005e00f1007a0c */ /* 0x000fe40005f41270 */
[----:B------:R-:W-:-:S02]  /*14fe0*/  IADD3 R17, R23, c[0x0][0x198], RZ ;  /* 0x0000660017117a10 */ /* 0x000fc40007ffe0ff */
[----:B------:R-:W-:Y:S01]  /*14ff0*/  ISETP.LT.AND P3, PT, R240, c[0x0][0x178], !P3 ;  /* 0x00005e00f0007a0c */ /* 0x000fe20005f61270 */
[----:B-1----:R-:W-:-:S04]  /*15000*/  IMAD.WIDE R2, R23, 0x4, R4 ;  /* 0x0000000417027825 */ /* 0x002fc800078e0204 */
[C---:B--2---:R-:W-:Y:S01]  /*15010*/  IMAD.WIDE R8, R23.reuse, 0x4, R6 ;  /* 0x0000000417087825 */ /* 0x044fe200078e0206 */
[----:B------:R4:W-:Y:S03]  /*15020*/  @P4 STG.E [R2.64], R198 ;  /* 0x000000c602004986 */ /* 0x0009e6000c101904 */
[----:B---3--:R-:W-:Y:S01]  /*15030*/  IMAD.WIDE R10, R23, 0x4, R222 ;  /* 0x00000004170a7825 */ /* 0x008fe200078e02de */
[----:B------:R4:W-:Y:S03]  /*15040*/  @P1 STG.E [R8.64], R210 ;  /* 0x000000d208001986 */ /* 0x0009e6000c101904 */
[C---:B------:R-:W-:Y:S01]  /*15050*/  IMAD.WIDE R220, R17.reuse, 0x4, R220 ;  /* 0x0000000411dc7825 */ /* 0x040fe200078e02dc */
[----:B------:R4:W-:Y:S03]  /*15060*/  @P0 STG.E [R10.64], R30 ;  /* 0x0000001e0a000986 */ /* 0x0009e6000c101904 */
[C---:B------:R-:W-:Y:S01]  /*15070*/  IMAD.WIDE R4, R17.reuse, 0x4, R4 ;  /* 0x0000000411047825 */ /* 0x040fe200078e0204 */
[----:B------:R4:W-:Y:S03]  /*15080*/  @P5 STG.E [R220.64], R19 ;  /* 0x00000013dc005986 */ /* 0x0009e6000c101904 */
[C---:B------:R-:W-:Y:S01]  /*15090*/  IMAD.WIDE R6, R17.reuse, 0x4, R6 ;  /* 0x0000000411067825 */ /* 0x040fe200078e0206 */
[----:B------:R4:W-:Y:S04]  /*150a0*/  @P6 STG.E [R4.64], R199 ;  /* 0x000000c704006986 */ /* 0x0009e8000c101904 */
[----:B------:R4:W-:Y:S01]  /*150b0*/  @P2 STG.E [R6.64], R211 ;  /* 0x000000d306002986 */ /* 0x0009e2000c101904 */
[----:B------:R-:W-:Y:S01]  /*150c0*/  IMAD.WIDE R222, R17, 0x4, R222 ;  /* 0x0000000411de7825 */ /* 0x000fe200078e02de */
[----:B------:R-:W-:Y:S06]  /*150d0*/  @!P3 EXIT ;  /* 0x000000000000b94d */ /* 0x000fec0003800000 */
[----:B------:R-:W-:Y:S01]  /*150e0*/  STG.E [R222.64], R31 ;  /* 0x0000001fde007986 */ /* 0x000fe2000c101904 */
[----:B------:R-:W-:Y:S05]  /*150f0*/  EXIT ;  /* 0x000000000000794d */ /* 0x000fea0003800000 */
.L_x_2:
[----:B------:R-:W-:-:S00]  /*15100*/  BRA `(.L_x_2) ;  /* 0xfffffff000007947 */ /* 0x000fc0000383ffff */
[----:B------:R-:W-:-:S00]  /*15110*/  NOP ;  /* 0x0000000000007918 */ /* 0x000fc00000000000 */
        /* <DEDUP_REMOVED lines=14> */
.L_x_3:


//--------------------- .nv.shared.matmul_kernel  --------------------------
	.section	.nv.shared.matmul_kernel,"aw",@nobits
	.sectionflags	@""
	.align	16
